def matmul_kernel(
    a_ptr,
    b_ptr,
    c_ptr,
    M,
    N,
    K,
    stride_am,
    stride_ak,
    stride_bk,
    stride_bn,
    stride_cm,
    stride_cn,
    BLOCK_M: tl.constexpr,
    BLOCK_N: tl.constexpr,
    BLOCK_K: tl.constexpr,
    GROUP_M: tl.constexpr,
):
    pid = tl.program_id(axis=0)
    num_pid_m = tl.cdiv(M, BLOCK_M)
    num_pid_n = tl.cdiv(N, BLOCK_N)
    num_pid_in_group = GROUP_M * num_pid_n
    group_id = pid // num_pid_in_group
    first_pid_m = group_id * GROUP_M
    group_size_m = min(num_pid_m - first_pid_m, GROUP_M)
    pid_m = first_pid_m + ((pid % num_pid_in_group) % group_size_m)
    pid_n = (pid % num_pid_in_group) // group_size_m

    offs_am = (pid_m * BLOCK_M + tl.arange(0, BLOCK_M)) % M
    offs_bn = (pid_n * BLOCK_N + tl.arange(0, BLOCK_N)) % N
    offs_k = tl.arange(0, BLOCK_K)
    a_ptrs = a_ptr + offs_am[:, None] * stride_am + offs_k[None, :] * stride_ak
    b_ptrs = b_ptr + offs_k[:, None] * stride_bk + offs_bn[None, :] * stride_bn

    acc = tl.zeros((BLOCK_M, BLOCK_N), dtype=tl.float32)
    for kk in range(0, tl.cdiv(K, BLOCK_K)):
        a = tl.load(a_ptrs, mask=offs_k[None, :] < K - kk * BLOCK_K, other=0.0)
        b = tl.load(b_ptrs, mask=offs_k[:, None] < K - kk * BLOCK_K, other=0.0)
        acc = tl.dot(a, b, acc)
        a_ptrs += BLOCK_K * stride_ak
        b_ptrs += BLOCK_K * stride_bk

    c = acc.to(c_ptr.dtype.element_ty)
    offs_cm = pid_m * BLOCK_M + tl.arange(0, BLOCK_M)
    offs_cn = pid_n * BLOCK_N + tl.arange(0, BLOCK_N)
    c_ptrs = c_ptr + offs_cm[:, None] * stride_cm + offs_cn[None, :] * stride_cn
    mask = (offs_cm[:, None] < M) & (offs_cn[None, :] < N)
    tl.store(c_ptrs, c, mask=mask)

# config = {"BLOCK_K": 32, "BLOCK_M": 512, "BLOCK_N": 128, "GROUP_M": 4, "arch": "sm_90", "dtype": "fp8e5m2", "num_ctas": 1, "num_stages": 3, "num_warps": 4}
# arch = sm_90


// ===== COMPILED SASS (sm_90a) =====

	.target	sm_90a

	.elftype	@"ET_EXEC"


//--------------------- .note.nv.tkinfo           --------------------------
	.section	.note.nv.tkinfo,"",@"SHT_NOTE"
	.sectionflags	@"SHF_NOTE_NV_TKINFO"
	.tkinfo
        /*0018*/ 	.word	0x00000002
        /*0030*/ 	.string	""
        /*0030*/ 	.string	"ptxas"
        /*0030*/ 	.string	"Cuda compilation tools, release 13.0, V13.0.88"
        /*0030*/ 	.string	"Build cuda_13.0.r13.0/compiler.36424714_0"
        /*0030*/ 	.string	"-v  -suppress-debug-info  -lineinfo  -arch sm_90a "



//--------------------- .note.nv.cuinfo           --------------------------
	.section	.note.nv.cuinfo,"",@"SHT_NOTE"
	.sectionflags	@"SHF_NOTE_NV_CUINFO"
        /*0018*/ 	.short	0x0002
        /*001a*/ 	.short	0x005a
        /*001c*/ 	.short	0x0082
	.zero		2


//--------------------- .nv.info                  --------------------------
	.section	.nv.info,"",@"SHT_CUDA_INFO"
	.align	4


	//----- nvinfo : EIATTR_REGCOUNT
	.align		4
        /*0000*/ 	.byte	0x04, 0x2f
        /*0002*/ 	.short	(.L_1 - .L_0)
	.align		4
.L_0:
        /*0004*/ 	.word	index@(matmul_kernel)
        /*0008*/ 	.word	0x000000ff


	//----- nvinfo : EIATTR_FRAME_SIZE
	.align		4
.L_1:
        /*000c*/ 	.byte	0x04, 0x11
        /*000e*/ 	.short	(.L_3 - .L_2)
	.align		4
.L_2:
        /*0010*/ 	.word	index@(matmul_kernel)
        /*0014*/ 	.word	0x00001648


	//----- nvinfo : EIATTR_MIN_STACK_SIZE
	.align		4
.L_3:
        /*0018*/ 	.byte	0x04, 0x12
        /*001a*/ 	.short	(.L_5 - .L_4)
	.align		4
.L_4:
        /*001c*/ 	.word	index@(matmul_kernel)
        /*0020*/ 	.word	0x00001648
.L_5:


//--------------------- .nv.compat                --------------------------
	.section	.nv.compat,"",@"SHT_CUDA_COMPAT_INFO"
	.align	4
        /*0000*/ 	.byte	0x02, 0x09, 0x01, 0x00, 0x02, 0x02, 0x04, 0x00, 0x02, 0x05, 0x05, 0x00, 0x03, 0x07, 0x01, 0x01
        /*0010*/ 	.byte	0x02, 0x03, 0x00, 0x00, 0x02, 0x06, 0x01, 0x00, 0x04, 0x0b, 0x08, 0x00, 0x00, 0x00, 0x00, 0x00
        /*0020*/ 	.byte	0x00, 0x00, 0x00, 0x00


//--------------------- .nv.info.matmul_kernel    --------------------------
	.section	.nv.info.matmul_kernel,"",@"SHT_CUDA_INFO"
	.sectionflags	@""
	.align	4


	//----- nvinfo : EIATTR_CUDA_API_VERSION
	.align		4
        /*0000*/ 	.byte	0x04, 0x37
        /*0002*/ 	.short	(.L_7 - .L_6)
.L_6:
        /*0004*/ 	.word	0x00000082


	//----- nvinfo : EIATTR_KPARAM_INFO
	.align		4
.L_7:
        /*0008*/ 	.byte	0x04, 0x17
        /*000a*/ 	.short	(.L_9 - .L_8)
.L_8:
        /*000c*/ 	.word	0x00000000
        /*0010*/ 	.short	0x000d
        /*0012*/ 	.short	0x0048
        /*0014*/ 	.byte	0x00, 0xf4, 0x21, 0x00


	//----- nvinfo : EIATTR_KPARAM_INFO
	.align		4
.L_9:
        /*0018*/ 	.byte	0x04, 0x17
        /*001a*/ 	.short	(.L_11 - .L_10)
.L_10:
        /*001c*/ 	.word	0x00000000
        /*0020*/ 	.short	0x000c
        /*0022*/ 	.short	0x0040
        /*0024*/ 	.byte	0x00, 0xf4, 0x21, 0x00


	//----- nvinfo : EIATTR_KPARAM_INFO
	.align		4
.L_11:
        /*0028*/ 	.byte	0x04, 0x17
        /*002a*/ 	.short	(.L_13 - .L_12)
.L_12:
        /*002c*/ 	.word	0x00000000
        /*0030*/ 	.short	0x000b
        /*0032*/ 	.short	0x0038
        /*0034*/ 	.byte	0x00, 0xf0, 0x11, 0x00


	//----- nvinfo : EIATTR_KPARAM_INFO
	.align		4
.L_13:
        /*0038*/ 	.byte	0x04, 0x17
        /*003a*/ 	.short	(.L_15 - .L_14)
.L_14:
        /*003c*/ 	.word	0x00000000
        /*0040*/ 	.short	0x000a
        /*0042*/ 	.short	0x0034
        /*0044*/ 	.byte	0x00, 0xf0, 0x11, 0x00


	//----- nvinfo : EIATTR_KPARAM_INFO
	.align		4
.L_15:
        /*0048*/ 	.byte	0x04, 0x17
        /*004a*/ 	.short	(.L_17 - .L_16)
.L_16:
        /*004c*/ 	.word	0x00000000
        /*0050*/ 	.short	0x0009
        /*0052*/ 	.short	0x0030
        /*0054*/ 	.byte	0x00, 0xf0, 0x11, 0x00


	//----- nvinfo : EIATTR_KPARAM_INFO
	.align		4
.L_17:
        /*0058*/ 	.byte	0x04, 0x17
        /*005a*/ 	.short	(.L_19 - .L_18)
.L_18:
        /*005c*/ 	.word	0x00000000
        /*0060*/ 	.short	0x0008
        /*0062*/ 	.short	0x002c
        /*0064*/ 	.byte	0x00, 0xf0, 0x11, 0x00


	//----- nvinfo : EIATTR_KPARAM_INFO
	.align		4
.L_19:
        /*0068*/ 	.byte	0x04, 0x17
        /*006a*/ 	.short	(.L_21 - .L_20)
.L_20:
        /*006c*/ 	.word	0x00000000
        /*0070*/ 	.short	0x0007
        /*0072*/ 	.short	0x0028
        /*0074*/ 	.byte	0x00, 0xf0, 0x11, 0x00


	//----- nvinfo : EIATTR_KPARAM_INFO
	.align		4
.L_21:
        /*0078*/ 	.byte	0x04, 0x17
        /*007a*/ 	.short	(.L_23 - .L_22)
.L_22:
        /*007c*/ 	.word	0x00000000
        /*0080*/ 	.short	0x0006
        /*0082*/ 	.short	0x0024
        /*0084*/ 	.byte	0x00, 0xf0, 0x11, 0x00


	//----- nvinfo : EIATTR_KPARAM_INFO
	.align		4
.L_23:
        /*0088*/ 	.byte	0x04, 0x17
        /*008a*/ 	.short	(.L_25 - .L_24)
.L_24:
        /*008c*/ 	.word	0x00000000
        /*0090*/ 	.short	0x0005
        /*0092*/ 	.short	0x0020
        /*0094*/ 	.byte	0x00, 0xf0, 0x11, 0x00


	//----- nvinfo : EIATTR_KPARAM_INFO
	.align		4
.L_25:
        /*0098*/ 	.byte	0x04, 0x17
        /*009a*/ 	.short	(.L_27 - .L_26)
.L_26:
        /*009c*/ 	.word	0x00000000
        /*00a0*/ 	.short	0x0004
        /*00a2*/ 	.short	0x001c
        /*00a4*/ 	.byte	0x00, 0xf0, 0x11, 0x00


	//----- nvinfo : EIATTR_KPARAM_INFO
	.align		4
.L_27:
        /*00a8*/ 	.byte	0x04, 0x17
        /*00aa*/ 	.short	(.L_29 - .L_28)
.L_28:
        /*00ac*/ 	.word	0x00000000
        /*00b0*/ 	.short	0x0003
        /*00b2*/ 	.short	0x0018
        /*00b4*/ 	.byte	0x00, 0xf0, 0x11, 0x00


	//----- nvinfo : EIATTR_KPARAM_INFO
	.align		4
.L_29:
        /*00b8*/ 	.byte	0x04, 0x17
        /*00ba*/ 	.short	(.L_31 - .L_30)
.L_30:
        /*00bc*/ 	.word	0x00000000
        /*00c0*/ 	.short	0x0002
        /*00c2*/ 	.short	0x0010
        /*00c4*/ 	.byte	0x00, 0xf4, 0x21, 0x00


	//----- nvinfo : EIATTR_KPARAM_INFO
	.align		4
.L_31:
        /*00c8*/ 	.byte	0x04, 0x17
        /*00ca*/ 	.short	(.L_33 - .L_32)
.L_32:
        /*00cc*/ 	.word	0x00000000
        /*00d0*/ 	.short	0x0001
        /*00d2*/ 	.short	0x0008
        /*00d4*/ 	.byte	0x00, 0xf4, 0x21, 0x00


	//----- nvinfo : EIATTR_KPARAM_INFO
	.align		4
.L_33:
        /*00d8*/ 	.byte	0x04, 0x17
        /*00da*/ 	.short	(.L_35 - .L_34)
.L_34:
        /*00dc*/ 	.word	0x00000000
        /*00e0*/ 	.short	0x0000
        /*00e2*/ 	.short	0x0000
        /*00e4*/ 	.byte	0x00, 0xf4, 0x21, 0x00


	//----- nvinfo : EIATTR_SPARSE_MMA_MASK
	.align		4
.L_35:
        /*00e8*/ 	.byte	0x03, 0x50
        /*00ea*/ 	.short	0x0000


	//----- nvinfo : EIATTR_MAXREG_COUNT
	.align		4
        /*00ec*/ 	.byte	0x03, 0x1b
        /*00ee*/ 	.short	0x00ff


	//----- nvinfo : EIATTR_NUM_BARRIERS
	.align		4
        /*00f0*/ 	.byte	0x02, 0x4c
        /*00f2*/ 	.byte	0x01
	.zero		1


	//----- nvinfo : EIATTR_ANNOTATIONS
	.align		4
        /*00f4*/ 	.byte	0x04, 0x55
        /*00f6*/ 	.short	(.L_37 - .L_36)


	//   ....[0]....
.L_36:
        /*00f8*/ 	.word	0x00000001
        /*00fc*/ 	.byte	0x70, 0x00, 0x00, 0x00, 0x01, 0x00, 0x00, 0x00, 0xb0, 0x00, 0x00, 0x00, 0x01, 0x00, 0x00, 0x00
        /* <DEDUP_REMOVED lines=1923> */
        /*793c*/ 	.byte	0x30, 0x8e, 0x03, 0x00, 0x01, 0x00, 0x00, 0x00, 0xc0, 0x8f, 0x03, 0x00


	//----- nvinfo : EIATTR_MERCURY_ISA_VERSION
	.align		4
.L_37:
        /*7948*/ 	.byte	0x03, 0x5f
        /*794a*/ 	.short	0x0101


	//----- nvinfo : EIATTR_EXIT_INSTR_OFFSETS
	.align		4
        /*794c*/ 	.byte	0x04, 0x1c
        /*794e*/ 	.short	(.L_39 - .L_38)


	//   ....[0]....
.L_38:
        /*7950*/ 	.word	0x000393e0


	//   ....[1]....
        /*7954*/ 	.word	0x00039400


	//----- nvinfo : EIATTR_REQNTID
	.align		4
.L_39:
        /*7958*/ 	.byte	0x04, 0x10
        /*795a*/ 	.short	(.L_41 - .L_40)
.L_40:
        /*795c*/ 	.word	0x00000080
        /*7960*/ 	.word	0x00000001
        /*7964*/ 	.word	0x00000001


	//----- nvinfo : EIATTR_CBANK_PARAM_SIZE
	.align		4
.L_41:
        /*7968*/ 	.byte	0x03, 0x19
        /*796a*/ 	.short	0x0050


	//----- nvinfo : EIATTR_PARAM_CBANK
	.align		4
        /*796c*/ 	.byte	0x04, 0x0a
        /*796e*/ 	.short	(.L_43 - .L_42)
	.align		4
.L_42:
        /*7970*/ 	.word	index@(.nv.constant0.matmul_kernel)
        /*7974*/ 	.short	0x0210
        /*7976*/ 	.short	0x0050


	//----- nvinfo : EIATTR_SW_WAR
	.align		4
.L_43:
        /*7978*/ 	.byte	0x04, 0x36
        /*797a*/ 	.short	(.L_45 - .L_44)
.L_44:
        /*797c*/ 	.word	0x00000008
.L_45:


//--------------------- .nv.callgraph             --------------------------
	.section	.nv.callgraph,"",@"SHT_CUDA_CALLGRAPH"
	.align	4
	.sectionentsize	8
	.align		4
        /*0000*/ 	.word	0x00000000
	.align		4
        /*0004*/ 	.word	0xffffffff
	.align		4
        /*0008*/ 	.word	0x00000000
	.align		4
        /*000c*/ 	.word	0xfffffffe
	.align		4
        /*0010*/ 	.word	0x00000000
	.align		4
        /*0014*/ 	.word	0xfffffffd
	.align		4
        /*0018*/ 	.word	0x00000000
	.align		4
        /*001c*/ 	.word	0xfffffffc


//--------------------- .text.matmul_kernel       --------------------------
	.section	.text.matmul_kernel,"ax",@progbits
	.align	128
        .global         matmul_kernel
        .type           matmul_kernel,@function
        .size           matmul_kernel,(.L_x_3 - matmul_kernel)
        .other          matmul_kernel,@"STO_CUDA_ENTRY STV_DEFAULT"
matmul_kernel:
.text.matmul_kernel:
[----:B------:R-:W0:Y:S02]  /*0000*/  LDC R1, c[0x0][0x28] ;  /* 0x00000a00ff017b82 */ /* 0x000e240000000800 */
[----:B0-----:R-:W-:-:S06]  /*0010*/  VIADD R1, R1, 0xffffe9b8 ;  /* 0xffffe9b801017836 */ /* 0x001fcc0000000000 */
[----:B------:R-:W0:Y:S01]  /*0020*/  LDC.64 R2, c[0x0][0x228] ;  /* 0x00008a00ff027b82 */ /* 0x000e220000000a00 */
[----:B------:R-:W1:Y:S01]  /*0030*/  S2R R7, SR_CTAID.X ;  /* 0x0000000000077919 */ /* 0x000e620000002500 */
[----:B------:R-:W-:Y:S01]  /*0040*/  UMOV UR8, 0x400 ;  /* 0x0000040000087882 */ /* 0x000fe20000000000 */
[----:B------:R-:W-:Y:S01]  /*0050*/  ULDC.64 UR32, c[0x0][0x208] ;  /* 0x0000820000207ab9 */ /* 0x000fe20000000a00 */
[----:B------:R-:W-:Y:S01]  /*0060*/  CS2R R152, SRZ ;  /* 0x0000000000987805 */ /* 0x000fe2000001ff00 */
[----:B------:R2:W-:Y:S01]  /*0070*/  STL [R1+0x400], RZ ;  /* 0x000400ff01007387 */ /* 0x0005e20000100800 */
[----:B------:R-:W-:Y:S02]  /*0080*/  CS2R R154, SRZ ;  /* 0x00000000009a7805 */ /* 0x000fe4000001ff00 */
[----:B------:R-:W-:Y:S01]  /*0090*/  CS2R R156, SRZ ;  /* 0x00000000009c7805 */ /* 0x000fe2000001ff00 */
[----:B------:R-:W3:Y:S01]  /*00a0*/  S2UR UR4, SR_CgaCtaId ;  /* 0x00000000000479c3 */ /* 0x000ee20000008800 */
[----:B------:R2:W-:Y:S01]  /*00b0*/  STL [R1+0x404], RZ ;  /* 0x000404ff01007387 */ /* 0x0005e20000100800 */
[----:B------:R-:W-:-:S02]  /*00c0*/  CS2R R158, SRZ ;  /* 0x00000000009e7805 */ /* 0x000fc4000001ff00 */
[----:B------:R-:W-:Y:S02]  /*00d0*/  CS2R R160, SRZ ;  /* 0x0000000000a07805 */ /* 0x000fe4000001ff00 */
[----:B------:R-:W-:Y:S01]  /*00e0*/  CS2R R162, SRZ ;  /* 0x0000000000a27805 */ /* 0x000fe2000001ff00 */
[----:B------:R2:W-:Y:S01]  /*00f0*/  STL [R1+0x408], RZ ;  /* 0x000408ff01007387 */ /* 0x0005e20000100800 */
[----:B------:R-:W-:Y:S02]  /*0100*/  CS2R R164, SRZ ;  /* 0x0000000000a47805 */ /* 0x000fe4000001ff00 */
[----:B------:R-:W-:Y:S02]  /*0110*/  CS2R R166, SRZ ;  /* 0x0000000000a67805 */ /* 0x000fe4000001ff00 */
[----:B------:R-:W-:Y:S01]  /*0120*/  CS2R R168, SRZ ;  /* 0x0000000000a87805 */ /* 0x000fe2000001ff00 */
[----:B------:R2:W-:Y:S01]  /*0130*/  STL [R1+0x40c], RZ ;  /* 0x00040cff01007387 */ /* 0x0005e20000100800 */
[----:B------:R-:W-:-:S02]  /*0140*/  CS2R R170, SRZ ;  /* 0x0000000000aa7805 */ /* 0x000fc4000001ff00 */
[----:B------:R-:W-:Y:S02]  /*0150*/  CS2R R172, SRZ ;  /* 0x0000000000ac7805 */ /* 0x000fe4000001ff00 */
[----:B------:R-:W-:Y:S01]  /*0160*/  CS2R R174, SRZ ;  /* 0x0000000000ae7805 */ /* 0x000fe2000001ff00 */
[----:B------:R2:W-:Y:S01]  /*0170*/  STL [R1+0x410], RZ ;  /* 0x000410ff01007387 */ /* 0x0005e20000100800 */
[----:B------:R-:W-:Y:S02]  /*0180*/  CS2R R176, SRZ ;  /* 0x0000000000b07805 */ /* 0x000fe4000001ff00 */
[----:B------:R-:W-:Y:S01]  /*0190*/  CS2R R178, SRZ ;  /* 0x0000000000b27805 */ /* 0x000fe2000001ff00 */
[----:B0-----:R-:W-:Y:S01]  /*01a0*/  VIADD R0, R3, 0x7f ;  /* 0x0000007f03007836 */ /* 0x001fe20000000000 */
[----:B------:R2:W-:Y:S01]  /*01b0*/  STL [R1+0x414], RZ ;  /* 0x000414ff01007387 */ /* 0x0005e20000100800 */
[----:B------:R-:W-:Y:S02]  /*01c0*/  CS2R R180, SRZ ;  /* 0x0000000000b47805 */ /* 0x000fe4000001ff00 */
[----:B------:R-:W-:-:S02]  /*01d0*/  CS2R R182, SRZ ;  /* 0x0000000000b67805 */ /* 0x000fc4000001ff00 */
[----:B------:R-:W-:Y:S01]  /*01e0*/  CS2R R184, SRZ ;  /* 0x0000000000b87805 */ /* 0x000fe2000001ff00 */
[----:B------:R2:W-:Y:S01]  /*01f0*/  STL [R1+0x418], RZ ;  /* 0x000418ff01007387 */ /* 0x0005e20000100800 */
[----:B------:R-:W-:Y:S02]  /*0200*/  SHF.R.S32.HI R5, RZ, 0x1f, R0 ;  /* 0x0000001fff057819 */ /* 0x000fe40000011400 */
[----:B------:R-:W-:Y:S01]  /*0210*/  CS2R R186, SRZ ;  /* 0x0000000000ba7805 */ /* 0x000fe2000001ff00 */
[----:B---3--:R-:W-:Y:S01]  /*0220*/  ULEA UR8, UR4, UR8, 0x18 ;  /* 0x0000000804087291 */ /* 0x008fe2000f8ec03f */
[----:B------:R2:W-:Y:S01]  /*0230*/  STL [R1+0x41c], RZ ;  /* 0x00041cff01007387 */ /* 0x0005e20000100800 */
[----:B------:R-:W-:Y:S02]  /*0240*/  LEA.HI R5, R5, R0, RZ, 0x7 ;  /* 0x0000000005057211 */ /* 0x000fe400078f38ff */
[----:B------:R-:W-:Y:S02]  /*0250*/  CS2R R188, SRZ ;  /* 0x0000000000bc7805 */ /* 0x000fe4000001ff00 */
[----:B-1----:R-:W-:Y:S01]  /*0260*/  IABS R10, R7 ;  /* 0x00000007000a7213 */ /* 0x002fe20000000000 */
[----:B------:R2:W-:Y:S01]  /*0270*/  STL [R1+0x420], RZ ;  /* 0x000420ff01007387 */ /* 0x0005e20000100800 */
[----:B------:R-:W-:-:S02]  /*0280*/  SHF.R.S32.HI R5, RZ, 0x7, R5 ;  /* 0x00000007ff057819 */ /* 0x000fc40000011405 */
[----:B------:R-:W-:Y:S02]  /*0290*/  CS2R R190, SRZ ;  /* 0x0000000000be7805 */ /* 0x000fe4000001ff00 */
[----:B------:R-:W-:Y:S01]  /*02a0*/  CS2R R192, SRZ ;  /* 0x0000000000c07805 */ /* 0x000fe2000001ff00 */
[----:B------:R2:W-:Y:S01]  /*02b0*/  STL [R1+0x424], RZ ;  /* 0x000424ff01007387 */ /* 0x0005e20000100800 */
[----:B------:R-:W-:Y:S01]  /*02c0*/  CS2R R194, SRZ ;  /* 0x0000000000c27805 */ /* 0x000fe2000001ff00 */
[----:B------:R-:W-:Y:S01]  /*02d0*/  IMAD.SHL.U32 R6, R5, 0x4, RZ ;  /* 0x0000000405067824 */ /* 0x000fe200078e00ff */
[----:B------:R-:W-:Y:S01]  /*02e0*/  CS2R R196, SRZ ;  /* 0x0000000000c47805 */ /* 0x000fe2000001ff00 */
[----:B------:R2:W-:Y:S01]  /*02f0*/  STL [R1+0x428], RZ ;  /* 0x000428ff01007387 */ /* 0x0005e20000100800 */
[----:B------:R-:W-:Y:S02]  /*0300*/  CS2R R198, SRZ ;  /* 0x0000000000c67805 */ /* 0x000fe4000001ff00 */
[----:B------:R-:W-:-:S02]  /*0310*/  CS2R R200, SRZ ;  /* 0x0000000000c87805 */ /* 0x000fc4000001ff00 */
[-C--:B------:R-:W-:Y:S01]  /*0320*/  IABS R9, R6.reuse ;  /* 0x0000000600097213 */ /* 0x080fe20000000000 */
[----:B------:R2:W-:Y:S01]  /*0330*/  STL [R1+0x42c], RZ ;  /* 0x00042cff01007387 */ /* 0x0005e20000100800 */
[----:B------:R-:W-:Y:S02]  /*0340*/  IABS R12, R6 ;  /* 0x00000006000c7213 */ /* 0x000fe40000000000 */
[----:B------:R-:W-:Y:S01]  /*0350*/  CS2R R202, SRZ ;  /* 0x0000000000ca7805 */ /* 0x000fe2000001ff00 */
[----:B------:R-:W0:Y:S01]  /*0360*/  I2F.RP R0, R9 ;  /* 0x0000000900007306 */ /* 0x000e220000209400 */
        /* <DEDUP_REMOVED lines=13> */
[----:B------:R-:W-:Y:S01]  /*0440*/  CS2R R94, SRZ ;  /* 0x00000000005e7805 */ /* 0x000fe2000001ff00 */
[----:B0-----:R-:W0:Y:S01]  /*0450*/  MUFU.RCP R0, R0 ;  /* 0x0000000000007308 */ /* 0x001e220000001000 */
        /* <DEDUP_REMOVED lines=18> */
[----:B------:R-:W-:Y:S01]  /*0580*/  IMAD.MOV R0, RZ, RZ, -R12 ;  /* 0x000000ffff007224 */ /* 0x000fe200078e0a0c */
[----:B------:R-:W-:Y:S01]  /*0590*/  CS2R R120, SRZ ;  /* 0x0000000000787805 */ /* 0x000fe2000001ff00 */
[----:B------:R0:W1:Y:S01]  /*05a0*/  F2I.FTZ.U32.TRUNC.NTZ R5, R4 ;  /* 0x0000000400057305 */ /* 0x000062000021f000 */
        /* <DEDUP_REMOVED lines=9> */
[----:B0-----:R-:W-:Y:S01]  /*0640*/  IMAD.MOV.U32 R4, RZ, RZ, RZ ;  /* 0x000000ffff047224 */ /* 0x001fe200078e00ff */
[----:B------:R-:W-:-:S02]  /*0650*/  CS2R R134, SRZ ;  /* 0x0000000000867805 */ /* 0x000fc4000001ff00 */
[----:B------:R-:W-:Y:S01]  /*0660*/  CS2R R136, SRZ ;  /* 0x0000000000887805 */ /* 0x000fe2000001ff00 */
[----:B------:R2:W-:Y:S01]  /*0670*/  STL [R1+0x460], RZ ;  /* 0x000460ff01007387 */ /* 0x0005e20000100800 */
[----:B------:R-:W-:Y:S01]  /*0680*/  CS2R R138, SRZ ;  /* 0x00000000008a7805 */ /* 0x000fe2000001ff00 */
[--C-:B-1----:R-:W-:Y:S01]  /*0690*/  IMAD.MOV R8, RZ, RZ, -R5.reuse ;  /* 0x000000ffff087224 */ /* 0x102fe200078e0a05 */
[----:B------:R-:W-:Y:S01]  /*06a0*/  CS2R R140, SRZ ;  /* 0x00000000008c7805 */ /* 0x000fe2000001ff00 */
[----:B------:R2:W-:Y:S01]  /*06b0*/  STL [R1+0x464], RZ ;  /* 0x000464ff01007387 */ /* 0x0005e20000100800 */
[----:B------:R-:W-:Y:S01]  /*06c0*/  CS2R R142, SRZ ;  /* 0x00000000008e7805 */ /* 0x000fe2000001ff00 */
[----:B------:R-:W-:Y:S01]  /*06d0*/  IMAD R11, R8, R9, RZ ;  /* 0x00000009080b7224 */ /* 0x000fe200078e02ff */
[----:B------:R-:W-:Y:S01]  /*06e0*/  CS2R R144, SRZ ;  /* 0x0000000000907805 */ /* 0x000fe2000001ff00 */
[----:B------:R2:W-:Y:S01]  /*06f0*/  STL [R1+0x468], RZ ;  /* 0x000468ff01007387 */ /* 0x0005e20000100800 */
[----:B------:R-:W-:Y:S01]  /*0700*/  IMAD.MOV.U32 R8, RZ, RZ, R10 ;  /* 0x000000ffff087224 */ /* 0x000fe200078e000a */
[----:B------:R-:W-:Y:S01]  /*0710*/  CS2R R146, SRZ ;  /* 0x0000000000927805 */ /* 0x000fe2000001ff00 */
[----:B------:R-:W-:Y:S01]  /*0720*/  IMAD.HI.U32 R5, R5, R11, R4 ;  /* 0x0000000b05057227 */ /* 0x000fe200078e0004 */
[----:B------:R2:W-:Y:S01]  /*0730*/  STL [R1+0x46c], RZ ;  /* 0x00046cff01007387 */ /* 0x0005e20000100800 */
[----:B------:R-:W-:-:S02]  /*0740*/  CS2R R148, SRZ ;  /* 0x0000000000947805 */ /* 0x000fc4000001ff00 */
[----:B------:R-:W-:Y:S02]  /*0750*/  CS2R R150, SRZ ;  /* 0x0000000000967805 */ /* 0x000fe4000001ff00 */
[----:B------:R-:W-:Y:S01]  /*0760*/  CS2R R24, SRZ ;  /* 0x0000000000187805 */ /* 0x000fe2000001ff00 */
[----:B------:R2:W-:Y:S01]  /*0770*/  STL [R1+0x470], RZ ;  /* 0x000470ff01007387 */ /* 0x0005e20000100800 */
[----:B------:R-:W-:Y:S01]  /*0780*/  IMAD.HI.U32 R5, R5, R8, RZ ;  /* 0x0000000805057227 */ /* 0x000fe200078e00ff */
[----:B------:R-:W-:Y:S02]  /*0790*/  CS2R R26, SRZ ;  /* 0x00000000001a7805 */ /* 0x000fe4000001ff00 */
[----:B------:R-:W-:Y:S01]  /*07a0*/  CS2R R28, SRZ ;  /* 0x00000000001c7805 */ /* 0x000fe2000001ff00 */
[----:B------:R2:W-:Y:S01]  /*07b0*/  STL [R1+0x474], RZ ;  /* 0x000474ff01007387 */ /* 0x0005e20000100800 */
[----:B------:R-:W-:Y:S01]  /*07c0*/  IMAD R0, R5, R0, R8 ;  /* 0x0000000005007224 */ /* 0x000fe200078e0208 */
[----:B------:R-:W-:-:S02]  /*07d0*/  CS2R R30, SRZ ;  /* 0x00000000001e7805 */ /* 0x000fc4000001ff00 */
[----:B------:R-:W-:Y:S01]  /*07e0*/  CS2R R32, SRZ ;  /* 0x0000000000207805 */ /* 0x000fe2000001ff00 */
[----:B------:R2:W-:Y:S01]  /*07f0*/  STL [R1+0x478], RZ ;  /* 0x000478ff01007387 */ /* 0x0005e20000100800 */
[----:B------:R-:W-:Y:S02]  /*0800*/  CS2R R34, SRZ ;  /* 0x0000000000227805 */ /* 0x000fe4000001ff00 */
[----:B------:R-:W-:Y:S02]  /*0810*/  ISETP.GT.U32.AND P1, PT, R9, R0, PT ;  /* 0x000000000900720c */ /* 0x000fe40003f24070 */
[----:B------:R-:W-:Y:S01]  /*0820*/  CS2R R36, SRZ ;  /* 0x0000000000247805 */ /* 0x000fe2000001ff00 */
[----:B------:R2:W-:Y:S01]  /*0830*/  STL [R1+0x47c], RZ ;  /* 0x00047cff01007387 */ /* 0x0005e20000100800 */
[----:B------:R-:W-:Y:S02]  /*0840*/  CS2R R38, SRZ ;  /* 0x0000000000267805 */ /* 0x000fe4000001ff00 */
[----:B------:R-:W-:-:S02]  /*0850*/  CS2R R40, SRZ ;  /* 0x0000000000287805 */ /* 0x000fc4000001ff00 */
[----:B------:R-:W-:Y:S01]  /*0860*/  CS2R R42, SRZ ;  /* 0x00000000002a7805 */ /* 0x000fe2000001ff00 */
[----:B------:R2:W-:Y:S01]  /*0870*/  STL [R1+0x480], RZ ;  /* 0x000480ff01007387 */ /* 0x0005e20000100800 */
[----:B------:R-:W-:Y:S02]  /*0880*/  CS2R R44, SRZ ;  /* 0x00000000002c7805 */ /* 0x000fe4000001ff00 */
[----:B------:R-:W-:Y:S02]  /*0890*/  CS2R R46, SRZ ;  /* 0x00000000002e7805 */ /* 0x000fe4000001ff00 */
[----:B------:R-:W-:Y:S01]  /*08a0*/  CS2R R48, SRZ ;  /* 0x0000000000307805 */ /* 0x000fe2000001ff00 */
[----:B------:R2:W-:Y:S01]  /*08b0*/  STL [R1+0x484], RZ ;  /* 0x000484ff01007387 */ /* 0x0005e20000100800 */
[----:B------:R-:W-:Y:S02]  /*08c0*/  CS2R R50, SRZ ;  /* 0x0000000000327805 */ /* 0x000fe4000001ff00 */
[----:B------:R-:W-:Y:S01]  /*08d0*/  CS2R R52, SRZ ;  /* 0x0000000000347805 */ /* 0x000fe2000001ff00 */
[----:B------:R-:W-:Y:S01]  /*08e0*/  @!P1 IMAD.IADD R0, R0, 0x1, -R9 ;  /* 0x0000000100009824 */ /* 0x000fe200078e0a09 */
[----:B------:R2:W-:Y:S01]  /*08f0*/  STL [R1+0x488], RZ ;  /* 0x000488ff01007387 */ /* 0x0005e20000100800 */
[----:B------:R-:W-:Y:S01]  /*0900*/  @!P1 VIADD R5, R5, 0x1 ;  /* 0x0000000105059836 */ /* 0x000fe20000000000 */
[----:B------:R-:W-:-:S02]  /*0910*/  ISETP.NE.AND P1, PT, R6, RZ, PT ;  /* 0x000000ff0600720c */ /* 0x000fc40003f25270 */
[----:B------:R-:W-:Y:S01]  /*0920*/  CS2R R54, SRZ ;  /* 0x0000000000367805 */ /* 0x000fe2000001ff00 */
[----:B------:R2:W-:Y:S01]  /*0930*/  STL [R1+0x48c], RZ ;  /* 0x00048cff01007387 */ /* 0x0005e20000100800 */
[----:B------:R-:W-:Y:S02]  /*0940*/  ISETP.GE.U32.AND P0, PT, R0, R9, PT ;  /* 0x000000090000720c */ /* 0x000fe40003f06070 */
[----:B------:R-:W-:Y:S02]  /*0950*/  CS2R R56, SRZ ;  /* 0x0000000000387805 */ /* 0x000fe4000001ff00 */
[----:B------:R-:W-:Y:S01]  /*0960*/  LOP3.LUT R0, R7, R6, RZ, 0x3c, !PT ;  /* 0x0000000607007212 */ /* 0x000fe200078e3cff */
[----:B------:R2:W-:Y:S01]  /*0970*/  STL [R1+0x490], RZ ;  /* 0x000490ff01007387 */ /* 0x0005e20000100800 */
[----:B------:R-:W-:Y:S02]  /*0980*/  CS2R R58, SRZ ;  /* 0x00000000003a7805 */ /* 0x000fe4000001ff00 */
[----:B------:R-:W-:-:S02]  /*0990*/  CS2R R60, SRZ ;  /* 0x00000000003c7805 */ /* 0x000fc4000001ff00 */
[----:B------:R-:W-:Y:S01]  /*09a0*/  ISETP.GE.AND P2, PT, R0, RZ, PT ;  /* 0x000000ff0000720c */ /* 0x000fe20003f46270 */
[----:B------:R2:W-:Y:S01]  /*09b0*/  STL [R1+0x494], RZ ;  /* 0x000494ff01007387 */ /* 0x0005e20000100800 */
[----:B------:R-:W-:Y:S01]  /*09c0*/  VIADD R0, R2, 0x1ff ;  /* 0x000001ff02007836 */ /* 0x000fe20000000000 */
[----:B------:R-:W-:Y:S02]  /*09d0*/  CS2R R62, SRZ ;  /* 0x00000000003e7805 */ /* 0x000fe4000001ff00 */
[----:B------:R-:W-:Y:S01]  /*09e0*/  CS2R R64, SRZ ;  /* 0x0000000000407805 */ /* 0x000fe2000001ff00 */
[----:B------:R2:W-:Y:S01]  /*09f0*/  STL [R1+0x498], RZ ;  /* 0x000498ff01007387 */ /* 0x0005e20000100800 */
[----:B------:R-:W-:Y:S01]  /*0a00*/  CS2R R66, SRZ ;  /* 0x0000000000427805 */ /* 0x000fe2000001ff00 */
[----:B------:R-:W-:Y:S01]  /*0a10*/  @P0 VIADD R5, R5, 0x1 ;  /* 0x0000000105050836 */ /* 0x000fe20000000000 */
[----:B------:R-:W-:Y:S01]  /*0a20*/  CS2R R68, SRZ ;  /* 0x0000000000447805 */ /* 0x000fe2000001ff00 */
[----:B------:R2:W-:Y:S01]  /*0a30*/  STL [R1+0x49c], RZ ;  /* 0x00049cff01007387 */ /* 0x0005e20000100800 */
[----:B------:R-:W-:Y:S01]  /*0a40*/  CS2R R70, SRZ ;  /* 0x0000000000467805 */ /* 0x000fe2000001ff00 */
[----:B------:R-:W-:Y:S01]  /*0a50*/  IMAD.MOV.U32 R4, RZ, RZ, R5 ;  /* 0x000000ffff047224 */ /* 0x000fe200078e0005 */
[----:B------:R-:W-:Y:S01]  /*0a60*/  SHF.R.S32.HI R5, RZ, 0x1f, R0 ;  /* 0x0000001fff057819 */ /* 0x000fe20000011400 */
[----:B------:R2:W-:Y:S01]  /*0a70*/  STL [R1+0x4a0], RZ ;  /* 0x0004a0ff01007387 */ /* 0x0005e20000100800 */
[----:B------:R-:W-:Y:S01]  /*0a80*/  CS2R R72, SRZ ;  /* 0x0000000000487805 */ /* 0x000fe2000001ff00 */
[----:B------:R-:W-:Y:S01]  /*0a90*/  @!P2 IMAD.MOV R4, RZ, RZ, -R4 ;  /* 0x000000ffff04a224 */ /* 0x000fe200078e0a04 */
[----:B------:R-:W-:Y:S01]  /*0aa0*/  @!P1 LOP3.LUT R4, RZ, R6, RZ, 0x33, !PT ;  /* 0x00000006ff049212 */ /* 0x000fe200078e33ff */
[----:B------:R2:W-:Y:S01]  /*0ab0*/  STL [R1+0x4a4], RZ ;  /* 0x0004a4ff01007387 */ /* 0x0005e20000100800 */
[----:B------:R-:W-:-:S02]  /*0ac0*/  LEA.HI R5, R5, R0, RZ, 0x9 ;  /* 0x0000000005057211 */ /* 0x000fc400078f48ff */
[----:B------:R-:W-:Y:S02]  /*0ad0*/  CS2R R74, SRZ ;  /* 0x00000000004a7805 */ /* 0x000fe4000001ff00 */
[----:B------:R-:W-:Y:S01]  /*0ae0*/  CS2R R76, SRZ ;  /* 0x00000000004c7805 */ /* 0x000fe2000001ff00 */
[----:B------:R2:W-:Y:S01]  /*0af0*/  STL [R1+0x4a8], RZ ;  /* 0x0004a8ff01007387 */ /* 0x0005e20000100800 */
[----:B------:R-:W-:Y:S01]  /*0b00*/  IMAD.SHL.U32 R8, R4, 0x4, RZ ;  /* 0x0000000404087824 */ /* 0x000fe200078e00ff */
[----:B------:R-:W-:Y:S01]  /*0b10*/  CS2R R78, SRZ ;  /* 0x00000000004e7805 */ /* 0x000fe2000001ff00 */
[----:B------:R-:W-:Y:S01]  /*0b20*/  IMAD.MOV R4, RZ, RZ, -R4 ;  /* 0x000000ffff047224 */ /* 0x000fe200078e0a04 */
[----:B------:R2:W-:Y:S01]  /*0b30*/  STL [R1+0x4ac], RZ ;  /* 0x0004acff01007387 */ /* 0x0005e20000100800 */
[----:B------:R-:W-:Y:S02]  /*0b40*/  CS2R R80, SRZ ;  /* 0x0000000000507805 */ /* 0x000fe4000001ff00 */
[----:B------:R-:W-:Y:S01]  /*0b50*/  LEA.HI.SX32 R5, R5, -R8, 0x17 ;  /* 0x8000000805057211 */ /* 0x000fe200078fbaff */
[----:B------:R-:W-:Y:S01]  /*0b60*/  IMAD R13, R6, R4, R7 ;  /* 0x00000004060d7224 */ /* 0x000fe200078e0207 */
[----:B------:R2:W-:Y:S01]  /*0b70*/  STL [R1+0x4b0], RZ ;  /* 0x0004b0ff01007387 */ /* 0x0005e20000100800 */
[----:B------:R-:W-:-:S02]  /*0b80*/  CS2R R82, SRZ ;  /* 0x0000000000527805 */ /* 0x000fc4000001ff00 */
[----:B------:R-:W-:Y:S02]  /*0b90*/  VIMNMX R10, R5, 0x4, PT ;  /* 0x00000004050a7848 */ /* 0x000fe40003fe0100 */
[----:B------:R-:W-:Y:S01]  /*0ba0*/  CS2R R84, SRZ ;  /* 0x0000000000547805 */ /* 0x000fe2000001ff00 */
[----:B------:R2:W-:Y:S01]  /*0bb0*/  STL [R1+0x4b4], RZ ;  /* 0x0004b4ff01007387 */ /* 0x0005e20000100800 */
[----:B------:R-:W-:Y:S02]  /*0bc0*/  CS2R R86, SRZ ;  /* 0x0000000000567805 */ /* 0x000fe4000001ff00 */
[-C--:B------:R-:W-:Y:S01]  /*0bd0*/  IABS R9, R10.reuse ;  /* 0x0000000a00097213 */ /* 0x080fe20000000000 */
[----:B------:R2:W-:Y:S01]  /*0be0*/  STL [R1+0x4b8], RZ ;  /* 0x0004b8ff01007387 */ /* 0x0005e20000100800 */
[----:B------:R-:W-:Y:S02]  /*0bf0*/  IABS R6, R10 ;  /* 0x0000000a00067213 */ /* 0x000fe40000000000 */
[----:B------:R-:W0:Y:S01]  /*0c00*/  I2F.RP R0, R9 ;  /* 0x0000000900007306 */ /* 0x000e220000209400 */
[----:B------:R2:W-:Y:S04]  /*0c10*/  STL [R1+0x4bc], RZ ;  /* 0x0004bcff01007387 */ /* 0x0005e80000100800 */
[----:B------:R2:W-:Y:S04]  /*0c20*/  STL [R1+0x4c0], RZ ;  /* 0x0004c0ff01007387 */ /* 0x0005e80000100800 */
[----:B------:R2:W-:Y:S04]  /*0c30*/  STL [R1+0x4c4], RZ ;  /* 0x0004c4ff01007387 */ /* 0x0005e80000100800 */
[----:B------:R2:W-:Y:S01]  /*0c40*/  STL [R1+0x4c8], RZ ;  /* 0x0004c8ff01007387 */ /* 0x0005e20000100800 */
[----:B0-----:R-:W0:Y:S03]  /*0c50*/  MUFU.RCP R0, R0 ;  /* 0x0000000000007308 */ /* 0x001e260000001000 */
[----:B------:R2:W-:Y:S04]  /*0c60*/  STL [R1+0x4cc], RZ ;  /* 0x0004ccff01007387 */ /* 0x0005e80000100800 */
[----:B------:R2:W-:Y:S04]  /*0c70*/  STL [R1+0x4d0], RZ ;  /* 0x0004d0ff01007387 */ /* 0x0005e80000100800 */
[----:B------:R2:W-:Y:S04]  /*0c80*/  STL [R1+0x4d4], RZ ;  /* 0x0004d4ff01007387 */ /* 0x0005e80000100800 */
[----:B------:R2:W-:Y:S01]  /*0c90*/  STL [R1+0x4d8], RZ ;  /* 0x0004d8ff01007387 */ /* 0x0005e20000100800 */
[----:B0-----:R-:W-:-:S03]  /*0ca0*/  VIADD R5, R0, 0xffffffe ;  /* 0x0ffffffe00057836 */ /* 0x001fc60000000000 */
[----:B------:R2:W-:Y:S01]  /*0cb0*/  STL [R1+0x4dc], RZ ;  /* 0x0004dcff01007387 */ /* 0x0005e20000100800 */
[----:B------:R-:W-:-:S03]  /*0cc0*/  IMAD.MOV R0, RZ, RZ, -R6 ;  /* 0x000000ffff007224 */ /* 0x000fc600078e0a06 */
[----:B------:R2:W-:Y:S01]  /*0cd0*/  STL [R1+0x4e0], RZ ;  /* 0x0004e0ff01007387 */ /* 0x0005e20000100800 */
[----:B------:R-:W0:Y:S03]  /*0ce0*/  F2I.FTZ.U32.TRUNC.NTZ R5, R5 ;  /* 0x0000000500057305 */ /* 0x000e26000021f000 */
[----:B------:R2:W-:Y:S04]  /*0cf0*/  STL [R1+0x4e4], RZ ;  /* 0x0004e4ff01007387 */ /* 0x0005e80000100800 */
[----:B------:R2:W-:Y:S04]  /*0d00*/  STL [R1+0x4e8], RZ ;  /* 0x0004e8ff01007387 */ /* 0x0005e80000100800 */
[----:B------:R2:W-:Y:S04]  /*0d10*/  STL [R1+0x4ec], RZ ;  /* 0x0004ecff01007387 */ /* 0x0005e80000100800 */
[----:B------:R2:W-:Y:S01]  /*0d20*/  STL [R1+0x4f0], RZ ;  /* 0x0004f0ff01007387 */ /* 0x0005e20000100800 */
[----:B0-----:R-:W-:-:S03]  /*0d30*/  IMAD.MOV R11, RZ, RZ, -R5 ;  /* 0x000000ffff0b7224 */ /* 0x001fc600078e0a05 */
[----:B------:R2:W-:Y:S01]  /*0d40*/  STL [R1+0x4f4], RZ ;  /* 0x0004f4ff01007387 */ /* 0x0005e20000100800 */
[----:B------:R-:W-:Y:S01]  /*0d50*/  IMAD.MOV.U32 R4, RZ, RZ, R11 ;  /* 0x000000ffff047224 */ /* 0x000fe200078e000b */
[----:B------:R-:W-:Y:S02]  /*0d60*/  IABS R11, R13 ;  /* 0x0000000d000b7213 */ /* 0x000fe40000000000 */
[----:B------:R2:W-:Y:S01]  /*0d70*/  STL [R1+0x4f8], RZ ;  /* 0x0004f8ff01007387 */ /* 0x0005e20000100800 */
[----:B------:R-:W-:Y:S02]  /*0d80*/  IMAD R7, R4, R9, RZ ;  /* 0x0000000904077224 */ /* 0x000fe400078e02ff */
[----:B------:R-:W-:Y:S01]  /*0d90*/  IMAD.MOV.U32 R4, RZ, RZ, RZ ;  /* 0x000000ffff047224 */ /* 0x000fe200078e00ff */
[----:B------:R2:W-:Y:S03]  /*0da0*/  STL [R1+0x4fc], RZ ;  /* 0x0004fcff01007387 */ /* 0x0005e60000100800 */
[----:B------:R-:W-:Y:S01]  /*0db0*/  IMAD.HI.U32 R4, R5, R7, R4 ;  /* 0x0000000705047227 */ /* 0x000fe200078e0004 */
[----:B------:R2:W-:Y:S04]  /*0dc0*/  STL [R1+0x300], RZ ;  /* 0x000300ff01007387 */ /* 0x0005e80000100800 */
[----:B------:R2:W-:Y:S01]  /*0dd0*/  STL [R1+0x304], RZ ;  /* 0x000304ff01007387 */ /* 0x0005e20000100800 */
[----:B------:R-:W-:-:S03]  /*0de0*/  IMAD.HI.U32 R216, R4, R11, RZ ;  /* 0x0000000b04d87227 */ /* 0x000fc600078e00ff */
[----:B------:R2:W-:Y:S01]  /*0df0*/  STL [R1+0x308], RZ ;  /* 0x000308ff01007387 */ /* 0x0005e20000100800 */
[----:B------:R-:W-:-:S03]  /*0e00*/  IMAD R0, R216, R0, R11 ;  /* 0x00000000d8007224 */ /* 0x000fc600078e020b */
[----:B------:R2:W-:Y:S02]  /*0e10*/  STL [R1+0x30c], RZ ;  /* 0x00030cff01007387 */ /* 0x0005e40000100800 */
[----:B------:R-:W-:Y:S02]  /*0e20*/  ISETP.GT.U32.AND P1, PT, R9, R0, PT ;  /* 0x000000000900720c */ /* 0x000fe40003f24070 */
[----:B------:R2:W-:Y:S04]  /*0e30*/  STL [R1+0x310], RZ ;  /* 0x000310ff01007387 */ /* 0x0005e80000100800 */
[----:B------:R2:W-:Y:S04]  /*0e40*/  STL [R1+0x314], RZ ;  /* 0x000314ff01007387 */ /* 0x0005e80000100800 */
[----:B------:R2:W-:Y:S03]  /*0e50*/  STL [R1+0x318], RZ ;  /* 0x000318ff01007387 */ /* 0x0005e60000100800 */
[----:B------:R-:W-:Y:S01]  /*0e60*/  @!P1 IMAD.IADD R0, R0, 0x1, -R9 ;  /* 0x0000000100009824 */ /* 0x000fe200078e0a09 */
[----:B------:R2:W-:Y:S01]  /*0e70*/  STL [R1+0x31c], RZ ;  /* 0x00031cff01007387 */ /* 0x0005e20000100800 */
[----:B------:R-:W-:Y:S01]  /*0e80*/  @!P1 VIADD R216, R216, 0x1 ;  /* 0x00000001d8d89836 */ /* 0x000fe20000000000 */
[----:B------:R-:W-:-:S02]  /*0e90*/  ISETP.NE.AND P1, PT, R10, RZ, PT ;  /* 0x000000ff0a00720c */ /* 0x000fc40003f25270 */
[----:B------:R2:W-:Y:S01]  /*0ea0*/  STL [R1+0x320], RZ ;  /* 0x000320ff01007387 */ /* 0x0005e20000100800 */
[----:B------:R-:W-:Y:S02]  /*0eb0*/  ISETP.GE.U32.AND P0, PT, R0, R9, PT ;  /* 0x000000090000720c */ /* 0x000fe40003f06070 */
[----:B------:R-:W-:Y:S01]  /*0ec0*/  LOP3.LUT R0, R13, R10, RZ, 0x3c, !PT ;  /* 0x0000000a0d007212 */ /* 0x000fe200078e3cff */
[----:B------:R2:W-:Y:S03]  /*0ed0*/  STL [R1+0x324], RZ ;  /* 0x000324ff01007387 */ /* 0x0005e60000100800 */
[----:B------:R-:W-:Y:S01]  /*0ee0*/  ISETP.GE.AND P2, PT, R0, RZ, PT ;  /* 0x000000ff0000720c */ /* 0x000fe20003f46270 */
[----:B------:R2:W-:Y:S01]  /*0ef0*/  STL [R1+0x328], RZ ;  /* 0x000328ff01007387 */ /* 0x0005e20000100800 */
[----:B------:R-:W0:Y:S03]  /*0f00*/  LDC R0, c[0x0][0x230] ;  /* 0x00008c00ff007b82 */ /* 0x000e260000000800 */
[----:B------:R2:W-:Y:S02]  /*0f10*/  STL [R1+0x32c], RZ ;  /* 0x00032cff01007387 */ /* 0x0005e40000100800 */
[----:B------:R-:W-:-:S02]  /*0f20*/  @P0 VIADD R216, R216, 0x1 ;  /* 0x00000001d8d80836 */ /* 0x000fc40000000000 */
[----:B------:R2:W-:Y:S04]  /*0f30*/  STL [R1+0x330], RZ ;  /* 0x000330ff01007387 */ /* 0x0005e80000100800 */
[----:B------:R2:W-:Y:S01]  /*0f40*/  STL [R1+0x334], RZ ;  /* 0x000334ff01007387 */ /* 0x0005e20000100800 */
[----:B------:R-:W-:Y:S01]  /*0f50*/  @!P2 IMAD.MOV R216, RZ, RZ, -R216 ;  /* 0x000000ffffd8a224 */ /* 0x000fe200078e0ad8 */
[----:B------:R-:W-:Y:S02]  /*0f60*/  @!P1 LOP3.LUT R216, RZ, R10, RZ, 0x33, !PT ;  /* 0x0000000affd89212 */ /* 0x000fe400078e33ff */
[----:B------:R2:W-:Y:S03]  /*0f70*/  STL [R1+0x338], RZ ;  /* 0x000338ff01007387 */ /* 0x0005e60000100800 */
[----:B------:R-:W-:Y:S01]  /*0f80*/  IMAD.MOV R217, RZ, RZ, -R216 ;  /* 0x000000ffffd97224 */ /* 0x000fe200078e0ad8 */
[----:B------:R2:W-:Y:S01]  /*0f90*/  STL [R1+0x33c], RZ ;  /* 0x00033cff01007387 */ /* 0x0005e20000100800 */
[----:B------:R-:W-:-:S02]  /*0fa0*/  IMAD.SHL.U32 R216, R216, 0x80, RZ ;  /* 0x00000080d8d87824 */ /* 0x000fc400078e00ff */
[----:B------:R-:W-:Y:S01]  /*0fb0*/  IMAD R217, R10, R217, R13 ;  /* 0x000000d90ad97224 */ /* 0x000fe200078e020d */
[----:B------:R2:W-:Y:S01]  /*0fc0*/  STL [R1+0x340], RZ ;  /* 0x000340ff01007387 */ /* 0x0005e20000100800 */
[----:B0-----:R-:W-:Y:S02]  /*0fd0*/  VIADD R0, R0, 0x1f ;  /* 0x0000001f00007836 */ /* 0x001fe40000000000 */
[----:B------:R-:W-:Y:S01]  /*0fe0*/  IMAD.IADD R217, R8, 0x1, R217 ;  /* 0x0000000108d97824 */ /* 0x000fe200078e02d9 */
[----:B------:R2:W-:Y:S02]  /*0ff0*/  STL [R1+0x344], RZ ;  /* 0x000344ff01007387 */ /* 0x0005e40000100800 */
[----:B------:R-:W-:Y:S02]  /*1000*/  ISETP.GE.AND P0, PT, R0, 0x20, PT ;  /* 0x000000200000780c */ /* 0x000fe40003f06270 */
[----:B------:R2:W-:Y:S04]  /*1010*/  STL [R1+0x348], RZ ;  /* 0x000348ff01007387 */ /* 0x0005e80000100800 */
        /* <DEDUP_REMOVED lines=173> */
[----:B------:R2:W-:Y:S04]  /*1af0*/  STL [R1], RZ ;  /* 0x000000ff01007387 */ /* 0x0005e80000100800 */
        /* <DEDUP_REMOVED lines=40> */
[----:B------:R2:W-:Y:S01]  /*1d80*/  STL [R1+0xa4], RZ ;  /* 0x0000a4ff01007387 */ /* 0x0005e20000100800 */
[----:B------:R-:W0:Y:S03]  /*1d90*/  S2R R246, SR_TID.X ;  /* 0x0000000000f67919 */ /* 0x000e260000002100 */
        /* <DEDUP_REMOVED lines=8> */
[----:B0-----:R-:W-:-:S02]  /*1e20*/  LOP3.LUT R4, R246, 0x7f, RZ, 0xc0, !PT ;  /* 0x0000007ff6047812 */ /* 0x001fc400078ec0ff */
[----:B------:R-:W-:Y:S01]  /*1e30*/  LOP3.LUT R13, R246, 0x60, RZ, 0xc0, !PT ;  /* 0x00000060f60d7812 */ /* 0x000fe200078ec0ff */
[----:B------:R2:W-:Y:S02]  /*1e40*/  STL [R1+0xc8], RZ ;  /* 0x0000c8ff01007387 */ /* 0x0005e40000100800 */
[----:B------:R-:W-:Y:S02]  /*1e50*/  IMAD R217, R217, 0x200, R4 ;  /* 0x00000200d9d97824 */ /* 0x000fe400078e0204 */
[----:B------:R2:W-:Y:S02]  /*1e60*/  STL [R1+0xcc], RZ ;  /* 0x0000ccff01007387 */ /* 0x0005e40000100800 */
[C---:B------:R-:W-:Y:S02]  /*1e70*/  VIADD R220, R217.reuse, 0x80 ;  /* 0x00000080d9dc7836 */ /* 0x040fe40000000000 */
[----:B------:R2:W-:Y:S01]  /*1e80*/  STL [R1+0xd0], RZ ;  /* 0x0000d0ff01007387 */ /* 0x0005e20000100800 */
[----:B------:R-:W-:-:S02]  /*1e90*/  VIADD R219, R217, 0x100 ;  /* 0x00000100d9db7836 */ /* 0x000fc40000000000 */
[----:B------:R-:W-:Y:S01]  /*1ea0*/  VIADD R218, R217, 0x180 ;  /* 0x00000180d9da7836 */ /* 0x000fe20000000000 */
        /* <DEDUP_REMOVED lines=11> */
[----:B------:R-:W-:Y:S05]  /*1f60*/  @!P0 BRA `(.L_x_0) ;  /* 0x000000ec00f88947 */ /* 0x000fea0003800000 */
[----:B------:R-:W-:Y:S01]  /*1f70*/  IABS R17, R2 ;  /* 0x0000000200117213 */ /* 0x000fe20000000000 */
[----:B------:R-:W-:Y:S01]  /*1f80*/  ULDC UR4, c[0x0][0x240] ;  /* 0x0000900000047ab9 */ /* 0x000fe20000000800 */
[----:B------:R-:W-:Y:S01]  /*1f90*/  IABS R8, R3 ;  /* 0x0000000300087213 */ /* 0x000fe20000000000 */
[----:B------:R-:W-:Y:S01]  /*1fa0*/  IMAD.SHL.U32 R222, R246, 0x20, RZ ;  /* 0x00000020f6de7824 */ /* 0x000fe200078e00ff */
[----:B------:R-:W0:Y:S01]  /*1fb0*/  I2F.RP R10, R17 ;  /* 0x00000011000a7306 */ /* 0x000e220000209400 */
[----:B------:R-:W-:Y:S01]  /*1fc0*/  IABS R14, R219 ;  /* 0x000000db000e7213 */ /* 0x000fe20000000000 */
[----:B------:R-:W-:Y:S01]  /*1fd0*/  ULDC.64 UR14, c[0x0][0x218] ;  /* 0x00008600000e7ab9 */ /* 0x000fe20000000a00 */
[----:B------:R-:W-:Y:S01]  /*1fe0*/  IABS R16, R220 ;  /* 0x000000dc00107213 */ /* 0x000fe20000000000 */
[----:B------:R-:W-:Y:S01]  /*1ff0*/  ULDC UR11, c[0x0][0x234] ;  /* 0x00008d00000b7ab9 */ /* 0x000fe20000000800 */
[----:B------:R-:W-:Y:S01]  /*2000*/  IABS R18, R217 ;  /* 0x000000d900127213 */ /* 0x000fe20000000000 */
[----:B------:R-:W-:Y:S01]  /*2010*/  ULDC UR19, c[0x0][0x238] ;  /* 0x00008e0000137ab9 */ /* 0x000fe20000000800 */
[----:B------:R-:W-:Y:S01]  /*2020*/  LEA.HI R20, R13, R216, RZ, 0x1b ;  /* 0x000000d80d147211 */ /* 0x000fe200078fd8ff */
[----:B------:R-:W1:Y:S01]  /*2030*/  I2F.RP R9, R8 ;  /* 0x0000000800097306 */ /* 0x000e620000209400 */
[----:B------:R-:W-:Y:S01]  /*2040*/  ULDC UR22, c[0x0][0x238] ;  /* 0x00008e0000167ab9 */ /* 0x000fe20000000800 */
[----:B------:R-:W-:Y:S01]  /*2050*/  ULDC UR23, c[0x0][0x238] ;  /* 0x00008e0000177ab9 */ /* 0x000fe20000000800 */
[----:B------:R-:W-:Y:S01]  /*2060*/  IABS R73, R20 ;  /* 0x0000001400497213 */ /* 0x000fe20000000000 */
[C---:B------:R-:W-:Y:S01]  /*2070*/  VIADD R21, R20.reuse, 0x6c ;  /* 0x0000006c14157836 */ /* 0x040fe20000000000 */
[----:B------:R-:W-:Y:S01]  /*2080*/  USHF.R.U32.HI UR12, URZ, 0x4, UR8 ;  /* 0x000000043f0c7899 */ /* 0x000fe20008011608 */
[C---:B------:R-:W-:Y:S01]  /*2090*/  VIADD R24, R20.reuse, 0x44 ;  /* 0x0000004414187836 */ /* 0x040fe20000000000 */
[----:B------:R-:W-:Y:S01]  /*20a0*/  UIADD3 UR5, UR8, 0x4000, URZ ;  /* 0x0000400008057890 */ /* 0x000fe2000fffe03f */
[----:B0-----:R-:W0:Y:S01]  /*20b0*/  MUFU.RCP R10, R10 ;  /* 0x0000000a000a7308 */ /* 0x001e220000001000 */
[----:B------:R-:W-:Y:S01]  /*20c0*/  IABS R19, R21 ;  /* 0x0000001500137213 */ /* 0x000fe20000000000 */
[C---:B------:R-:W-:Y:S01]  /*20d0*/  VIADD R22, R20.reuse, 0x48 ;  /* 0x0000004814167836 */ /* 0x040fe20000000000 */
[----:B------:R-:W-:Y:S01]  /*20e0*/  IABS R39, R24 ;  /* 0x0000001800277213 */ /* 0x000fe20000000000 */
[C---:B------:R-:W-:Y:S01]  /*20f0*/  VIADD R26, R20.reuse, 0x18 ;  /* 0x00000018141a7836 */ /* 0x040fe20000000000 */
[----:B------:R-:W-:Y:S01]  /*2100*/  USGXT.U32 UR12, UR12, 0xe ;  /* 0x0000000e0c0c789a */ /* 0x000fe20008000000 */
[C---:B------:R-:W-:Y:S01]  /*2110*/  VIADD R28, R20.reuse, 0x14 ;  /* 0x00000014141c7836 */ /* 0x040fe20000000000 */
[----:B------:R-:W-:Y:S01]  /*2120*/  IABS R37, R22 ;  /* 0x0000001600257213 */ /* 0x000fe20000000000 */
[----:B-1----:R-:W1:Y:S01]  /*2130*/  MUFU.RCP R9, R9 ;  /* 0x0000000900097308 */ /* 0x002e620000001000 */
[----:B------:R-:W-:Y:S01]  /*2140*/  IABS R61, R26 ;  /* 0x0000001a003d7213 */ /* 0x000fe20000000000 */
[C---:B------:R-:W-:Y:S01]  /*2150*/  VIADD R30, R20.reuse, 0x10 ;  /* 0x00000010141e7836 */ /* 0x040fe20000000000 */
[----:B------:R-:W-:Y:S01]  /*2160*/  IABS R63, R28 ;  /* 0x0000001c003f7213 */ /* 0x000fe20000000000 */
[C---:B------:R-:W-:Y:S01]  /*2170*/  VIADD R34, R20.reuse, 0x8 ;  /* 0x0000000814227836 */ /* 0x040fe20000000000 */
[----:B------:R-:W-:Y:S01]  /*2180*/  ULDC UR7, c[0x0][0x23c] ;  /* 0x00008f0000077ab9 */ /* 0x000fe20000000800 */
[C---:B------:R-:W-:Y:S01]  /*2190*/  VIADD R36, R20.reuse, 0x4 ;  /* 0x0000000414247836 */ /* 0x040fe20000000000 */
[----:B------:R-:W-:Y:S01]  /*21a0*/  IABS R65, R30 ;  /* 0x0000001e00417213 */ /* 0x000fe20000000000 */
[----:B------:R-:W-:Y:S01]  /*21b0*/  VIADD R32, R20, 0xc ;  /* 0x0000000c14207836 */ /* 0x000fe20000000000 */
[----:B------:R-:W-:Y:S01]  /*21c0*/  IABS R69, R34 ;  /* 0x0000002200457213 */ /* 0x000fe20000000000 */
[----:B0-----:R-:W-:Y:S01]  /*21d0*/  VIADD R6, R10, 0xffffffe ;  /* 0x0ffffffe0a067836 */ /* 0x001fe20000000000 */
[----:B------:R-:W-:Y:S01]  /*21e0*/  IABS R71, R36 ;  /* 0x0000002400477213 */ /* 0x000fe20000000000 */
[----:B------:R-:W-:Y:S01]  /*21f0*/  USHF.R.U32.HI UR5, URZ, 0x4, UR5 ;  /* 0x000000043f057899 */ /* 0x000fe20008011605 */
[----:B------:R-:W-:Y:S01]  /*2200*/  IABS R67, R32 ;  /* 0x0000002000437213 */ /* 0x000fe20000000000 */
[----:B------:R0:W3:Y:S01]  /*2210*/  F2I.FTZ.U32.TRUNC.NTZ R7, R6 ;  /* 0x0000000600077305 */ /* 0x0000e2000021f000 */
[----:B------:R-:W-:Y:S01]  /*2220*/  UIADD3 UR6, UP0, UR12, 0x80, URZ ;  /* 0x000000800c067890 */ /* 0x000fe2000ff1e03f */
[----:B------:R-:W-:Y:S01]  /*2230*/  CS2R R152, SRZ ;  /* 0x0000000000987805 */ /* 0x000fe2000001ff00 */
[----:B-1----:R-:W-:Y:S01]  /*2240*/  VIADD R4, R9, 0xffffffe ;  /* 0x0ffffffe09047836 */ /* 0x002fe20000000000 */
[----:B------:R-:W-:Y:S01]  /*2250*/  ULDC UR13, c[0x0][0x230] ;  /* 0x00008c00000d7ab9 */ /* 0x000fe20000000800 */
[----:B------:R-:W-:Y:S01]  /*2260*/  ULDC UR18, c[0x0][0x210] ;  /* 0x0000840000127ab9 */ /* 0x000fe20000000800 */
[----:B------:R-:W-:Y:S01]  /*2270*/  USHF.L.U32 UR9, UR7, 0x5, URZ ;  /* 0x0000000507097899 */ /* 0x000fe2000800063f */
[----:B------:R-:W-:Y:S01]  /*2280*/  CS2R R154, SRZ ;  /* 0x00000000009a7805 */ /* 0x000fe2000001ff00 */
[----:B------:R1:W4:Y:S01]  /*2290*/  F2I.FTZ.U32.TRUNC.NTZ R5, R4 ;  /* 0x0000000400057305 */ /* 0x000322000021f000 */
[----:B0-----:R-:W-:Y:S01]  /*22a0*/  IMAD.MOV.U32 R6, RZ, RZ, RZ ;  /* 0x000000ffff067224 */ /* 0x001fe200078e00ff */
[----:B------:R-:W-:-:S02]  /*22b0*/  CS2R R156, SRZ ;  /* 0x00000000009c7805 */ /* 0x000fc4000001ff00 */
[----:B------:R-:W-:Y:S02]  /*22c0*/  CS2R R158, SRZ ;  /* 0x00000000009e7805 */ /* 0x000fe4000001ff00 */
[----:B------:R-:W-:Y:S02]  /*22d0*/  CS2R R160, SRZ ;  /* 0x0000000000a07805 */ /* 0x000fe4000001ff00 */
[----:B------:R-:W-:Y:S02]  /*22e0*/  CS2R R162, SRZ ;  /* 0x0000000000a27805 */ /* 0x000fe4000001ff00 */
[----:B------:R-:W-:Y:S01]  /*22f0*/  CS2R R164, SRZ ;  /* 0x0000000000a47805 */ /* 0x000fe2000001ff00 */
[----:B---3--:R-:W-:Y:S01]  /*2300*/  IMAD.MOV R12, RZ, RZ, -R7 ;  /* 0x000000ffff0c7224 */ /* 0x008fe200078e0a07 */
[----:B------:R-:W-:Y:S01]  /*2310*/  CS2R R166, SRZ ;  /* 0x0000000000a67805 */ /* 0x000fe2000001ff00 */
[----:B-1----:R-:W-:Y:S01]  /*2320*/  IMAD.MOV.U32 R4, RZ, RZ, RZ ;  /* 0x000000ffff047224 */ /* 0x002fe200078e00ff */
[----:B------:R-:W-:Y:S01]  /*2330*/  CS2R R168, SRZ ;  /* 0x0000000000a87805 */ /* 0x000fe2000001ff00 */
[----:B------:R-:W-:Y:S01]  /*2340*/  IMAD R11, R12, R17, RZ ;  /* 0x000000110c0b7224 */ /* 0x000fe200078e02ff */
[----:B------:R-:W-:-:S02]  /*2350*/  IABS R12, R218 ;  /* 0x000000da000c7213 */ /* 0x000fc40000000000 */
[----:B------:R-:W-:Y:S02]  /*2360*/  CS2R R170, SRZ ;  /* 0x0000000000aa7805 */ /* 0x000fe4000001ff00 */
[----:B------:R-:W-:Y:S01]  /*2370*/  CS2R R172, SRZ ;  /* 0x0000000000ac7805 */ /* 0x000fe2000001ff00 */
[----:B------:R-:W-:Y:S01]  /*2380*/  IMAD.HI.U32 R7, R7, R11, R6 ;  /* 0x0000000b07077227 */ /* 0x000fe200078e0006 */
[----:B------:R-:W-:Y:S02]  /*2390*/  CS2R R174, SRZ ;  /* 0x0000000000ae7805 */ /* 0x000fe4000001ff00 */
[----:B------:R-:W-:Y:S02]  /*23a0*/  CS2R R176, SRZ ;  /* 0x0000000000b07805 */ /* 0x000fe4000001ff00 */
[----:B------:R-:W-:Y:S01]  /*23b0*/  CS2R R178, SRZ ;  /* 0x0000000000b27805 */ /* 0x000fe2000001ff00 */
[----:B----4-:R-:W-:Y:S01]  /*23c0*/  IMAD.MOV R9, RZ, RZ, -R5 ;  /* 0x000000ffff097224 */ /* 0x010fe200078e0a05 */
[----:B------:R-:W-:Y:S01]  /*23d0*/  CS2R R180, SRZ ;  /* 0x0000000000b47805 */ /* 0x000fe2000001ff00 */
[----:B------:R-:W-:Y:S01]  /*23e0*/  IMAD.HI.U32 R10, R7, R14, RZ ;  /* 0x0000000e070a7227 */ /* 0x000fe200078e00ff */
[----:B------:R-:W-:-:S02]  /*23f0*/  CS2R R182, SRZ ;  /* 0x0000000000b67805 */ /* 0x000fc4000001ff00 */
[----:B------:R-:W-:Y:S02]  /*2400*/  CS2R R184, SRZ ;  /* 0x0000000000b87805 */ /* 0x000fe4000001ff00 */
[----:B------:R-:W-:Y:S01]  /*2410*/  CS2R R186, SRZ ;  /* 0x0000000000ba7805 */ /* 0x000fe2000001ff00 */
[----:B------:R-:W-:Y:S01]  /*2420*/  IMAD.HI.U32 R6, R7, R12, RZ ;  /* 0x0000000c07067227 */ /* 0x000fe200078e00ff */
[----:B------:R-:W-:Y:S02]  /*2430*/  CS2R R188, SRZ ;  /* 0x0000000000bc7805 */ /* 0x000fe4000001ff00 */
[----:B------:R-:W-:Y:S02]  /*2440*/  CS2R R190, SRZ ;  /* 0x0000000000be7805 */ /* 0x000fe4000001ff00 */
[----:B------:R-:W-:Y:S01]  /*2450*/  CS2R R192, SRZ ;  /* 0x0000000000c07805 */ /* 0x000fe2000001ff00 */
[----:B------:R-:W-:Y:S01]  /*2460*/  IMAD R9, R9, R8, RZ ;  /* 0x0000000809097224 */ /* 0x000fe200078e02ff */
[----:B------:R-:W-:Y:S01]  /*2470*/  CS2R R194, SRZ ;  /* 0x0000000000c27805 */ /* 0x000fe2000001ff00 */
[----:B------:R-:W-:Y:S01]  /*2480*/  IMAD.MOV R10, RZ, RZ, -R10 ;  /* 0x000000ffff0a7224 */ /* 0x000fe200078e0a0a */
[----:B------:R-:W-:Y:S01]  /*2490*/  CS2R R196, SRZ ;  /* 0x0000000000c47805 */ /* 0x000fe2000001ff00 */
[----:B------:R-:W-:Y:S01]  /*24a0*/  IMAD.MOV R6, RZ, RZ, -R6 ;  /* 0x000000ffff067224 */ /* 0x000fe200078e0a06 */
[----:B------:R-:W-:Y:S01]  /*24b0*/  CS2R R198, SRZ ;  /* 0x0000000000c67805 */ /* 0x000fe2000001ff00 */
[----:B------:R-:W-:Y:S01]  /*24c0*/  IMAD.HI.U32 R9, R5, R9, R4 ;  /* 0x0000000905097227 */ /* 0x000fe200078e0004 */
[----:B------:R-:W-:-:S02]  /*24d0*/  CS2R R200, SRZ ;  /* 0x0000000000c87805 */ /* 0x000fc4000001ff00 */
[----:B------:R-:W-:Y:S02]  /*24e0*/  CS2R R202, SRZ ;  /* 0x0000000000ca7805 */ /* 0x000fe4000001ff00 */
[----:B------:R-:W-:Y:S01]  /*24f0*/  CS2R R204, SRZ ;  /* 0x0000000000cc7805 */ /* 0x000fe2000001ff00 */
[----:B------:R-:W-:Y:S01]  /*2500*/  IMAD R10, R17, R10, R14 ;  /* 0x0000000a110a7224 */ /* 0x000fe200078e020e */
[----:B------:R-:W-:Y:S01]  /*2510*/  CS2R R206, SRZ ;  /* 0x0000000000ce7805 */ /* 0x000fe2000001ff00 */
[----:B------:R-:W-:Y:S01]  /*2520*/  IMAD.HI.U32 R11, R7, R16, RZ ;  /* 0x00000010070b7227 */ /* 0x000fe200078e00ff */
[----:B------:R-:W-:Y:S02]  /*2530*/  CS2R R208, SRZ ;  /* 0x0000000000d07805 */ /* 0x000fe4000001ff00 */
[----:B------:R-:W-:Y:S02]  /*2540*/  CS2R R210, SRZ ;  /* 0x0000000000d27805 */ /* 0x000fe4000001ff00 */
[----:B------:R-:W-:Y:S01]  /*2550*/  ISETP.GT.U32.AND P4, PT, R17, R10, PT ;  /* 0x0000000a1100720c */ /* 0x000fe20003f84070 */
[----:B------:R-:W-:Y:S01]  /*2560*/  IMAD.HI.U32 R4, R7, R18, RZ ;  /* 0x0000001207047227 */ /* 0x000fe200078e00ff */
[----:B------:R-:W-:-:S02]  /*2570*/  CS2R R212, SRZ ;  /* 0x0000000000d47805 */ /* 0x000fc4000001ff00 */
[----:B------:R-:W-:Y:S02]  /*2580*/  CS2R R214, SRZ ;  /* 0x0000000000d67805 */ /* 0x000fe4000001ff00 */
[----:B------:R-:W-:Y:S01]  /*2590*/  CS2R R88, SRZ ;  /* 0x0000000000587805 */ /* 0x000fe2000001ff00 */
[C---:B------:R-:W-:Y:S01]  /*25a0*/  IMAD R7, R17.reuse, R6, R12 ;  /* 0x0000000611077224 */ /* 0x040fe200078e020c */
[----:B------:R-:W-:Y:S01]  /*25b0*/  CS2R R90, SRZ ;  /* 0x00000000005a7805 */ /* 0x000fe2000001ff00 */
[----:B------:R-:W-:Y:S01]  /*25c0*/  IMAD.MOV R5, RZ, RZ, -R4 ;  /* 0x000000ffff057224 */ /* 0x000fe200078e0a04 */
[----:B------:R-:W-:Y:S01]  /*25d0*/  CS2R R92, SRZ ;  /* 0x00000000005c7805 */ /* 0x000fe2000001ff00 */
[----:B------:R-:W-:Y:S01]  /*25e0*/  IMAD.MOV R11, RZ, RZ, -R11 ;  /* 0x000000ffff0b7224 */ /* 0x000fe200078e0a0b */
[C---:B------:R-:W-:Y:S01]  /*25f0*/  ISETP.GT.U32.AND P0, PT, R17.reuse, R7, PT ;  /* 0x000000071100720c */ /* 0x040fe20003f04070 */
[C---:B------:R-:W-:Y:S01]  /*2600*/  IMAD R14, R17.reuse, R5, R18 ;  /* 0x00000005110e7224 */ /* 0x040fe200078e0212 */
[----:B------:R-:W-:Y:S01]  /*2610*/  CS2R R94, SRZ ;  /* 0x00000000005e7805 */ /* 0x000fe2000001ff00 */
[C---:B------:R-:W-:Y:S01]  /*2620*/  IMAD R12, R17.reuse, R11, R16 ;  /* 0x0000000b110c7224 */ /* 0x040fe200078e0210 */
[----:B------:R-:W-:Y:S01]  /*2630*/  CS2R R96, SRZ ;  /* 0x0000000000607805 */ /* 0x000fe2000001ff00 */
[--C-:B------:R-:W-:Y:S01]  /*2640*/  @!P4 IMAD.IADD R10, R10, 0x1, -R17.reuse ;  /* 0x000000010a0ac824 */ /* 0x100fe200078e0a11 */
[C---:B------:R-:W-:Y:S01]  /*2650*/  ISETP.GT.U32.AND P2, PT, R17.reuse, R14, PT ;  /* 0x0000000e1100720c */ /* 0x040fe20003f44070 */
[C---:B------:R-:W-:Y:S01]  /*2660*/  VIADD R5, R20.reuse, 0x78 ;  /* 0x0000007814057836 */ /* 0x040fe20000000000 */
[----:B------:R-:W-:Y:S01]  /*2670*/  ISETP.GT.U32.AND P5, PT, R17, R12, PT ;  /* 0x0000000c1100720c */ /* 0x000fe20003fa4070 */
[C---:B------:R-:W-:Y:S01]  /*2680*/  VIADD R16, R20.reuse, 0x74 ;  /* 0x0000007414107836 */ /* 0x040fe20000000000 */
[----:B------:R-:W-:Y:S01]  /*2690*/  CS2R R98, SRZ ;  /* 0x0000000000627805 */ /* 0x000fe2000001ff00 */
[C---:B------:R-:W-:Y:S01]  /*26a0*/  VIADD R4, R20.reuse, 0x7c ;  /* 0x0000007c14047836 */ /* 0x040fe20000000000 */
[----:B------:R-:W-:Y:S01]  /*26b0*/  IABS R13, R5 ;  /* 0x00000005000d7213 */ /* 0x000fe20000000000 */
[----:B------:R-:W-:Y:S01]  /*26c0*/  @!P0 IMAD.IADD R7, R7, 0x1, -R17 ;  /* 0x0000000107078824 */ /* 0x000fe200078e0a11 */
[----:B------:R-:W-:Y:S01]  /*26d0*/  ISETP.GT.U32.AND P0, PT, R17, R10, PT ;  /* 0x0000000a1100720c */ /* 0x000fe20003f04070 */
[----:B------:R-:W-:Y:S01]  /*26e0*/  VIADD R18, R20, 0x70 ;  /* 0x0000007014127836 */ /* 0x000fe20000000000 */
[----:B------:R-:W-:Y:S01]  /*26f0*/  ISETP.GE.AND P3, PT, R5, RZ, PT ;  /* 0x000000ff0500720c */ /* 0x000fe20003f66270 */
[----:B------:R-:W-:Y:S01]  /*2700*/  IMAD.HI.U32 R5, R9, R13, RZ ;  /* 0x0000000d09057227 */ /* 0x000fe200078e00ff */
[----:B------:R-:W-:-:S02]  /*2710*/  ISETP.GT.U32.AND P6, PT, R17, R7, PT ;  /* 0x000000071100720c */ /* 0x000fc40003fc4070 */
[----:B------:R-:W-:Y:S02]  /*2720*/  CS2R R100, SRZ ;  /* 0x0000000000647805 */ /* 0x000fe4000001ff00 */
[----:B------:R-:W-:Y:S01]  /*2730*/  IABS R15, R16 ;  /* 0x00000010000f7213 */ /* 0x000fe20000000000 */
[--C-:B------:R-:W-:Y:S01]  /*2740*/  @!P2 IMAD.IADD R14, R14, 0x1, -R17.reuse ;  /* 0x000000010e0ea824 */ /* 0x100fe200078e0a11 */
[----:B------:R-:W-:Y:S01]  /*2750*/  ISETP.GE.AND P2, PT, R218, RZ, PT ;  /* 0x000000ffda00720c */ /* 0x000fe20003f46270 */
[----:B------:R-:W-:Y:S01]  /*2760*/  @!P5 IMAD.IADD R12, R12, 0x1, -R17 ;  /* 0x000000010c0cd824 */ /* 0x000fe200078e0a11 */
[----:B------:R-:W-:Y:S01]  /*2770*/  IABS R11, R4 ;  /* 0x00000004000b7213 */ /* 0x000fe20000000000 */
[----:B------:R-:W-:Y:S01]  /*2780*/  IMAD.MOV R5, RZ, RZ, -R5 ;  /* 0x000000ffff057224 */ /* 0x000fe200078e0a05 */
[----:B------:R-:W-:Y:S01]  /*2790*/  ISETP.GT.U32.AND P4, PT, R17, R14, PT ;  /* 0x0000000e1100720c */ /* 0x000fe20003f84070 */
[----:B------:R-:W-:Y:S01]  /*27a0*/  @!P0 IMAD.IADD R10, R10, 0x1, -R17 ;  /* 0x000000010a0a8824 */ /* 0x000fe200078e0a11 */
[----:B------:R-:W-:Y:S01]  /*27b0*/  ISETP.GE.AND P0, PT, R219, RZ, PT ;  /* 0x000000ffdb00720c */ /* 0x000fe20003f06270 */
[----:B------:R-:W-:Y:S01]  /*27c0*/  IMAD.HI.U32 R6, R9, R15, RZ ;  /* 0x0000000f09067227 */ /* 0x000fe200078e00ff */
[----:B------:R-:W-:-:S02]  /*27d0*/  ISETP.GT.U32.AND P5, PT, R17, R12, PT ;  /* 0x0000000c1100720c */ /* 0x000fc40003fa4070 */
[----:B------:R-:W-:Y:S02]  /*27e0*/  CS2R R102, SRZ ;  /* 0x0000000000667805 */ /* 0x000fe4000001ff00 */
[----:B------:R-:W-:Y:S01]  /*27f0*/  ISETP.GE.AND P1, PT, R4, RZ, PT ;  /* 0x000000ff0400720c */ /* 0x000fe20003f26270 */
[----:B------:R-:W-:Y:S01]  /*2800*/  @!P6 IMAD.IADD R7, R7, 0x1, -R17 ;  /* 0x000000010707e824 */ /* 0x000fe200078e0a11 */
[----:B------:R-:W-:Y:S01]  /*2810*/  ISETP.GE.AND P6, PT, R16, RZ, PT ;  /* 0x000000ff1000720c */ /* 0x000fe20003fc6270 */
[C---:B------:R-:W-:Y:S01]  /*2820*/  IMAD R13, R8.reuse, R5, R13 ;  /* 0x00000005080d7224 */ /* 0x040fe200078e020d */
[----:B------:R-:W-:Y:S01]  /*2830*/  IABS R16, R18 ;  /* 0x0000001200107213 */ /* 0x000fe20000000000 */
[----:B------:R-:W-:Y:S01]  /*2840*/  @!P2 IMAD.MOV R7, RZ, RZ, -R7 ;  /* 0x000000ffff07a224 */ /* 0x000fe200078e0a07 */
[----:B------:R-:W-:Y:S01]  /*2850*/  ISETP.GE.AND P2, PT, R217, RZ, PT ;  /* 0x000000ffd900720c */ /* 0x000fe20003f46270 */
[----:B------:R-:W-:Y:S01]  /*2860*/  IMAD.MOV.U32 R5, RZ, RZ, R10 ;  /* 0x000000ffff057224 */ /* 0x000fe200078e000a */
[----:B------:R-:W-:Y:S01]  /*2870*/  CS2R R104, SRZ ;  /* 0x0000000000687805 */ /* 0x000fe2000001ff00 */
[----:B------:R-:W-:Y:S01]  /*2880*/  IMAD.MOV R6, RZ, RZ, -R6 ;  /* 0x000000ffff067224 */ /* 0x000fe200078e0a06 */
[----:B------:R-:W-:Y:S01]  /*2890*/  CS2R R106, SRZ ;  /* 0x00000000006a7805 */ /* 0x000fe2000001ff00 */
[----:B------:R-:W-:Y:S01]  /*28a0*/  @!P0 IMAD.MOV R5, RZ, RZ, -R5 ;  /* 0x000000ffff058224 */ /* 0x000fe200078e0a05 */
[----:B------:R-:W-:Y:S01]  /*28b0*/  ISETP.GT.U32.AND P0, PT, R8, R13, PT ;  /* 0x0000000d0800720c */ /* 0x000fe20003f04070 */
[----:B------:R-:W-:Y:S01]  /*28c0*/  IMAD.HI.U32 R4, R9, R11, RZ ;  /* 0x0000000b09047227 */ /* 0x000fe200078e00ff */
[----:B------:R-:W-:-:S02]  /*28d0*/  CS2R R108, SRZ ;  /* 0x00000000006c7805 */ /* 0x000fc4000001ff00 */
[----:B------:R-:W-:Y:S02]  /*28e0*/  CS2R R110, SRZ ;  /* 0x00000000006e7805 */ /* 0x000fe4000001ff00 */
[----:B------:R-:W-:Y:S01]  /*28f0*/  CS2R R112, SRZ ;  /* 0x0000000000707805 */ /* 0x000fe2000001ff00 */
[----:B------:R-:W-:Y:S01]  /*2900*/  IMAD R15, R8, R6, R15 ;  /* 0x00000006080f7224 */ /* 0x000fe200078e020f */
[----:B------:R-:W-:Y:S01]  /*2910*/  CS2R R114, SRZ ;  /* 0x0000000000727805 */ /* 0x000fe2000001ff00 */
[--C-:B------:R-:W-:Y:S01]  /*2920*/  @!P4 IMAD.IADD R14, R14, 0x1, -R17.reuse ;  /* 0x000000010e0ec824 */ /* 0x100fe200078e0a11 */
[----:B------:R-:W-:Y:S01]  /*2930*/  CS2R R116, SRZ ;  /* 0x0000000000747805 */ /* 0x000fe2000001ff00 */
[----:B------:R-:W-:Y:S01]  /*2940*/  @!P5 IMAD.IADD R12, R12, 0x1, -R17 ;  /* 0x000000010c0cd824 */ /* 0x000fe200078e0a11 */
[----:B------:R-:W-:Y:S01]  /*2950*/  ISETP.GE.AND P5, PT, R220, RZ, PT ;  /* 0x000000ffdc00720c */ /* 0x000fe20003fa6270 */
[----:B------:R-:W-:Y:S01]  /*2960*/  IMAD.MOV R4, RZ, RZ, -R4 ;  /* 0x000000ffff047224 */ /* 0x000fe200078e0a04 */
[----:B------:R-:W-:Y:S01]  /*2970*/  CS2R R118, SRZ ;  /* 0x0000000000767805 */ /* 0x000fe2000001ff00 */
[----:B------:R-:W-:Y:S01]  /*2980*/  @!P2 IMAD.MOV R14, RZ, RZ, -R14 ;  /* 0x000000ffff0ea224 */ /* 0x000fe200078e0a0e */
[C---:B------:R-:W-:Y:S01]  /*2990*/  ISETP.GT.U32.AND P2, PT, R8.reuse, R15, PT ;  /* 0x0000000f0800720c */ /* 0x040fe20003f44070 */
[C---:B------:R-:W-:Y:S01]  /*29a0*/  IMAD R11, R8.reuse, R4, R11 ;  /* 0x00000004080b7224 */ /* 0x040fe200078e020b */
[----:B------:R-:W-:Y:S01]  /*29b0*/  CS2R R120, SRZ ;  /* 0x0000000000787805 */ /* 0x000fe2000001ff00 */
[----:B------:R-:W-:Y:S01]  /*29c0*/  IMAD.MOV.U32 R17, RZ, RZ, R12 ;  /* 0x000000ffff117224 */ /* 0x000fe200078e000c */
[----:B------:R-:W-:Y:S01]  /*29d0*/  LOP3.LUT R12, RZ, R2, RZ, 0x33, !PT ;  /* 0x00000002ff0c7212 */ /* 0x000fe200078e33ff */
[----:B------:R-:W-:Y:S01]  /*29e0*/  @!P0 IMAD.IADD R13, R13, 0x1, -R8 ;  /* 0x000000010d0d8824 */ /* 0x000fe200078e0a08 */
[----:B------:R-:W-:Y:S01]  /*29f0*/  ISETP.GT.U32.AND P4, PT, R8, R11, PT ;  /* 0x0000000b0800720c */ /* 0x000fe20003f84070 */
[----:B------:R-:W-:Y:S01]  /*2a00*/  IMAD.HI.U32 R10, R9, R19, RZ ;  /* 0x00000013090a7227 */ /* 0x000fe200078e00ff */
[----:B------:R-:W-:-:S02]  /*2a10*/  CS2R R122, SRZ ;  /* 0x00000000007a7805 */ /* 0x000fc4000001ff00 */
[----:B------:R-:W-:Y:S02]  /*2a20*/  CS2R R124, SRZ ;  /* 0x00000000007c7805 */ /* 0x000fe4000001ff00 */
[----:B------:R-:W-:Y:S01]  /*2a30*/  ISETP.GT.U32.AND P0, PT, R8, R13, PT ;  /* 0x0000000d0800720c */ /* 0x000fe20003f04070 */
[----:B------:R-:W-:Y:S01]  /*2a40*/  @!P5 IMAD.MOV R17, RZ, RZ, -R17 ;  /* 0x000000ffff11d224 */ /* 0x000fe200078e0a11 */
[----:B------:R-:W-:Y:S01]  /*2a50*/  ISETP.NE.AND P5, PT, R2, RZ, PT ;  /* 0x000000ff0200720c */ /* 0x000fe20003fa5270 */
[----:B------:R-:W-:Y:S01]  /*2a60*/  IMAD.HI.U32 R2, R9, R16, RZ ;  /* 0x0000001009027227 */ /* 0x000fe200078e00ff */
[----:B------:R-:W-:Y:S02]  /*2a70*/  CS2R R126, SRZ ;  /* 0x00000000007e7805 */ /* 0x000fe4000001ff00 */
[----:B------:R-:W-:Y:S02]  /*2a80*/  CS2R R128, SRZ ;  /* 0x0000000000807805 */ /* 0x000fe4000001ff00 */
[C---:B------:R-:W-:Y:S01]  /*2a90*/  SEL R6, R12.reuse, R17, !P5 ;  /* 0x000000110c067207 */ /* 0x040fe20006800000 */
[----:B------:R-:W-:Y:S01]  /*2aa0*/  @!P2 IMAD.IADD R15, R15, 0x1, -R8 ;  /* 0x000000010f0fa824 */ /* 0x000fe200078e0a08 */
[C---:B------:R-:W-:Y:S01]  /*2ab0*/  SEL R4, R12.reuse, R7, !P5 ;  /* 0x000000070c047207 */ /* 0x040fe20006800000 */
[----:B------:R-:W-:Y:S01]  /*2ac0*/  IMAD.MOV R17, RZ, RZ, -R2 ;  /* 0x000000ffff117224 */ /* 0x000fe200078e0a02 */
[----:B------:R-:W-:Y:S01]  /*2ad0*/  SEL R5, R12, R5, !P5 ;  /* 0x000000050c057207 */ /* 0x000fe20006800000 */
[----:B------:R-:W-:Y:S01]  /*2ae0*/  @!P4 IMAD.IADD R11, R11, 0x1, -R8 ;  /* 0x000000010b0bc824 */ /* 0x000fe200078e0a08 */
[C---:B------:R-:W-:Y:S01]  /*2af0*/  ISETP.GT.U32.AND P2, PT, R8.reuse, R15, PT ;  /* 0x0000000f0800720c */ /* 0x040fe20003f44070 */
[----:B------:R-:W-:Y:S01]  /*2b00*/  IMAD R17, R8, R17, R16 ;  /* 0x0000001108117224 */ /* 0x000fe200078e0210 */
[----:B------:R-:W-:Y:S01]  /*2b10*/  SEL R7, R12, R14, !P5 ;  /* 0x0000000e0c077207 */ /* 0x000fe20006800000 */
[----:B------:R-:W-:Y:S01]  /*2b20*/  @!P0 IMAD.IADD R13, R13, 0x1, -R8 ;  /* 0x000000010d0d8824 */ /* 0x000fe200078e0a08 */
[C---:B------:R-:W-:Y:S01]  /*2b30*/  ISETP.GT.U32.AND P4, PT, R8.reuse, R11, PT ;  /* 0x0000000b0800720c */ /* 0x040fe20003f84070 */
[----:B------:R-:W-:Y:S01]  /*2b40*/  IMAD.MOV R10, RZ, RZ, -R10 ;  /* 0x000000ffff0a7224 */ /* 0x000fe200078e0a0a */
[----:B------:R-:W-:Y:S01]  /*2b50*/  ISETP.GT.U32.AND P0, PT, R8, R17, PT ;  /* 0x000000110800720c */ /* 0x000fe20003f04070 */
[----:B------:R-:W-:Y:S01]  /*2b60*/  VIADD R2, R20, 0x68 ;  /* 0x0000006814027836 */ /* 0x000fe20000000000 */
[----:B------:R-:W-:Y:S01]  /*2b70*/  ISETP.GE.AND P5, PT, R18, RZ, PT ;  /* 0x000000ff1200720c */ /* 0x000fe20003fa6270 */
[----:B------:R-:W-:Y:S01]  /*2b80*/  IMAD R19, R8, R10, R19 ;  /* 0x0000000a08137224 */ /* 0x000fe200078e0213 */
[----:B------:R-:W-:Y:S01]  /*2b90*/  CS2R R130, SRZ ;  /* 0x0000000000827805 */ /* 0x000fe2000001ff00 */
[C---:B------:R-:W-:Y:S01]  /*2ba0*/  VIADD R12, R20.reuse, 0x60 ;  /* 0x00000060140c7836 */ /* 0x040fe20000000000 */
[----:B------:R-:W-:Y:S01]  /*2bb0*/  CS2R R132, SRZ ;  /* 0x0000000000847805 */ /* 0x000fe2000001ff00 */
[--C-:B------:R-:W-:Y:S01]  /*2bc0*/  @!P2 IMAD.IADD R15, R15, 0x1, -R8.reuse ;  /* 0x000000010f0fa824 */ /* 0x100fe200078e0a08 */
[----:B------:R-:W-:Y:S01]  /*2bd0*/  CS2R R134, SRZ ;  /* 0x0000000000867805 */ /* 0x000fe2000001ff00 */
[----:B------:R-:W-:Y:S01]  /*2be0*/  VIADD R10, R20, 0x64 ;  /* 0x00000064140a7836 */ /* 0x000fe20000000000 */
[----:B------:R-:W-:Y:S01]  /*2bf0*/  ISETP.GE.AND P2, PT, R12, RZ, PT ;  /* 0x000000ff0c00720c */ /* 0x000fe20003f46270 */
[----:B------:R-:W-:Y:S01]  /*2c00*/  @!P6 IMAD.MOV R15, RZ, RZ, -R15 ;  /* 0x000000ffff0fe224 */ /* 0x000fe200078e0a0f */
[----:B------:R-:W-:Y:S01]  /*2c10*/  ISETP.GT.U32.AND P6, PT, R8, R19, PT ;  /* 0x000000130800720c */ /* 0x000fe20003fc4070 */
[--C-:B------:R-:W-:Y:S01]  /*2c20*/  @!P4 IMAD.IADD R11, R11, 0x1, -R8.reuse ;  /* 0x000000010b0bc824 */ /* 0x100fe200078e0a08 */
[----:B------:R-:W-:Y:S01]  /*2c30*/  ISETP.GE.AND P4, PT, R21, RZ, PT ;  /* 0x000000ff1500720c */ /* 0x000fe20003f86270 */
[----:B------:R-:W-:Y:S01]  /*2c40*/  @!P0 IMAD.IADD R17, R17, 0x1, -R8 ;  /* 0x0000000111118824 */ /* 0x000fe200078e0a08 */
[----:B------:R-:W-:Y:S01]  /*2c50*/  IABS R21, R2 ;  /* 0x0000000200157213 */ /* 0x000fe20000000000 */
[----:B------:R-:W-:Y:S01]  /*2c60*/  @!P1 IMAD.MOV R11, RZ, RZ, -R11 ;  /* 0x000000ffff0b9224 */ /* 0x000fe200078e0a0b */
[----:B------:R-:W-:Y:S01]  /*2c70*/  ISETP.GE.AND P1, PT, R2, RZ, PT ;  /* 0x000000ff0200720c */ /* 0x000fe20003f26270 */
[----:B------:R-:W-:Y:S01]  /*2c80*/  @!P3 IMAD.MOV R13, RZ, RZ, -R13 ;  /* 0x000000ffff0db224 */ /* 0x000fe200078e0a0d */
[----:B------:R-:W-:Y:S01]  /*2c90*/  ISETP.GT.U32.AND P0, PT, R8, R17, PT ;  /* 0x000000110800720c */ /* 0x000fe20003f04070 */
[----:B------:R-:W-:Y:S01]  /*2ca0*/  IMAD.HI.U32 R2, R9, R21, RZ ;  /* 0x0000001509027227 */ /* 0x000fe200078e00ff */
[----:B------:R-:W-:-:S02]  /*2cb0*/  IABS R25, R12 ;  /* 0x0000000c00197213 */ /* 0x000fc40000000000 */
[----:B------:R-:W-:Y:S02]  /*2cc0*/  CS2R R136, SRZ ;  /* 0x0000000000887805 */ /* 0x000fe4000001ff00 */
[----:B------:R-:W-:Y:S01]  /*2cd0*/  IABS R23, R10 ;  /* 0x0000000a00177213 */ /* 0x000fe20000000000 */
[----:B------:R-:W-:Y:S01]  /*2ce0*/  IMAD.MOV R12, RZ, RZ, -R2 ;  /* 0x000000ffff0c7224 */ /* 0x000fe200078e0a02 */
[----:B------:R-:W-:Y:S01]  /*2cf0*/  ISETP.GE.AND P3, PT, R10, RZ, PT ;  /* 0x000000ff0a00720c */ /* 0x000fe20003f66270 */
[----:B------:R-:W-:Y:S01]  /*2d00*/  @!P6 IMAD.IADD R19, R19, 0x1, -R8 ;  /* 0x000000011313e824 */ /* 0x000fe200078e0a08 */
[----:B------:R-:W-:Y:S01]  /*2d10*/  CS2R R138, SRZ ;  /* 0x00000000008a7805 */ /* 0x000fe2000001ff00 */
[C---:B------:R-:W-:Y:S01]  /*2d20*/  IMAD R21, R8.reuse, R12, R21 ;  /* 0x0000000c08157224 */ /* 0x040fe200078e0215 */
[----:B------:R-:W-:Y:S01]  /*2d30*/  CS2R R140, SRZ ;  /* 0x00000000008c7805 */ /* 0x000fe2000001ff00 */
[----:B------:R-:W-:Y:S01]  /*2d40*/  IMAD.HI.U32 R10, R9, R23, RZ ;  /* 0x00000017090a7227 */ /* 0x000fe200078e00ff */
[----:B------:R-:W-:-:S02]  /*2d50*/  ISETP.GT.U32.AND P6, PT, R8, R19, PT ;  /* 0x000000130800720c */ /* 0x000fc40003fc4070 */
[----:B------:R-:W-:Y:S02]  /*2d60*/  CS2R R142, SRZ ;  /* 0x00000000008e7805 */ /* 0x000fe4000001ff00 */
[----:B------:R-:W-:Y:S01]  /*2d70*/  CS2R R144, SRZ ;  /* 0x0000000000907805 */ /* 0x000fe2000001ff00 */
[----:B------:R-:W-:Y:S01]  /*2d80*/  @!P0 IMAD.IADD R17, R17, 0x1, -R8 ;  /* 0x0000000111118824 */ /* 0x000fe200078e0a08 */
[----:B------:R-:W-:Y:S01]  /*2d90*/  ISETP.GT.U32.AND P0, PT, R8, R21, PT ;  /* 0x000000150800720c */ /* 0x000fe20003f04070 */
[----:B------:R-:W-:Y:S01]  /*2da0*/  VIADD R16, R20, 0x58 ;  /* 0x0000005814107836 */ /* 0x000fe20000000000 */
[----:B------:R-:W-:Y:S01]  /*2db0*/  CS2R R146, SRZ ;  /* 0x0000000000927805 */ /* 0x000fe2000001ff00 */
[----:B------:R-:W-:Y:S01]  /*2dc0*/  IMAD.MOV R10, RZ, RZ, -R10 ;  /* 0x000000ffff0a7224 */ /* 0x000fe200078e0a0a */
[----:B------:R-:W-:Y:S01]  /*2dd0*/  CS2R R148, SRZ ;  /* 0x0000000000947805 */ /* 0x000fe2000001ff00 */
[----:B------:R-:W-:Y:S01]  /*2de0*/  IMAD.HI.U32 R2, R9, R25, RZ ;  /* 0x0000001909027227 */ /* 0x000fe200078e00ff */
[----:B------:R-:W-:-:S02]  /*2df0*/  IABS R29, R16 ;  /* 0x00000010001d7213 */ /* 0x000fc40000000000 */
[----:B------:R-:W-:Y:S01]  /*2e00*/  CS2R R150, SRZ ;  /* 0x0000000000967805 */ /* 0x000fe2000001ff00 */
[----:B------:R-:W-:Y:S01]  /*2e10*/  USHF.R.S32.HI UR10, URZ, 0x1f, UR9 ;  /* 0x0000001f3f0a7899 */ /* 0x000fe20008011409 */
[C---:B------:R-:W-:Y:S02]  /*2e20*/  IMAD R23, R8.reuse, R10, R23 ;  /* 0x0000000a08177224 */ /* 0x040fe400078e0217 */
[----:B------:R-:W-:Y:S02]  /*2e30*/  @!P6 IMAD.IADD R19, R19, 0x1, -R8 ;  /* 0x000000011313e824 */ /* 0x000fe400078e0a08 */
[----:B------:R-:W-:Y:S01]  /*2e40*/  IMAD.HI.U32 R10, R9, R29, RZ ;  /* 0x0000001d090a7227 */ /* 0x000fe200078e00ff */
[----:B------:R-:W-:-:S03]  /*2e50*/  ISETP.GT.U32.AND P6, PT, R8, R23, PT ;  /* 0x000000170800720c */ /* 0x000fc60003fc4070 */
[----:B------:R-:W-:Y:S02]  /*2e60*/  @!P0 IMAD.IADD R21, R21, 0x1, -R8 ;  /* 0x0000000115158824 */ /* 0x000fe400078e0a08 */
[----:B------:R-:W-:Y:S02]  /*2e70*/  VIADD R14, R20, 0x5c ;  /* 0x0000005c140e7836 */ /* 0x000fe40000000000 */
[----:B------:R-:W-:Y:S01]  /*2e80*/  IMAD.MOV R2, RZ, RZ, -R2 ;  /* 0x000000ffff027224 */ /* 0x000fe200078e0a02 */
[C---:B------:R-:W-:Y:S01]  /*2e90*/  ISETP.GT.U32.AND P0, PT, R8.reuse, R21, PT ;  /* 0x000000150800720c */ /* 0x040fe20003f04070 */
[----:B------:R-:W-:Y:S01]  /*2ea0*/  IMAD.MOV R10, RZ, RZ, -R10 ;  /* 0x000000ffff0a7224 */ /* 0x000fe200078e0a0a */
[----:B------:R-:W-:Y:S01]  /*2eb0*/  IABS R27, R14 ;  /* 0x0000000e001b7213 */ /* 0x000fe20000000000 */
[C---:B------:R-:W-:Y:S02]  /*2ec0*/  IMAD R25, R8.reuse, R2, R25 ;  /* 0x0000000208197224 */ /* 0x040fe400078e0219 */
[----:B------:R-:W-:-:S02]  /*2ed0*/  IMAD R29, R8, R10, R29 ;  /* 0x0000000a081d7224 */ /* 0x000fc400078e021d */
[----:B------:R-:W-:Y:S01]  /*2ee0*/  @!P5 IMAD.MOV R17, RZ, RZ, -R17 ;  /* 0x000000ffff11d224 */ /* 0x000fe200078e0a11 */
[C---:B------:R-:W-:Y:S01]  /*2ef0*/  ISETP.GT.U32.AND P5, PT, R8.reuse, R25, PT ;  /* 0x000000190800720c */ /* 0x040fe20003fa4070 */
[----:B------:R-:W-:Y:S01]  /*2f00*/  @!P6 IMAD.IADD R23, R23, 0x1, -R8 ;  /* 0x000000011717e824 */ /* 0x000fe200078e0a08 */
[----:B------:R-:W-:Y:S01]  /*2f10*/  ISETP.GT.U32.AND P6, PT, R8, R29, PT ;  /* 0x0000001d0800720c */ /* 0x000fe20003fc4070 */
[----:B------:R-:W-:Y:S02]  /*2f20*/  VIADD R12, R20, 0x54 ;  /* 0x00000054140c7836 */ /* 0x000fe40000000000 */
[----:B------:R-:W-:-:S03]  /*2f30*/  IMAD.HI.U32 R2, R9, R27, RZ ;  /* 0x0000001b09027227 */ /* 0x000fc600078e00ff */
[----:B------:R-:W-:Y:S01]  /*2f40*/  IABS R31, R12 ;  /* 0x0000000c001f7213 */ /* 0x000fe20000000000 */
[----:B------:R-:W-:Y:S02]  /*2f50*/  VIADD R18, R20, 0x50 ;  /* 0x0000005014127836 */ /* 0x000fe40000000000 */
[----:B------:R-:W-:Y:S02]  /*2f60*/  IMAD.MOV R2, RZ, RZ, -R2 ;  /* 0x000000ffff027224 */ /* 0x000fe400078e0a02 */
[----:B------:R-:W-:Y:S01]  /*2f70*/  @!P0 IMAD.IADD R21, R21, 0x1, -R8 ;  /* 0x0000000115158824 */ /* 0x000fe200078e0a08 */
[----:B------:R-:W-:Y:S01]  /*2f80*/  ISETP.GE.AND P0, PT, R14, RZ, PT ;  /* 0x000000ff0e00720c */ /* 0x000fe20003f06270 */
[----:B------:R-:W-:Y:S01]  /*2f90*/  IMAD R27, R8, R2, R27 ;  /* 0x00000002081b7224 */ /* 0x000fe200078e021b */
[----:B------:R-:W-:Y:S01]  /*2fa0*/  IABS R33, R18 ;  /* 0x0000001200217213 */ /* 0x000fe20000000000 */
[----:B------:R-:W-:Y:S02]  /*2fb0*/  VIADD R14, R20, 0x4c ;  /* 0x0000004c140e7836 */ /* 0x000fe40000000000 */
[----:B------:R-:W-:-:S03]  /*2fc0*/  IMAD.HI.U32 R2, R9, R31, RZ ;  /* 0x0000001f09027227 */ /* 0x000fc600078e00ff */
[----:B------:R-:W-:Y:S01]  /*2fd0*/  IABS R35, R14 ;  /* 0x0000000e00237213 */ /* 0x000fe20000000000 */
[--C-:B------:R-:W-:Y:S01]  /*2fe0*/  @!P5 IMAD.IADD R25, R25, 0x1, -R8.reuse ;  /* 0x000000011919d824 */ /* 0x100fe200078e0a08 */
[----:B------:R-:W-:Y:S01]  /*2ff0*/  ISETP.GT.U32.AND P5, PT, R8, R23, PT ;  /* 0x000000170800720c */ /* 0x000fe20003fa4070 */
[----:B------:R-:W-:Y:S02]  /*3000*/  @!P6 IMAD.IADD R29, R29, 0x1, -R8 ;  /* 0x000000011d1de824 */ /* 0x000fe400078e0a08 */
[----:B------:R-:W-:-:S03]  /*3010*/  IMAD.HI.U32 R10, R9, R33, RZ ;  /* 0x00000021090a7227 */ /* 0x000fc600078e00ff */
[C---:B------:R-:W-:Y:S01]  /*3020*/  ISETP.GT.U32.AND P6, PT, R8.reuse, R29, PT ;  /* 0x0000001d0800720c */ /* 0x040fe20003fc4070 */
[----:B------:R-:W-:Y:S02]  /*3030*/  IMAD.MOV R2, RZ, RZ, -R2 ;  /* 0x000000ffff027224 */ /* 0x000fe400078e0a02 */
[----:B------:R-:W-:Y:S02]  /*3040*/  IMAD.MOV R10, RZ, RZ, -R10 ;  /* 0x000000ffff0a7224 */ /* 0x000fe400078e0a0a */
[----:B------:R-:W-:Y:S02]  /*3050*/  IMAD R31, R8, R2, R31 ;  /* 0x00000002081f7224 */ /* 0x000fe400078e021f */
[----:B------:R-:W-:-:S04]  /*3060*/  IMAD.HI.U32 R2, R9, R35, RZ ;  /* 0x0000002309027227 */ /* 0x000fc800078e00ff */
[C---:B------:R-:W-:Y:S02]  /*3070*/  IMAD R33, R8.reuse, R10, R33 ;  /* 0x0000000a08217224 */ /* 0x040fe400078e0221 */
[----:B------:R-:W-:Y:S02]  /*3080*/  IMAD.MOV R10, RZ, RZ, -R2 ;  /* 0x000000ffff0a7224 */ /* 0x000fe400078e0a02 */
[--C-:B------:R-:W-:Y:S01]  /*3090*/  @!P5 IMAD.IADD R23, R23, 0x1, -R8.reuse ;  /* 0x000000011717d824 */ /* 0x100fe200078e0a08 */
[C---:B------:R-:W-:Y:S01]  /*30a0*/  ISETP.GT.U32.AND P5, PT, R8.reuse, R31, PT ;  /* 0x0000001f0800720c */ /* 0x040fe20003fa4070 */
[C---:B------:R-:W-:Y:S02]  /*30b0*/  IMAD R35, R8.reuse, R10, R35 ;  /* 0x0000000a08237224 */ /* 0x040fe400078e0223 */
[----:B------:R-:W-:Y:S02]  /*30c0*/  @!P6 IMAD.IADD R29, R29, 0x1, -R8 ;  /* 0x000000011d1de824 */ /* 0x000fe400078e0a08 */
[----:B------:R-:W-:Y:S01]  /*30d0*/  IMAD.HI.U32 R10, R9, R39, RZ ;  /* 0x00000027090a7227 */ /* 0x000fe200078e00ff */
[----:B------:R-:W-:-:S03]  /*30e0*/  ISETP.GT.U32.AND P6, PT, R8, R35, PT ;  /* 0x000000230800720c */ /* 0x000fc60003fc4070 */
[----:B------:R-:W-:Y:S02]  /*30f0*/  IMAD.MOV R10, RZ, RZ, -R10 ;  /* 0x000000ffff0a7224 */ /* 0x000fe400078e0a0a */
[----:B------:R-:W-:Y:S01]  /*3100*/  @!P4 IMAD.MOV R19, RZ, RZ, -R19 ;  /* 0x000000ffff13c224 */ /* 0x000fe200078e0a13 */
[----:B------:R-:W-:Y:S01]  /*3110*/  ISETP.GT.U32.AND P4, PT, R8, R27, PT ;  /* 0x0000001b0800720c */ /* 0x000fe20003f84070 */
[--C-:B------:R-:W-:Y:S01]  /*3120*/  @!P5 IMAD.IADD R31, R31, 0x1, -R8.reuse ;  /* 0x000000011f1fd824 */ /* 0x100fe200078e0a08 */
[----:B------:R-:W-:Y:S01]  /*3130*/  ISETP.GE.AND P5, PT, R12, RZ, PT ;  /* 0x000000ff0c00720c */ /* 0x000fe20003fa6270 */
[----:B------:R-:W-:Y:S02]  /*3140*/  IMAD R39, R8, R10, R39 ;  /* 0x0000000a08277224 */ /* 0x000fe400078e0227 */
[----:B------:R-:W-:Y:S02]  /*3150*/  VIADD R12, R20, 0x40 ;  /* 0x00000040140c7836 */ /* 0x000fe40000000000 */
[----:B------:R-:W-:Y:S01]  /*3160*/  @!P6 IMAD.IADD R35, R35, 0x1, -R8 ;  /* 0x000000012323e824 */ /* 0x000fe200078e0a08 */
[----:B------:R-:W-:Y:S01]  /*3170*/  ISETP.GT.U32.AND P6, PT, R8, R31, PT ;  /* 0x0000001f0800720c */ /* 0x000fe20003fc4070 */
[----:B------:R-:W-:Y:S01]  /*3180*/  IMAD.HI.U32 R2, R9, R37, RZ ;  /* 0x0000002509027227 */ /* 0x000fe200078e00ff */
[----:B------:R-:W-:-:S03]  /*3190*/  IABS R41, R12 ;  /* 0x0000000c00297213 */ /* 0x000fc60000000000 */
[----:B------:R-:W-:Y:S02]  /*31a0*/  IMAD.MOV R2, RZ, RZ, -R2 ;  /* 0x000000ffff027224 */ /* 0x000fe400078e0a02 */
[----:B------:R-:W-:Y:S01]  /*31b0*/  @!P4 IMAD.IADD R27, R27, 0x1, -R8 ;  /* 0x000000011b1bc824 */ /* 0x000fe200078e0a08 */
[C---:B------:R-:W-:Y:S01]  /*31c0*/  ISETP.GT.U32.AND P4, PT, R8.reuse, R25, PT ;  /* 0x000000190800720c */ /* 0x040fe20003f84070 */
[----:B------:R-:W-:Y:S02]  /*31d0*/  IMAD R37, R8, R2, R37 ;  /* 0x0000000208257224 */ /* 0x000fe400078e0225 */
[----:B------:R-:W-:-:S04]  /*31e0*/  IMAD.HI.U32 R2, R9, R41, RZ ;  /* 0x0000002909027227 */ /* 0x000fc800078e00ff */
[----:B------:R-:W-:Y:S01]  /*31f0*/  @!P6 IMAD.IADD R31, R31, 0x1, -R8 ;  /* 0x000000011f1fe824 */ /* 0x000fe200078e0a08 */
[C---:B------:R-:W-:Y:S01]  /*3200*/  ISETP.GT.U32.AND P6, PT, R8.reuse, R39, PT ;  /* 0x000000270800720c */ /* 0x040fe20003fc4070 */
[----:B------:R-:W-:Y:S02]  /*3210*/  IMAD.MOV R2, RZ, RZ, -R2 ;  /* 0x000000ffff027224 */ /* 0x000fe400078e0a02 */
[----:B------:R-:W-:Y:S01]  /*3220*/  @!P1 IMAD.MOV R21, RZ, RZ, -R21 ;  /* 0x000000ffff159224 */ /* 0x000fe200078e0a15 */
[C---:B------:R-:W-:Y:S01]  /*3230*/  ISETP.GT.U32.AND P1, PT, R8.reuse, R27, PT ;  /* 0x0000001b0800720c */ /* 0x040fe20003f24070 */
[C---:B------:R-:W-:Y:S02]  /*3240*/  IMAD R41, R8.reuse, R2, R41 ;  /* 0x0000000208297224 */ /* 0x040fe400078e0229 */
[----:B------:R-:W-:Y:S01]  /*3250*/  @!P4 IMAD.IADD R25, R25, 0x1, -R8 ;  /* 0x000000011919c824 */ /* 0x000fe200078e0a08 */
[----:B------:R-:W-:Y:S01]  /*3260*/  ISETP.GT.U32.AND P4, PT, R8, R33, PT ;  /* 0x000000210800720c */ /* 0x000fe20003f84070 */
[----:B------:R-:W-:-:S02]  /*3270*/  @!P3 IMAD.MOV R23, RZ, RZ, -R23 ;  /* 0x000000ffff17b224 */ /* 0x000fc400078e0a17 */
[----:B------:R-:W-:Y:S01]  /*3280*/  @!P2 IMAD.MOV R25, RZ, RZ, -R25 ;  /* 0x000000ffff19a224 */ /* 0x000fe200078e0a19 */
[C---:B------:R-:W-:Y:S01]  /*3290*/  ISETP.GT.U32.AND P2, PT, R8.reuse, R35, PT ;  /* 0x000000230800720c */ /* 0x040fe20003f44070 */
[--C-:B------:R-:W-:Y:S02]  /*32a0*/  @!P6 IMAD.IADD R39, R39, 0x1, -R8.reuse ;  /* 0x000000012727e824 */ /* 0x100fe400078e0a08 */
[----:B------:R-:W-:Y:S02]  /*32b0*/  @!P5 IMAD.MOV R31, RZ, RZ, -R31 ;  /* 0x000000ffff1fd224 */ /* 0x000fe400078e0a1f */
[----:B------:R-:W-:Y:S01]  /*32c0*/  @!P1 IMAD.IADD R27, R27, 0x1, -R8 ;  /* 0x000000011b1b9824 */ /* 0x000fe200078e0a08 */
[----:B------:R-:W-:Y:S01]  /*32d0*/  ISETP.GT.U32.AND P6, PT, R8, R39, PT ;  /* 0x000000270800720c */ /* 0x000fe20003fc4070 */
[----:B------:R-:W-:Y:S01]  /*32e0*/  VIADD R2, R20, 0x38 ;  /* 0x0000003814027836 */ /* 0x000fe20000000000 */
[----:B------:R-:W-:Y:S01]  /*32f0*/  ISETP.GE.AND P1, PT, R16, RZ, PT ;  /* 0x000000ff1000720c */ /* 0x000fe20003f26270 */
[----:B------:R-:W-:-:S02]  /*3300*/  VIADD R16, R20, 0x3c ;  /* 0x0000003c14107836 */ /* 0x000fc40000000000 */
[----:B------:R-:W-:Y:S01]  /*3310*/  @!P0 IMAD.MOV R27, RZ, RZ, -R27 ;  /* 0x000000ffff1b8224 */ /* 0x000fe200078e0a1b */
[----:B------:R-:W-:Y:S01]  /*3320*/  ISETP.GT.U32.AND P0, PT, R8, R37, PT ;  /* 0x000000250800720c */ /* 0x000fe20003f04070 */
[--C-:B------:R-:W-:Y:S01]  /*3330*/  @!P4 IMAD.IADD R33, R33, 0x1, -R8.reuse ;  /* 0x000000012121c824 */ /* 0x100fe200078e0a08 */
[----:B------:R-:W-:Y:S01]  /*3340*/  IABS R43, R16 ;  /* 0x00000010002b7213 */ /* 0x000fe20000000000 */
[--C-:B------:R-:W-:Y:S01]  /*3350*/  @!P2 IMAD.IADD R35, R35, 0x1, -R8.reuse ;  /* 0x000000012323a824 */ /* 0x100fe200078e0a08 */
[----:B------:R-:W-:Y:S01]  /*3360*/  ISETP.GE.AND P4, PT, R18, RZ, PT ;  /* 0x000000ff1200720c */ /* 0x000fe20003f86270 */
[----:B------:R-:W-:Y:S01]  /*3370*/  VIADD R18, R20, 0x28 ;  /* 0x0000002814127836 */ /* 0x000fe20000000000 */
[C---:B------:R-:W-:Y:S01]  /*3380*/  ISETP.GT.U32.AND P3, PT, R8.reuse, R33, PT ;  /* 0x000000210800720c */ /* 0x040fe20003f64070 */
[----:B------:R-:W-:Y:S01]  /*3390*/  @!P6 IMAD.IADD R39, R39, 0x1, -R8 ;  /* 0x000000012727e824 */ /* 0x000fe200078e0a08 */
[----:B------:R-:W-:Y:S01]  /*33a0*/  ISETP.GT.U32.AND P6, PT, R8, R41, PT ;  /* 0x000000290800720c */ /* 0x000fe20003fc4070 */
[----:B------:R-:W-:Y:S01]  /*33b0*/  IMAD.HI.U32 R10, R9, R43, RZ ;  /* 0x0000002b090a7227 */ /* 0x000fe200078e00ff */
[----:B------:R-:W-:-:S02]  /*33c0*/  IABS R45, R2 ;  /* 0x00000002002d7213 */ /* 0x000fc40000000000 */
[----:B------:R-:W-:Y:S01]  /*33d0*/  ISETP.GE.AND P2, PT, R24, RZ, PT ;  /* 0x000000ff1800720c */ /* 0x000fe20003f46270 */
[----:B------:R-:W-:Y:S01]  /*33e0*/  IMAD.MOV R10, RZ, RZ, -R10 ;  /* 0x000000ffff0a7224 */ /* 0x000fe200078e0a0a */
[----:B------:R-:W-:Y:S01]  /*33f0*/  IABS R53, R18 ;  /* 0x0000001200357213 */ /* 0x000fe20000000000 */
[----:B------:R-:W-:Y:S01]  /*3400*/  @!P1 IMAD.MOV R29, RZ, RZ, -R29 ;  /* 0x000000ffff1d9224 */ /* 0x000fe200078e0a1d */
[----:B------:R-:W-:Y:S01]  /*3410*/  ISETP.GE.AND P1, PT, R14, RZ, PT ;  /* 0x000000ff0e00720c */ /* 0x000fe20003f26270 */
[----:B------:R-:W-:Y:S02]  /*3420*/  IMAD R43, R8, R10, R43 ;  /* 0x0000000a082b7224 */ /* 0x000fe400078e022b */
[--C-:B------:R-:W-:Y:S01]  /*3430*/  @!P0 IMAD.IADD R37, R37, 0x1, -R8.reuse ;  /* 0x0000000125258824 */ /* 0x100fe200078e0a08 */
[----:B------:R-:W-:Y:S01]  /*3440*/  ISETP.GE.AND P0, PT, R12, RZ, PT ;  /* 0x000000ff0c00720c */ /* 0x000fe20003f06270 */
[--C-:B------:R-:W-:Y:S02]  /*3450*/  @!P6 IMAD.IADD R41, R41, 0x1, -R8.reuse ;  /* 0x000000012929e824 */ /* 0x100fe400078e0a08 */
[----:B------:R-:W-:Y:S01]  /*3460*/  VIADD R10, R20, 0x34 ;  /* 0x00000034140a7836 */ /* 0x000fe20000000000 */
[C---:B------:R-:W-:Y:S01]  /*3470*/  ISETP.GT.U32.AND P5, PT, R8.reuse, R37, PT ;  /* 0x000000250800720c */ /* 0x040fe20003fa4070 */
[----:B------:R-:W-:Y:S01]  /*3480*/  @!P3 IMAD.IADD R33, R33, 0x1, -R8 ;  /* 0x000000012121b824 */ /* 0x000fe200078e0a08 */
[----:B------:R-:W-:Y:S01]  /*3490*/  ISETP.GT.U32.AND P6, PT, R8, R41, PT ;  /* 0x000000290800720c */ /* 0x000fe20003fc4070 */
[----:B------:R-:W-:Y:S01]  /*34a0*/  VIADD R12, R20, 0x30 ;  /* 0x00000030140c7836 */ /* 0x000fe20000000000 */
[----:B------:R-:W-:Y:S01]  /*34b0*/  ISETP.GE.AND P3, PT, R22, RZ, PT ;  /* 0x000000ff1600720c */ /* 0x000fe20003f66270 */
[----:B------:R-:W-:Y:S01]  /*34c0*/  @!P1 IMAD.MOV R35, RZ, RZ, -R35 ;  /* 0x000000ffff239224 */ /* 0x000fe200078e0a23 */
[----:B------:R-:W-:Y:S01]  /*34d0*/  ISETP.GE.AND P1, PT, R2, RZ, PT ;  /* 0x000000ff0200720c */ /* 0x000fe20003f26270 */
[----:B------:R-:W-:Y:S01]  /*34e0*/  IMAD.HI.U32 R2, R9, R45, RZ ;  /* 0x0000002d09027227 */ /* 0x000fe200078e00ff */
[----:B------:R-:W-:-:S02]  /*34f0*/  IABS R47, R10 ;  /* 0x0000000a002f7213 */ /* 0x000fc40000000000 */
[----:B------:R-:W-:Y:S01]  /*3500*/  IABS R49, R12 ;  /* 0x0000000c00317213 */ /* 0x000fe20000000000 */
[----:B------:R-:W-:Y:S01]  /*3510*/  @!P4 IMAD.MOV R33, RZ, RZ, -R33 ;  /* 0x000000ffff21c224 */ /* 0x000fe200078e0a21 */
[----:B------:R-:W-:Y:S01]  /*3520*/  ISETP.GE.AND P4, PT, R16, RZ, PT ;  /* 0x000000ff1000720c */ /* 0x000fe20003f86270 */
[--C-:B------:R-:W-:Y:S01]  /*3530*/  @!P5 IMAD.IADD R37, R37, 0x1, -R8.reuse ;  /* 0x000000012525d824 */ /* 0x100fe200078e0a08 */
[----:B------:R-:W-:Y:S01]  /*3540*/  ISETP.GE.AND P5, PT, R10, RZ, PT ;  /* 0x000000ff0a00720c */ /* 0x000fe20003fa6270 */
[----:B------:R-:W-:Y:S01]  /*3550*/  @!P6 IMAD.IADD R41, R41, 0x1, -R8 ;  /* 0x000000012929e824 */ /* 0x000fe200078e0a08 */
[----:B------:R-:W-:Y:S01]  /*3560*/  ISETP.GT.U32.AND P6, PT, R8, R43, PT ;  /* 0x0000002b0800720c */ /* 0x000fe20003fc4070 */
[----:B------:R-:W-:-:S04]  /*3570*/  IMAD.HI.U32 R10, R9, R47, RZ ;  /* 0x0000002f090a7227 */ /* 0x000fc800078e00ff */
[----:B------:R-:W-:Y:S02]  /*3580*/  IMAD.MOV R16, RZ, RZ, -R2 ;  /* 0x000000ffff107224 */ /* 0x000fe400078e0a02 */
[----:B------:R-:W-:Y:S02]  /*3590*/  VIADD R14, R20, 0x2c ;  /* 0x0000002c140e7836 */ /* 0x000fe40000000000 */
[----:B------:R-:W-:Y:S02]  /*35a0*/  IMAD.MOV R10, RZ, RZ, -R10 ;  /* 0x000000ffff0a7224 */ /* 0x000fe400078e0a0a */
[----:B------:R-:W-:Y:S01]  /*35b0*/  IMAD R45, R8, R16, R45 ;  /* 0x00000010082d7224 */ /* 0x000fe200078e022d */
[----:B------:R-:W-:Y:S01]  /*35c0*/  IABS R51, R14 ;  /* 0x0000000e00337213 */ /* 0x000fe20000000000 */
[----:B------:R-:W-:Y:S02]  /*35d0*/  @!P6 IMAD.IADD R43, R43, 0x1, -R8 ;  /* 0x000000012b2be824 */ /* 0x000fe400078e0a08 */
[----:B------:R-:W-:Y:S01]  /*35e0*/  @!P3 IMAD.MOV R37, RZ, RZ, -R37 ;  /* 0x000000ffff25b224 */ /* 0x000fe200078e0a25 */
[----:B------:R-:W-:Y:S01]  /*35f0*/  ISETP.GE.AND P3, PT, R12, RZ, PT ;  /* 0x000000ff0c00720c */ /* 0x000fe20003f66270 */
[----:B------:R-:W-:Y:S01]  /*3600*/  IMAD.HI.U32 R12, R9, R49, RZ ;  /* 0x00000031090c7227 */ /* 0x000fe200078e00ff */
[----:B------:R-:W-:-:S03]  /*3610*/  ISETP.GT.U32.AND P6, PT, R8, R43, PT ;  /* 0x0000002b0800720c */ /* 0x000fc60003fc4070 */
[C---:B------:R-:W-:Y:S02]  /*3620*/  IMAD R47, R8.reuse, R10, R47 ;  /* 0x0000000a082f7224 */ /* 0x040fe400078e022f */
[----:B------:R-:W-:Y:S01]  /*3630*/  @!P0 IMAD.MOV R41, RZ, RZ, -R41 ;  /* 0x000000ffff298224 */ /* 0x000fe200078e0a29 */
[----:B------:R-:W-:Y:S01]  /*3640*/  ISETP.GT.U32.AND P0, PT, R8, R45, PT ;  /* 0x0000002d0800720c */ /* 0x000fe20003f04070 */
[----:B------:R-:W-:Y:S01]  /*3650*/  @!P2 IMAD.MOV R39, RZ, RZ, -R39 ;  /* 0x000000ffff27a224 */ /* 0x000fe200078e0a27 */
[----:B------:R-:W-:Y:S01]  /*3660*/  ISETP.GE.AND P2, PT, R14, RZ, PT ;  /* 0x000000ff0e00720c */ /* 0x000fe20003f46270 */
[----:B------:R-:W-:Y:S02]  /*3670*/  IMAD.MOV R12, RZ, RZ, -R12 ;  /* 0x000000ffff0c7224 */ /* 0x000fe400078e0a0c */
[----:B------:R-:W-:-:S04]  /*3680*/  IMAD.HI.U32 R14, R9, R51, RZ ;  /* 0x00000033090e7227 */ /* 0x000fc800078e00ff */
[----:B------:R-:W-:Y:S01]  /*3690*/  @!P6 IMAD.IADD R43, R43, 0x1, -R8 ;  /* 0x000000012b2be824 */ /* 0x000fe200078e0a08 */
[C---:B------:R-:W-:Y:S01]  /*36a0*/  ISETP.GT.U32.AND P6, PT, R8.reuse, R47, PT ;  /* 0x0000002f0800720c */ /* 0x040fe20003fc4070 */
[C---:B------:R-:W-:Y:S02]  /*36b0*/  IMAD R49, R8.reuse, R12, R49 ;  /* 0x0000000c08317224 */ /* 0x040fe400078e0231 */
[----:B------:R-:W-:Y:S02]  /*36c0*/  IMAD.MOV R14, RZ, RZ, -R14 ;  /* 0x000000ffff0e7224 */ /* 0x000fe400078e0a0e */
[----:B------:R-:W-:Y:S01]  /*36d0*/  @!P4 IMAD.MOV R43, RZ, RZ, -R43 ;  /* 0x000000ffff2bc224 */ /* 0x000fe200078e0a2b */
[C---:B------:R-:W-:Y:S01]  /*36e0*/  ISETP.GT.U32.AND P4, PT, R8.reuse, R49, PT ;  /* 0x000000310800720c */ /* 0x040fe20003f84070 */
[----:B------:R-:W-:Y:S02]  /*36f0*/  IMAD R51, R8, R14, R51 ;  /* 0x0000000e08337224 */ /* 0x000fe400078e0233 */
[----:B------:R-:W-:-:S02]  /*3700*/  @!P0 IMAD.IADD R45, R45, 0x1, -R8 ;  /* 0x000000012d2d8824 */ /* 0x000fc400078e0a08 */
[----:B------:R-:W-:Y:S02]  /*3710*/  VIADD R16, R20, 0x24 ;  /* 0x0000002414107836 */ /* 0x000fe40000000000 */
[----:B------:R-:W-:Y:S01]  /*3720*/  @!P6 IMAD.IADD R47, R47, 0x1, -R8 ;  /* 0x000000012f2fe824 */ /* 0x000fe200078e0a08 */
[C---:B------:R-:W-:Y:S01]  /*3730*/  ISETP.GT.U32.AND P0, PT, R8.reuse, R45, PT ;  /* 0x0000002d0800720c */ /* 0x040fe20003f04070 */
[----:B------:R-:W-:Y:S01]  /*3740*/  IMAD.HI.U32 R2, R9, R53, RZ ;  /* 0x0000003509027227 */ /* 0x000fe200078e00ff */
[C---:B------:R-:W-:Y:S02]  /*3750*/  ISETP.GT.U32.AND P6, PT, R8.reuse, R51, PT ;  /* 0x000000330800720c */ /* 0x040fe40003fc4070 */
[----:B------:R-:W-:Y:S01]  /*3760*/  IABS R55, R16 ;  /* 0x0000001000377213 */ /* 0x000fe20000000000 */
[----:B------:R-:W-:Y:S02]  /*3770*/  IMAD.MOV R2, RZ, RZ, -R2 ;  /* 0x000000ffff027224 */ /* 0x000fe400078e0a02 */
[----:B------:R-:W-:Y:S01]  /*3780*/  @!P4 IMAD.IADD R49, R49, 0x1, -R8 ;  /* 0x000000013131c824 */ /* 0x000fe200078e0a08 */
[C---:B------:R-:W-:Y:S01]  /*3790*/  ISETP.GT.U32.AND P4, PT, R8.reuse, R47, PT ;  /* 0x0000002f0800720c */ /* 0x040fe20003f84070 */
[----:B------:R-:W-:-:S02]  /*37a0*/  IMAD R53, R8, R2, R53 ;  /* 0x0000000208357224 */ /* 0x000fc400078e0235 */
[----:B------:R-:W-:Y:S02]  /*37b0*/  VIADD R22, R20, 0x20 ;  /* 0x0000002014167836 */ /* 0x000fe40000000000 */
[----:B------:R-:W-:-:S03]  /*37c0*/  IMAD.HI.U32 R2, R9, R55, RZ ;  /* 0x0000003709027227 */ /* 0x000fc600078e00ff */
[----:B------:R-:W-:Y:S01]  /*37d0*/  IABS R57, R22 ;  /* 0x0000001600397213 */ /* 0x000fe20000000000 */
[C---:B------:R-:W-:Y:S02]  /*37e0*/  VIADD R24, R20.reuse, 0x1c ;  /* 0x0000001c14187836 */ /* 0x040fe40000000000 */
[--C-:B------:R-:W-:Y:S01]  /*37f0*/  @!P0 IMAD.IADD R45, R45, 0x1, -R8.reuse ;  /* 0x000000012d2d8824 */ /* 0x100fe200078e0a08 */
[----:B------:R-:W-:Y:S01]  /*3800*/  ISETP.GE.AND P0, PT, R20, RZ, PT ;  /* 0x000000ff1400720c */ /* 0x000fe20003f06270 */
[----:B------:R-:W-:Y:S01]  /*3810*/  @!P6 IMAD.IADD R51, R51, 0x1, -R8 ;  /* 0x000000013333e824 */ /* 0x000fe200078e0a08 */
[C---:B------:R-:W-:Y:S01]  /*3820*/  ISETP.GT.U32.AND P6, PT, R8.reuse, R49, PT ;  /* 0x000000310800720c */ /* 0x040fe20003fc4070 */
[----:B------:R-:W-:Y:S01]  /*3830*/  IMAD.MOV R2, RZ, RZ, -R2 ;  /* 0x000000ffff027224 */ /* 0x000fe200078e0a02 */
[----:B------:R-:W-:Y:S01]  /*3840*/  IABS R59, R24 ;  /* 0x00000018003b7213 */ /* 0x000fe20000000000 */
[----:B------:R-:W-:Y:S01]  /*3850*/  @!P1 IMAD.MOV R45, RZ, RZ, -R45 ;  /* 0x000000ffff2d9224 */ /* 0x000fe200078e0a2d */
[C---:B------:R-:W-:Y:S01]  /*3860*/  ISETP.GT.U32.AND P1, PT, R8.reuse, R51, PT ;  /* 0x000000330800720c */ /* 0x040fe20003f24070 */
[----:B------:R-:W-:-:S02]  /*3870*/  IMAD R55, R8, R2, R55 ;  /* 0x0000000208377224 */ /* 0x000fc400078e0237 */
[----:B------:R-:W-:-:S04]  /*3880*/  IMAD.HI.U32 R2, R9, R57, RZ ;  /* 0x0000003909027227 */ /* 0x000fc800078e00ff */
[----:B------:R-:W-:Y:S01]  /*3890*/  @!P4 IMAD.IADD R47, R47, 0x1, -R8 ;  /* 0x000000012f2fc824 */ /* 0x000fe200078e0a08 */
[----:B------:R-:W-:Y:S01]  /*38a0*/  ISETP.GT.U32.AND P4, PT, R8, R53, PT ;  /* 0x000000350800720c */ /* 0x000fe20003f84070 */
[----:B------:R-:W-:-:S04]  /*38b0*/  IMAD.HI.U32 R10, R9, R59, RZ ;  /* 0x0000003b090a7227 */ /* 0x000fc800078e00ff */
[----:B------:R-:W-:Y:S02]  /*38c0*/  IMAD.MOV R2, RZ, RZ, -R2 ;  /* 0x000000ffff027224 */ /* 0x000fe400078e0a02 */
[----:B------:R-:W-:Y:S02]  /*38d0*/  IMAD.MOV R10, RZ, RZ, -R10 ;  /* 0x000000ffff0a7224 */ /* 0x000fe400078e0a0a */
[C---:B------:R-:W-:Y:S02]  /*38e0*/  IMAD R57, R8.reuse, R2, R57 ;  /* 0x0000000208397224 */ /* 0x040fe400078e0239 */
[--C-:B------:R-:W-:Y:S01]  /*38f0*/  @!P6 IMAD.IADD R49, R49, 0x1, -R8.reuse ;  /* 0x000000013131e824 */ /* 0x100fe200078e0a08 */
[C---:B------:R-:W-:Y:S01]  /*3900*/  ISETP.GT.U32.AND P6, PT, R8.reuse, R55, PT ;  /* 0x000000370800720c */ /* 0x040fe20003fc4070 */
[C---:B------:R-:W-:Y:S02]  /*3910*/  IMAD R59, R8.reuse, R10, R59 ;  /* 0x0000000a083b7224 */ /* 0x040fe400078e023b */
[----:B------:R-:W-:Y:S01]  /*3920*/  @!P1 IMAD.IADD R51, R51, 0x1, -R8 ;  /* 0x0000000133339824 */ /* 0x000fe200078e0a08 */
[----:B------:R-:W-:Y:S01]  /*3930*/  ISETP.GT.U32.AND P1, PT, R8, R57, PT ;  /* 0x000000390800720c */ /* 0x000fe20003f24070 */
[----:B------:R-:W-:-:S04]  /*3940*/  IMAD.HI.U32 R12, R9, R61, RZ ;  /* 0x0000003d090c7227 */ /* 0x000fc800078e00ff */
[----:B------:R-:W-:-:S04]  /*3950*/  IMAD.HI.U32 R14, R9, R63, RZ ;  /* 0x0000003f090e7227 */ /* 0x000fc800078e00ff */
[----:B------:R-:W-:Y:S01]  /*3960*/  @!P4 IMAD.IADD R53, R53, 0x1, -R8 ;  /* 0x000000013535c824 */ /* 0x000fe200078e0a08 */
[C---:B------:R-:W-:Y:S01]  /*3970*/  ISETP.GT.U32.AND P4, PT, R8.reuse, R59, PT ;  /* 0x0000003b0800720c */ /* 0x040fe20003f84070 */
[----:B------:R-:W-:Y:S02]  /*3980*/  IMAD.MOV R12, RZ, RZ, -R12 ;  /* 0x000000ffff0c7224 */ /* 0x000fe400078e0a0c */
[----:B------:R-:W-:Y:S02]  /*3990*/  IMAD.MOV R14, RZ, RZ, -R14 ;  /* 0x000000ffff0e7224 */ /* 0x000fe400078e0a0e */
[C---:B------:R-:W-:Y:S02]  /*39a0*/  IMAD R61, R8.reuse, R12, R61 ;  /* 0x0000000c083d7224 */ /* 0x040fe400078e023d */
[C---:B------:R-:W-:Y:S02]  /*39b0*/  IMAD R63, R8.reuse, R14, R63 ;  /* 0x0000000e083f7224 */ /* 0x040fe400078e023f */
[--C-:B------:R-:W-:Y:S01]  /*39c0*/  @!P6 IMAD.IADD R55, R55, 0x1, -R8.reuse ;  /* 0x000000013737e824 */ /* 0x100fe200078e0a08 */
[C---:B------:R-:W-:Y:S01]  /*39d0*/  ISETP.GT.U32.AND P6, PT, R8.reuse, R61, PT ;  /* 0x0000003d0800720c */ /* 0x040fe20003fc4070 */
[--C-:B------:R-:W-:Y:S01]  /*39e0*/  @!P1 IMAD.IADD R57, R57, 0x1, -R8.reuse ;  /* 0x0000000139399824 */ /* 0x100fe200078e0a08 */
[C---:B------:R-:W-:Y:S01]  /*39f0*/  ISETP.GT.U32.AND P1, PT, R8.reuse, R63, PT ;  /* 0x0000003f0800720c */ /* 0x040fe20003f24070 */
[----:B------:R-:W-:Y:S01]  /*3a00*/  @!P4 IMAD.IADD R59, R59, 0x1, -R8 ;  /* 0x000000013b3bc824 */ /* 0x000fe200078e0a08 */
[C---:B------:R-:W-:Y:S01]  /*3a10*/  ISETP.GT.U32.AND P4, PT, R8.reuse, R53, PT ;  /* 0x000000350800720c */ /* 0x040fe20003f84070 */
[----:B------:R-:W-:Y:S01]  /*3a20*/  @!P3 IMAD.MOV R49, RZ, RZ, -R49 ;  /* 0x000000ffff31b224 */ /* 0x000fe200078e0a31 */
[----:B------:R-:W-:Y:S01]  /*3a30*/  ISETP.GT.U32.AND P3, PT, R8, R57, PT ;  /* 0x000000390800720c */ /* 0x000fe20003f64070 */
[----:B------:R-:W-:-:S04]  /*3a40*/  IMAD.HI.U32 R2, R9, R65, RZ ;  /* 0x0000004109027227 */ /* 0x000fc800078e00ff */
[----:B------:R-:W-:-:S04]  /*3a50*/  IMAD.HI.U32 R12, R9, R69, RZ ;  /* 0x00000045090c7227 */ /* 0x000fc800078e00ff */
[----:B------:R-:W-:Y:S02]  /*3a60*/  IMAD.MOV R2, RZ, RZ, -R2 ;  /* 0x000000ffff027224 */ /* 0x000fe400078e0a02 */
[----:B------:R-:W-:Y:S02]  /*3a70*/  IMAD.MOV R12, RZ, RZ, -R12 ;  /* 0x000000ffff0c7224 */ /* 0x000fe400078e0a0c */
[--C-:B------:R-:W-:Y:S01]  /*3a80*/  @!P6 IMAD.IADD R61, R61, 0x1, -R8.reuse ;  /* 0x000000013d3de824 */ /* 0x100fe200078e0a08 */
[C---:B------:R-:W-:Y:S01]  /*3a90*/  ISETP.GT.U32.AND P6, PT, R8.reuse, R59, PT ;  /* 0x0000003b0800720c */ /* 0x040fe20003fc4070 */
[C---:B------:R-:W-:Y:S02]  /*3aa0*/  IMAD R65, R8.reuse, R2, R65 ;  /* 0x0000000208417224 */ /* 0x040fe400078e0241 */
[C---:B------:R-:W-:Y:S02]  /*3ab0*/  IMAD R69, R8.reuse, R12, R69 ;  /* 0x0000000c08457224 */ /* 0x040fe400078e0245 */
[----:B------:R-:W-:Y:S01]  /*3ac0*/  @!P5 IMAD.MOV R47, RZ, RZ, -R47 ;  /* 0x000000ffff2fd224 */ /* 0x000fe200078e0a2f */
[----:B------:R-:W-:Y:S01]  /*3ad0*/  ISETP.GT.U32.AND P5, PT, R8, R55, PT ;  /* 0x000000370800720c */ /* 0x000fe20003fa4070 */
[----:B------:R-:W-:-:S02]  /*3ae0*/  @!P1 IMAD.IADD R63, R63, 0x1, -R8 ;  /* 0x000000013f3f9824 */ /* 0x000fc400078e0a08 */
[----:B------:R-:W-:-:S03]  /*3af0*/  IMAD.HI.U32 R14, R9, R71, RZ ;  /* 0x00000047090e7227 */ /* 0x000fc600078e00ff */
[----:B------:R-:W-:Y:S01]  /*3b00*/  ISETP.GT.U32.AND P1, PT, R8, R63, PT ;  /* 0x0000003f0800720c */ /* 0x000fe20003f24070 */
[----:B------:R-:W-:-:S04]  /*3b10*/  IMAD.HI.U32 R10, R9, R67, RZ ;  /* 0x00000043090a7227 */ /* 0x000fc800078e00ff */
[----:B------:R-:W-:Y:S01]  /*3b20*/  @!P2 IMAD.MOV R51, RZ, RZ, -R51 ;  /* 0x000000ffff33a224 */ /* 0x000fe200078e0a33 */
[C---:B------:R-:W-:Y:S01]  /*3b30*/  ISETP.GT.U32.AND P2, PT, R8.reuse, R61, PT ;  /* 0x0000003d0800720c */ /* 0x040fe20003f44070 */
[--C-:B------:R-:W-:Y:S01]  /*3b40*/  @!P4 IMAD.IADD R53, R53, 0x1, -R8.reuse ;  /* 0x000000013535c824 */ /* 0x100fe200078e0a08 */
[C---:B------:R-:W-:Y:S01]  /*3b50*/  ISETP.GT.U32.AND P4, PT, R8.reuse, R65, PT ;  /* 0x000000410800720c */ /* 0x040fe20003f84070 */
[----:B------:R-:W-:Y:S01]  /*3b60*/  @!P3 IMAD.IADD R57, R57, 0x1, -R8 ;  /* 0x000000013939b824 */ /* 0x000fe200078e0a08 */
[----:B------:R-:W-:Y:S01]  /*3b70*/  ISETP.GT.U32.AND P3, PT, R8, R69, PT ;  /* 0x000000450800720c */ /* 0x000fe20003f64070 */
[----:B------:R-:W-:Y:S02]  /*3b80*/  IMAD.MOV R14, RZ, RZ, -R14 ;  /* 0x000000ffff0e7224 */ /* 0x000fe400078e0a0e */
[----:B------:R-:W-:Y:S02]  /*3b90*/  IMAD.MOV R10, RZ, RZ, -R10 ;  /* 0x000000ffff0a7224 */ /* 0x000fe400078e0a0a */
[----:B------:R-:W-:-:S04]  /*3ba0*/  IMAD.HI.U32 R9, R9, R73, RZ ;  /* 0x0000004909097227 */ /* 0x000fc800078e00ff */
[C---:B------:R-:W-:Y:S02]  /*3bb0*/  IMAD R71, R8.reuse, R14, R71 ;  /* 0x0000000e08477224 */ /* 0x040fe400078e0247 */
[C---:B------:R-:W-:Y:S02]  /*3bc0*/  IMAD R67, R8.reuse, R10, R67 ;  /* 0x0000000a08437224 */ /* 0x040fe400078e0243 */
[----:B------:R-:W-:Y:S02]  /*3bd0*/  IMAD.MOV R9, RZ, RZ, -R9 ;  /* 0x000000ffff097224 */ /* 0x000fe400078e0a09 */
[----:B------:R-:W-:Y:S01]  /*3be0*/  @!P6 IMAD.IADD R59, R59, 0x1, -R8 ;  /* 0x000000013b3be824 */ /* 0x000fe200078e0a08 */
[C---:B------:R-:W-:Y:S01]  /*3bf0*/  ISETP.GT.U32.AND P6, PT, R8.reuse, R71, PT ;  /* 0x000000470800720c */ /* 0x040fe20003fc4070 */
[C---:B------:R-:W-:Y:S01]  /*3c00*/  IMAD R73, R8.reuse, R9, R73 ;  /* 0x0000000908497224 */ /* 0x040fe200078e0249 */
[----:B------:R-:W-:Y:S01]  /*3c10*/  SHF.R.S32.HI R9, RZ, 0x1f, R0 ;  /* 0x0000001fff097819 */ /* 0x000fe20000011400 */
[--C-:B------:R-:W-:Y:S01]  /*3c20*/  @!P5 IMAD.IADD R55, R55, 0x1, -R8.reuse ;  /* 0x000000013737d824 */ /* 0x100fe200078e0a08 */
[C---:B------:R-:W-:Y:S01]  /*3c30*/  ISETP.GT.U32.AND P5, PT, R8.reuse, R67, PT ;  /* 0x000000430800720c */ /* 0x040fe20003fa4070 */
[--C-:B------:R-:W-:Y:S01]  /*3c40*/  @!P2 IMAD.IADD R61, R61, 0x1, -R8.reuse ;  /* 0x000000013d3da824 */ /* 0x100fe200078e0a08 */
[----:B------:R-:W-:Y:S01]  /*3c50*/  ISETP.GT.U32.AND P2, PT, R8, R73, PT ;  /* 0x000000490800720c */ /* 0x000fe20003f44070 */
[--C-:B------:R-:W-:Y:S01]  /*3c60*/  @!P1 IMAD.IADD R63, R63, 0x1, -R8.reuse ;  /* 0x000000013f3f9824 */ /* 0x100fe200078e0a08 */
[----:B------:R-:W-:Y:S01]  /*3c70*/  ISETP.GE.AND P1, PT, R18, RZ, PT ;  /* 0x000000ff1200720c */ /* 0x000fe20003f26270 */
[--C-:B------:R-:W-:Y:S01]  /*3c80*/  @!P4 IMAD.IADD R65, R65, 0x1, -R8.reuse ;  /* 0x000000014141c824 */ /* 0x100fe200078e0a08 */
[----:B------:R-:W-:Y:S01]  /*3c90*/  ISETP.GE.AND P4, PT, R16, RZ, PT ;  /* 0x000000ff1000720c */ /* 0x000fe20003f86270 */
[--C-:B------:R-:W-:Y:S01]  /*3ca0*/  @!P3 IMAD.IADD R69, R69, 0x1, -R8.reuse ;  /* 0x000000014545b824 */ /* 0x100fe200078e0a08 */
[----:B------:R-:W-:Y:S01]  /*3cb0*/  ISETP.GE.AND P3, PT, R24, RZ, PT ;  /* 0x000000ff1800720c */ /* 0x000fe20003f66270 */
[--C-:B------:R-:W-:Y:S01]  /*3cc0*/  @!P6 IMAD.IADD R71, R71, 0x1, -R8.reuse ;  /* 0x000000014747e824 */ /* 0x100fe200078e0a08 */
[----:B------:R-:W-:Y:S01]  /*3cd0*/  ISETP.GE.AND P6, PT, R26, RZ, PT ;  /* 0x000000ff1a00720c */ /* 0x000fe20003fc6270 */
[----:B------:R-:W-:Y:S01]  /*3ce0*/  IMAD R4, R4, UR11, RZ ;  /* 0x0000000b04047c24 */ /* 0x000fe2000f8e02ff */
[----:B------:R-:W-:Y:S01]  /*3cf0*/  LEA.HI R2, R9, R0, RZ, 0x5 ;  /* 0x0000000009027211 */ /* 0x000fe200078f28ff */
[--C-:B------:R-:W-:Y:S01]  /*3d00*/  @!P5 IMAD.IADD R67, R67, 0x1, -R8.reuse ;  /* 0x000000014343d824 */ /* 0x100fe200078e0a08 */
[----:B------:R-:W-:Y:S01]  /*3d10*/  ISETP.GE.AND P5, PT, R22, RZ, PT ;  /* 0x000000ff1600720c */ /* 0x000fe20003fa6270 */
[----:B------:R-:W-:Y:S01]  /*3d20*/  @!P2 IMAD.IADD R73, R73, 0x1, -R8 ;  /* 0x000000014949a824 */ /* 0x000fe200078e0a08 */
[----:B------:R-:W-:Y:S01]  /*3d30*/  SHF.R.S32.HI R0, RZ, 0x2, R246 ;  /* 0x00000002ff007819 */ /* 0x000fe200000114f6 */
[----:B------:R-:W-:Y:S01]  /*3d40*/  @!P1 IMAD.MOV R53, RZ, RZ, -R53 ;  /* 0x000000ffff359224 */ /* 0x000fe200078e0a35 */
[C---:B------:R-:W-:Y:S01]  /*3d50*/  ISETP.GT.U32.AND P1, PT, R8.reuse, R65, PT ;  /* 0x000000410800720c */ /* 0x040fe20003f24070 */
[----:B------:R-:W-:Y:S01]  /*3d60*/  @!P4 IMAD.MOV R55, RZ, RZ, -R55 ;  /* 0x000000ffff37c224 */ /* 0x000fe200078e0a37 */
[C---:B------:R-:W-:Y:S01]  /*3d70*/  ISETP.GT.U32.AND P2, PT, R8.reuse, R67, PT ;  /* 0x000000430800720c */ /* 0x040fe20003f44070 */
[----:B------:R-:W-:Y:S01]  /*3d80*/  @!P3 IMAD.MOV R59, RZ, RZ, -R59 ;  /* 0x000000ffff3bb224 */ /* 0x000fe200078e0a3b */
[C---:B------:R-:W-:Y:S01]  /*3d90*/  ISETP.GT.U32.AND P4, PT, R8.reuse, R69, PT ;  /* 0x000000450800720c */ /* 0x040fe20003f84070 */
[----:B------:R-:W-:Y:S01]  /*3da0*/  @!P6 IMAD.MOV R61, RZ, RZ, -R61 ;  /* 0x000000ffff3de224 */ /* 0x000fe200078e0a3d */
[C---:B------:R-:W-:Y:S01]  /*3db0*/  ISETP.GT.U32.AND P3, PT, R8.reuse, R71, PT ;  /* 0x000000470800720c */ /* 0x040fe20003f64070 */
[----:B------:R-:W-:Y:S01]  /*3dc0*/  IMAD R5, R5, UR11, RZ ;  /* 0x0000000b05057c24 */ /* 0x000fe2000f8e02ff */
[----:B------:R-:W-:Y:S01]  /*3dd0*/  ISETP.GT.U32.AND P6, PT, R8, R73, PT ;  /* 0x000000490800720c */ /* 0x000fe20003fc4070 */
[----:B------:R-:W-:Y:S01]  /*3de0*/  @!P5 IMAD.MOV R57, RZ, RZ, -R57 ;  /* 0x000000ffff39d224 */ /* 0x000fe200078e0a39 */
[----:B------:R-:W-:Y:S01]  /*3df0*/  ISETP.GE.AND P5, PT, R28, RZ, PT ;  /* 0x000000ff1c00720c */ /* 0x000fe20003fa6270 */
[----:B------:R-:W-:Y:S01]  /*3e00*/  IMAD R6, R6, UR11, RZ ;  /* 0x0000000b06067c24 */ /* 0x000fe2000f8e02ff */
[----:B------:R-:W-:Y:S01]  /*3e10*/  SGXT R0, R0, 0x1 ;  /* 0x000000010000781a */ /* 0x000fe20000000200 */
        /* <DEDUP_REMOVED lines=8> */
[----:B------:R-:W-:Y:S01]  /*3ea0*/  @!P6 IMAD.IADD R73, R73, 0x1, -R8 ;  /* 0x000000014949e824 */ /* 0x000fe200078e0a08 */
[----:B------:R-:W-:Y:S01]  /*3eb0*/  LOP3.LUT R9, R0, 0x90, RZ, 0xc0, !PT ;  /* 0x0000009000097812 */ /* 0x000fe200078ec0ff */
[----:B------:R-:W-:Y:S01]  /*3ec0*/  @!P5 IMAD.MOV R63, RZ, RZ, -R63 ;  /* 0x000000ffff3fd224 */ /* 0x000fe200078e0a3f */
[----:B------:R-:W-:Y:S01]  /*3ed0*/  ISETP.NE.AND P6, PT, R3, RZ, PT ;  /* 0x000000ff0300720c */ /* 0x000fe20003fc5270 */
[----:B------:R-:W-:Y:S01]  /*3ee0*/  @!P0 IMAD.MOV R73, RZ, RZ, -R73 ;  /* 0x000000ffff498224 */ /* 0x000fe200078e0a49 */
[----:B------:R-:W-:Y:S01]  /*3ef0*/  LOP3.LUT R0, RZ, R3, RZ, 0x33, !PT ;  /* 0x00000003ff007212 */ /* 0x000fe200078e33ff */
[----:B------:R-:W-:Y:S01]  /*3f00*/  @!P1 IMAD.MOV R65, RZ, RZ, -R65 ;  /* 0x000000ffff419224 */ /* 0x000fe200078e0a41 */
[----:B------:R-:W-:Y:S01]  /*3f10*/  LOP3.LUT R222, R9, 0xf60, R222, 0xf8, !PT ;  /* 0x00000f6009de7812 */ /* 0x000fe200078ef8de */
[----:B------:R-:W-:Y:S01]  /*3f20*/  @!P2 IMAD.MOV R67, RZ, RZ, -R67 ;  /* 0x000000ffff43a224 */ /* 0x000fe200078e0a43 */
[C---:B------:R-:W-:Y:S01]  /*3f30*/  SEL R11, R0.reuse, R11, !P6 ;  /* 0x0000000b000b7207 */ /* 0x040fe20007000000 */
[----:B------:R-:W-:Y:S01]  /*3f40*/  @!P4 IMAD.MOV R69, RZ, RZ, -R69 ;  /* 0x000000ffff45c224 */ /* 0x000fe200078e0a45 */
[C---:B------:R-:W-:Y:S01]  /*3f50*/  SEL R13, R0.reuse, R13, !P6 ;  /* 0x0000000d000d7207 */ /* 0x040fe20007000000 */
[----:B------:R-:W-:Y:S01]  /*3f60*/  @!P3 IMAD.MOV R71, RZ, RZ, -R71 ;  /* 0x000000ffff47b224 */ /* 0x000fe200078e0a47 */
[C---:B------:R-:W-:Y:S01]  /*3f70*/  SEL R15, R0.reuse, R15, !P6 ;  /* 0x0000000f000f7207 */ /* 0x040fe20007000000 */
[----:B------:R-:W-:Y:S01]  /*3f80*/  IMAD R11, R11, UR4, RZ ;  /* 0x000000040b0b7c24 */ /* 0x000fe2000f8e02ff */
        /* <DEDUP_REMOVED lines=56> */
[----:B------:R-:W-:Y:S01]  /*4310*/  SEL R0, R0, R73, !P6 ;  /* 0x0000004900007207 */ /* 0x000fe20007000000 */
[----:B------:R-:W-:Y:S01]  /*4320*/  IMAD R69, R69, UR4, RZ ;  /* 0x0000000445457c24 */ /* 0x000fe2000f8e02ff */
[----:B------:R-:W-:Y:S01]  /*4330*/  IADD3 R8, P4, R11, UR14, RZ ;  /* 0x0000000e0b087c10 */ /* 0x000fe2000ff9e0ff */
[----:B------:R-:W-:Y:S01]  /*4340*/  IMAD R71, R71, UR4, RZ ;  /* 0x0000000447477c24 */ /* 0x000fe2000f8e02ff */
[----:B------:R-:W-:Y:S01]  /*4350*/  IADD3 R9, P3, R13, UR14, RZ ;  /* 0x0000000e0d097c10 */ /* 0x000fe2000ff7e0ff */
[----:B------:R-:W-:Y:S01]  /*4360*/  IMAD R14, R0, UR4, RZ ;  /* 0x00000004000e7c24 */ /* 0x000fe2000f8e02ff */
[----:B------:R-:W-:Y:S01]  /*4370*/  SHF.R.S32.HI R0, RZ, 0x1f, R11 ;  /* 0x0000001fff007819 */ /* 0x000fe2000001140b */
[----:B------:R0:W-:Y:S01]  /*4380*/  STL [R1+0x6ac], R8 ;  /* 0x0006ac0801007387 */ /* 0x0001e20000100800 */
[----:B------:R-:W-:Y:S01]  /*4390*/  IADD3 R10, P2, R15, UR14, RZ ;  /* 0x0000000e0f0a7c10 */ /* 0x000fe2000ff5e0ff */
[----:B------:R-:W-:Y:S01]  /*43a0*/  IMAD R7, R7, UR11, RZ ;  /* 0x0000000b07077c24 */ /* 0x000fe2000f8e02ff */
[----:B------:R-:W-:Y:S01]  /*43b0*/  IADD3 R11, P1, R17, UR14, RZ ;  /* 0x0000000e110b7c10 */ /* 0x000fe2000ff3e0ff */
[----:B------:R1:W-:Y:S01]  /*43c0*/  STL [R1+0x6b4], R9 ;  /* 0x0006b40901007387 */ /* 0x0003e20000100800 */
[----:B------:R-:W-:Y:S01]  /*43d0*/  SHF.R.S32.HI R3, RZ, 0x1f, R13 ;  /* 0x0000001fff037819 */ /* 0x000fe2000001140d */
[----:B------:R-:W-:Y:S01]  /*43e0*/  UMOV UR4, URZ ;  /* 0x0000003f00047c82 */ /* 0x000fe20008000000 */
[----:B------:R-:W-:Y:S01]  /*43f0*/  IADD3 R12, P0, R19, UR14, RZ ;  /* 0x0000000e130c7c10 */ /* 0x000fe2000ff1e0ff */
[----:B------:R3:W-:Y:S01]  /*4400*/  STL [R1+0x6bc], R10 ;  /* 0x0006bc0a01007387 */ /* 0x0007e20000100800 */
[----:B------:R-:W-:-:S02]  /*4410*/  IADD3 R13, P6, R21, UR14, RZ ;  /* 0x0000000e150d7c10 */ /* 0x000fc4000ffde0ff */
[----:B0-----:R-:W-:Y:S01]  /*4420*/  SHF.R.S32.HI R8, RZ, 0x1f, R15 ;  /* 0x0000001fff087819 */ /* 0x001fe2000001140f */
[----:B------:R0:W-:Y:S01]  /*4430*/  STL [R1+0x6c4], R11 ;  /* 0x0006c40b01007387 */ /* 0x0001e20000100800 */
[----:B------:R-:W-:Y:S02]  /*4440*/  IADD3 R16, P5, R23, UR14, RZ ;  /* 0x0000000e17107c10 */ /* 0x000fe4000ffbe0ff */
[----:B------:R-:W-:Y:S01]  /*4450*/  IADD3.X R15, R0, UR15, RZ, P4, !PT ;  /* 0x0000000f000f7c10 */ /* 0x000fe2000a7fe4ff */
[----:B------:R4:W-:Y:S01]  /*4460*/  STL [R1+0x6cc], R12 ;  /* 0x0006cc0c01007387 */ /* 0x0009e20000100800 */
[----:B-1----:R-:W-:Y:S02]  /*4470*/  SHF.R.S32.HI R9, RZ, 0x1f, R17 ;  /* 0x0000001fff097819 */ /* 0x002fe40000011411 */
[----:B---3--:R-:W-:Y:S01]  /*4480*/  SHF.R.S32.HI R10, RZ, 0x1f, R19 ;  /* 0x0000001fff0a7819 */ /* 0x008fe20000011413 */
[----:B------:R1:W-:Y:S01]  /*4490*/  STL [R1+0x6d4], R13 ;  /* 0x0006d40d01007387 */ /* 0x0003e20000100800 */
[----:B------:R-:W-:-:S02]  /*44a0*/  SHF.R.S32.HI R0, RZ, 0x1f, R27 ;  /* 0x0000001fff007819 */ /* 0x000fc4000001141b */
[----:B0-----:R-:W-:Y:S01]  /*44b0*/  SHF.R.S32.HI R11, RZ, 0x1f, R21 ;  /* 0x0000001fff0b7819 */ /* 0x001fe20000011415 */
[----:B------:R0:W-:Y:S01]  /*44c0*/  STL [R1+0x6dc], R16 ;  /* 0x0006dc1001007387 */ /* 0x0001e20000100800 */
[----:B------:R-:W-:Y:S02]  /*44d0*/  SHF.R.S32.HI R225, RZ, 0x1f, R4 ;  /* 0x0000001fffe17819 */ /* 0x000fe40000011404 */
[----:B----4-:R-:W-:Y:S01]  /*44e0*/  SHF.R.S32.HI R12, RZ, 0x1f, R23 ;  /* 0x0000001fff0c7819 */ /* 0x010fe20000011417 */
[----:B------:R3:W-:Y:S01]  /*44f0*/  STL [R1+0x6a8], R15 ;  /* 0x0006a80f01007387 */ /* 0x0007e20000100800 */
[----:B------:R-:W-:Y:S02]  /*4500*/  SHF.R.S32.HI R224, RZ, 0x1f, R5 ;  /* 0x0000001fffe07819 */ /* 0x000fe40000011405 */
[----:B-1----:R-:W-:Y:S02]  /*4510*/  SHF.R.S32.HI R13, RZ, 0x1f, R25 ;  /* 0x0000001fff0d7819 */ /* 0x002fe40000011419 */
[----:B------:R-:W-:-:S02]  /*4520*/  SHF.R.S32.HI R223, RZ, 0x1f, R6 ;  /* 0x0000001fffdf7819 */ /* 0x000fc40000011406 */
[----:B0-----:R-:W-:Y:S02]  /*4530*/  IADD3 R16, P4, R25, UR14, RZ ;  /* 0x0000000e19107c10 */ /* 0x001fe4000ff9e0ff */
[----:B------:R-:W-:Y:S02]  /*4540*/  CS2R R24, SRZ ;  /* 0x0000000000187805 */ /* 0x000fe4000001ff00 */
[----:B------:R-:W-:Y:S02]  /*4550*/  SHF.R.S32.HI R221, RZ, 0x1f, R7 ;  /* 0x0000001fffdd7819 */ /* 0x000fe40000011407 */
[----:B---3--:R-:W-:Y:S01]  /*4560*/  IADD3.X R15, R3, UR15, RZ, P3, !PT ;  /* 0x0000000f030f7c10 */ /* 0x008fe20009ffe4ff */
[----:B------:R0:W-:Y:S01]  /*4570*/  STL [R1+0x6e4], R16 ;  /* 0x0006e41001007387 */ /* 0x0001e20000100800 */
[----:B------:R-:W-:Y:S02]  /*4580*/  SHF.R.S32.HI R3, RZ, 0x1f, R29 ;  /* 0x0000001fff037819 */ /* 0x000fe4000001141d */
[----:B------:R-:W-:Y:S01]  /*4590*/  LOP3.LUT R246, R246, 0x1f, RZ, 0xc0, !PT ;  /* 0x0000001ff6f67812 */ /* 0x000fe200078ec0ff */
[----:B------:R1:W-:Y:S01]  /*45a0*/  STL [R1+0x6b0], R15 ;  /* 0x0006b00f01007387 */ /* 0x0003e20000100800 */
[----:B0-----:R-:W-:-:S02]  /*45b0*/  IADD3 R16, P3, R27, UR14, RZ ;  /* 0x0000000e1b107c10 */ /* 0x001fc4000ff7e0ff */
[----:B------:R-:W-:Y:S02]  /*45c0*/  CS2R R26, SRZ ;  /* 0x00000000001a7805 */ /* 0x000fe4000001ff00 */
[----:B-1----:R-:W-:Y:S01]  /*45d0*/  IADD3.X R15, R8, UR15, RZ, P2, !PT ;  /* 0x0000000f080f7c10 */ /* 0x002fe200097fe4ff */
[----:B------:R0:W-:Y:S01]  /*45e0*/  STL [R1+0x6ec], R16 ;  /* 0x0006ec1001007387 */ /* 0x0001e20000100800 */
[----:B------:R-:W-:-:S03]  /*45f0*/  SHF.R.S32.HI R8, RZ, 0x1f, R31 ;  /* 0x0000001fff087819 */ /* 0x000fc6000001141f */
[----:B------:R1:W-:Y:S01]  /*4600*/  STL [R1+0x6b8], R15 ;  /* 0x0006b80f01007387 */ /* 0x0003e20000100800 */
[----:B0-----:R-:W-:Y:S02]  /*4610*/  IADD3 R16, P2, R29, UR14, RZ ;  /* 0x0000000e1d107c10 */ /* 0x001fe4000ff5e0ff */
        /* <DEDUP_REMOVED lines=48> */
[----:B-1----:R-:W-:-:S03]  /*4920*/  IADD3.X R15, R9, UR15, RZ, P0, !PT ;  /* 0x0000000f090f7c10 */ /* 0x002fc600087fe4ff */
        /* <DEDUP_REMOVED lines=46> */
[----:B------:R-:W-:Y:S02]  /*4c10*/  SHF.R.S32.HI R10, RZ, 0x1f, R67 ;  /* 0x0000001fff0a7819 */ /* 0x000fe40000011443 */
[----:B------:R-:W-:Y:S01]  /*4c20*/  IADD3.X R8, R8, UR15, RZ, P6, !PT ;  /* 0x0000000f08087c10 */ /* 0x000fe2000b7fe4ff */
        /* <DEDUP_REMOVED lines=18> */
[----:B------:R-:W-:Y:S01]  /*4d50*/  STL [R1+0x79c], R16 ;  /* 0x00079c1001007387 */ /* 0x000fe20000100800 */
[----:B------:R-:W-:Y:S01]  /*4d60*/  IADD3 R14, P1, R14, UR14, RZ ;  /* 0x0000000e0e0e7c10 */ /* 0x000fe2000ff3e0ff */
[----:B------:R-:W-:Y:S01]  /*4d70*/  USGXT.U32 UR14, UR5, 0xe ;  /* 0x0000000e050e789a */ /* 0x000fe20008000000 */
[----:B------:R-:W-:Y:S01]  /*4d80*/  IADD3.X R0, R3, UR15, RZ, P0, !PT ;  /* 0x0000000f03007c10 */ /* 0x000fe200087fe4ff */
[----:B------:R-:W-:Y:S01]  /*4d90*/  STL [R1+0x768], R15 ;  /* 0x0007680f01007387 */ /* 0x000fe20000100800 */
[----:B------:R-:W-:Y:S01]  /*4da0*/  IADD3.X R3, R9, UR15, RZ, P5, !PT ;  /* 0x0000000f09037c10 */ /* 0x000fe2000affe4ff */
[----:B------:R-:W-:Y:S02]  /*4db0*/  UIADD3.X UR5, UR4, -0x3ffffff0, URZ, UP0, !UPT ;  /* 0xc000001004057890 */ /* 0x000fe400087fe43f */
[----:B------:R-:W-:Y:S01]  /*4dc0*/  STL [R1+0x7a4], R14 ;  /* 0x0007a40e01007387 */ /* 0x000fe20000100800 */
[----:B------:R-:W-:Y:S02]  /*4dd0*/  UMOV UR4, UR6 ;  /* 0x0000000600047c82 */ /* 0x000fe40008000000 */
[----:B------:R-:W-:Y:S01]  /*4de0*/  UIADD3.64 UR40, UR4, 0x80, URZ ;  /* 0x0000008004287897 */ /* 0x000fe2000fffe03f */
[----:B------:R0:W-:Y:S01]  /*4df0*/  STL [R1+0x770], R0 ;  /* 0x0007700001007387 */ /* 0x0001e20000100800 */
[----:B------:R-:W-:-:S02]  /*4e00*/  UIADD3.64 UR36, UR4, 0x100, URZ ;  /* 0x0000010004247897 */ /* 0x000fc4000fffe03f */
[----:B------:R-:W-:Y:S01]  /*4e10*/  UIADD3.64 UR28, UR4, 0x180, URZ ;  /* 0x00000180041c7897 */ /* 0x000fe2000fffe03f */
[----:B------:R1:W-:Y:S01]  /*4e20*/  STL [R1+0x778], R8 ;  /* 0x0007780801007387 */ /* 0x0003e20000100800 */
[----:B------:R-:W-:Y:S02]  /*4e30*/  UIADD3.64 UR24, UR4, 0x200, URZ ;  /* 0x0000020004187897 */ /* 0x000fe4000fffe03f */
[----:B------:R-:W-:Y:S01]  /*4e40*/  UIADD3.64 UR20, UR4, 0x280, URZ ;  /* 0x0000028004147897 */ /* 0x000fe2000fffe03f */
[----:B------:R3:W-:Y:S01]  /*4e50*/  STL [R1+0x780], R3 ;  /* 0x0007800301007387 */ /* 0x0007e20000100800 */
[----:B------:R-:W-:Y:S01]  /*4e60*/  UIADD3.64 UR16, UR4, 0x300, URZ ;  /* 0x0000030004107897 */ /* 0x000fe2000fffe03f */
[----:B0-----:R-:W-:Y:S02]  /*4e70*/  IADD3.X R0, R10, UR15, RZ, P4, !PT ;  /* 0x0000000f0a007c10 */ /* 0x001fe4000a7fe4ff */
[----:B-1----:R-:W-:-:S03]  /*4e80*/  IADD3.X R8, R11, UR15, RZ, P3, !PT ;  /* 0x0000000f0b087c10 */ /* 0x002fc60009ffe4ff */
[----:B------:R0:W-:Y:S01]  /*4e90*/  STL [R1+0x788], R0 ;  /* 0x0007880001007387 */ /* 0x0001e20000100800 */
[----:B---3--:R-:W-:-:S03]  /*4ea0*/  IADD3.X R3, R12, UR15, RZ, P2, !PT ;  /* 0x0000000f0c037c10 */ /* 0x008fc600097fe4ff */
[----:B------:R1:W-:Y:S01]  /*4eb0*/  STL [R1+0x790], R8 ;  /* 0x0007900801007387 */ /* 0x0003e20000100800 */
[----:B------:R-:W-:-:S03]  /*4ec0*/  IADD3 R226, P2, R5, UR19, RZ ;  /* 0x0000001305e27c10 */ /* 0x000fc6000ff5e0ff */
[----:B------:R3:W-:Y:S01]  /*4ed0*/  STL [R1+0x798], R3 ;  /* 0x0007980301007387 */ /* 0x0007e20000100800 */
[----:B0-----:R-:W-:Y:S01]  /*4ee0*/  IADD3.X R0, R13, UR15, RZ, P1, !PT ;  /* 0x0000000f0d007c10 */ /* 0x001fe20008ffe4ff */
[----:B------:R-:W-:Y:S02]  /*4ef0*/  ULDC UR15, c[0x0][0x238] ;  /* 0x00008e00000f7ab9 */ /* 0x000fe40000000800 */
[----:B------:R-:W-:Y:S01]  /*4f00*/  IADD3 R227, P3, R4, UR15, RZ ;  /* 0x0000000f04e37c10 */ /* 0x000fe2000ff7e0ff */
[----:B------:R-:W-:Y:S01]  /*4f10*/  UMOV UR15, 0xc0000010 ;  /* 0xc0000010000f7882 */ /* 0x000fe20000000000 */
[----:B------:R0:W-:Y:S01]  /*4f20*/  STL [R1+0x7a0], R0 ;  /* 0x0007a00001007387 */ /* 0x0001e20000100800 */
[----:B-1----:R-:W-:Y:S01]  /*4f30*/  SHF.R.S32.HI R8, RZ, 0x5, R2 ;  /* 0x00000005ff087819 */ /* 0x002fe20000011402 */
[----:B---3--:R-:W1:Y:S02]  /*4f40*/  LDC R3, c[0x0][0x238] ;  /* 0x00008e00ff037b82 */ /* 0x008e640000000800 */
[----:B------:R-:W-:Y:S04]  /*4f50*/  STL [R1+0x400], RZ ;  /* 0x000400ff01007387 */ /* 0x000fe80000100800 */
[----:B------:R-:W-:Y:S02]  /*4f60*/  STL [R1+0x404], RZ ;  /* 0x000404ff01007387 */ /* 0x000fe40000100800 */
[----:B0-----:R-:W0:Y:S02]  /*4f70*/  LDC R0, c[0x0][0x214] ;  /* 0x00008500ff007b82 */ /* 0x001e240000000800 */
[----:B------:R-:W-:Y:S04]  /*4f80*/  STL [R1+0x408], RZ ;  /* 0x000408ff01007387 */ /* 0x000fe80000100800 */
[----:B------:R-:W-:Y:S04]  /*4f90*/  STL [R1+0x40c], RZ ;  /* 0x00040cff01007387 */ /* 0x000fe80000100800 */
[----:B------:R-:W-:Y:S04]  /*4fa0*/  STL [R1+0x410], RZ ;  /* 0x000410ff01007387 */ /* 0x000fe80000100800 */
[----:B------:R-:W-:Y:S01]  /*4fb0*/  STL [R1+0x414], RZ ;  /* 0x000414ff01007387 */ /* 0x000fe20000100800 */
[----:B-1----:R-:W-:-:S03]  /*4fc0*/  IMAD R20, R3, 0x1f, RZ ;  /* 0x0000001f03147824 */ /* 0x002fc600078e02ff */
[----:B------:R-:W-:Y:S01]  /*4fd0*/  STL [R1+0x418], RZ ;  /* 0x000418ff01007387 */ /* 0x000fe20000100800 */
[C---:B------:R-:W-:Y:S01]  /*4fe0*/  IMAD R23, R3.reuse, 0x1e, RZ ;  /* 0x0000001e03177824 */ /* 0x040fe200078e02ff */
[----:B------:R-:W-:Y:S01]  /*4ff0*/  SHF.R.S32.HI R87, RZ, 0x1f, R3 ;  /* 0x0000001fff577819 */ /* 0x000fe20000011403 */
[C---:B------:R-:W-:Y:S01]  /*5000*/  IMAD R46, R3.reuse, 0x1d, RZ ;  /* 0x0000001d032e7824 */ /* 0x040fe200078e02ff */
[----:B------:R-:W-:Y:S01]  /*5010*/  STL [R1+0x41c], RZ ;  /* 0x00041cff01007387 */ /* 0x000fe20000100800 */
[----:B------:R-:W-:Y:S01]  /*5020*/  SHF.R.S32.HI R2, RZ, 0x1f, R20 ;  /* 0x0000001fff027819 */ /* 0x000fe20000011414 */
[C---:B------:R-:W-:Y:S01]  /*5030*/  IMAD R48, R3.reuse, 0x1c, RZ ;  /* 0x0000001c03307824 */ /* 0x040fe200078e02ff */
[----:B------:R-:W-:Y:S01]  /*5040*/  IADD3 R228, P6, R6, R20, RZ ;  /* 0x0000001406e47210 */ /* 0x000fe20007fde0ff */
[----:B------:R-:W-:Y:S01]  /*5050*/  STL [R1+0x420], RZ ;  /* 0x000420ff01007387 */ /* 0x000fe20000100800 */
[C---:B------:R-:W-:Y:S02]  /*5060*/  IMAD R50, R3.reuse, 0x1b, RZ ;  /* 0x0000001b03327824 */ /* 0x040fe400078e02ff */
[C---:B------:R-:W-:Y:S01]  /*5070*/  IMAD R53, R3.reuse, 0x1a, RZ ;  /* 0x0000001a03357824 */ /* 0x040fe200078e02ff */
[----:B------:R-:W-:Y:S01]  /*5080*/  STL [R1+0x424], RZ ;  /* 0x000424ff01007387 */ /* 0x000fe20000100800 */
[C---:B------:R-:W-:Y:S01]  /*5090*/  IMAD R55, R3.reuse, 0x19, RZ ;  /* 0x0000001903377824 */ /* 0x040fe200078e02ff */
[----:B------:R-:W-:Y:S01]  /*50a0*/  SHF.R.S32.HI R9, RZ, 0x1f, R48 ;  /* 0x0000001fff097819 */ /* 0x000fe20000011430 */
        /* <DEDUP_REMOVED lines=16> */
[C---:B------:R-:W-:Y:S01]  /*51b0*/  IMAD.SHL.U32 R72, R3.reuse, 0x10, RZ ;  /* 0x0000001003487824 */ /* 0x040fe200078e00ff */
        /* <DEDUP_REMOVED lines=27> */
[----:B------:R-:W-:Y:S01]  /*5370*/  IMAD.SHL.U32 R86, R3, 0x2, RZ ;  /* 0x0000000203567824 */ /* 0x000fe200078e00ff */
[----:B------:R-:W-:Y:S01]  /*5380*/  STL [R1+0x454], RZ ;  /* 0x000454ff01007387 */ /* 0x000fe20000100800 */
[----:B------:R-:W-:-:S02]  /*5390*/  SHF.R.S32.HI R3, RZ, 0x1f, R23 ;  /* 0x0000001fff037819 */ /* 0x000fc40000011417 */
[----:B------:R-:W-:Y:S01]  /*53a0*/  SHF.R.S32.HI R22, RZ, 0x1f, R72 ;  /* 0x0000001fff167819 */ /* 0x000fe20000011448 */
[----:B------:R-:W-:Y:S01]  /*53b0*/  STL [R1+0x458], RZ ;  /* 0x000458ff01007387 */ /* 0x000fe20000100800 */
[----:B------:R-:W-:Y:S02]  /*53c0*/  SHF.R.S32.HI R45, RZ, 0x1f, R73 ;  /* 0x0000001fff2d7819 */ /* 0x000fe40000011449 */
[----:B------:R-:W-:Y:S01]  /*53d0*/  SHF.R.S32.HI R47, RZ, 0x1f, R74 ;  /* 0x0000001fff2f7819 */ /* 0x000fe2000001144a */
[----:B------:R-:W-:Y:S01]  /*53e0*/  STL [R1+0x45c], RZ ;  /* 0x00045cff01007387 */ /* 0x000fe20000100800 */
[----:B------:R-:W-:Y:S02]  /*53f0*/  SHF.R.S32.HI R49, RZ, 0x1f, R75 ;  /* 0x0000001fff317819 */ /* 0x000fe4000001144b */
[----:B------:R-:W-:Y:S01]  /*5400*/  SHF.R.S32.HI R51, RZ, 0x1f, R76 ;  /* 0x0000001fff337819 */ /* 0x000fe2000001144c */
        /* <DEDUP_REMOVED lines=15> */
[----:B------:R-:W-:Y:S04]  /*5500*/  STL [R1+0x474], RZ ;  /* 0x000474ff01007387 */ /* 0x000fe80000100800 */
        /* <DEDUP_REMOVED lines=226> */
[----:B------:R-:W-:Y:S04]  /*6330*/  STL [R1], RZ ;  /* 0x000000ff01007387 */ /* 0x000fe80000100800 */
        /* <DEDUP_REMOVED lines=63> */
[----:B------:R1:W-:Y:S04]  /*6730*/  STL [R1+0x694], R8 ;  /* 0x0006940801007387 */ /* 0x0003e80000100800 */
[----:B------:R-:W-:Y:S04]  /*6740*/  STL [R1+0x6a4], R4 ;  /* 0x0006a40401007387 */ /* 0x000fe80000100800 */
[----:B------:R-:W-:Y:S01]  /*6750*/  STL [R1+0x6a0], R5 ;  /* 0x0006a00501007387 */ /* 0x000fe20000100800 */
[----:B-1----:R-:W-:-:S03]  /*6760*/  SHF.R.S32.HI R8, RZ, 0x1f, R46 ;  /* 0x0000001fff087819 */ /* 0x002fc6000001142e */
[----:B------:R-:W-:Y:S04]  /*6770*/  STL [R1+0x69c], R6 ;  /* 0x00069c0601007387 */ /* 0x000fe80000100800 */
[----:B------:R-:W-:Y:S04]  /*6780*/  STL [R1+0x698], R7 ;  /* 0x0006980701007387 */ /* 0x000fe80000100800 */
[----:B------:R-:W-:Y:S04]  /*6790*/  STL [R1+0x7b4], R225 ;  /* 0x0007b4e101007387 */ /* 0x000fe80000100800 */
[----:B------:R-:W-:Y:S04]  /*67a0*/  STL [R1+0x7b0], R224 ;  /* 0x0007b0e001007387 */ /* 0x000fe80000100800 */
[----:B------:R1:W-:Y:S04]  /*67b0*/  STL [R1+0x7e0], R227 ;  /* 0x0007e0e301007387 */ /* 0x0003e80000100800 */
[----:B------:R-:W-:Y:S04]  /*67c0*/  STL [R1+0x7ac], R223 ;  /* 0x0007acdf01007387 */ /* 0x000fe80000100800 */
[----:B------:R3:W-:Y:S01]  /*67d0*/  STL [R1+0x7d8], R226 ;  /* 0x0007d8e201007387 */ /* 0x0007e20000100800 */
[----:B-1----:R-:W-:-:S03]  /*67e0*/  IADD3 R227, P1, R6, UR22, RZ ;  /* 0x0000001606e37c10 */ /* 0x002fc6000ff3e0ff */
[----:B------:R-:W-:Y:S04]  /*67f0*/  STL [R1+0x7a8], R221 ;  /* 0x0007a8dd01007387 */ /* 0x000fe80000100800 */
[----:B------:R1:W-:Y:S01]  /*6800*/  STL [R1+0x7d0], R227 ;  /* 0x0007d0e301007387 */ /* 0x0003e20000100800 */
[----:B---3--:R-:W-:-:S05]  /*6810*/  IADD3 R226, P0, R4, R20, RZ ;  /* 0x0000001404e27210 */ /* 0x008fca0007f1e0ff */
[----:B------:R3:W-:Y:S01]  /*6820*/  STL [R1+0xba0], R226 ;  /* 0x000ba0e201007387 */ /* 0x0007e20000100800 */
[----:B-1----:R-:W-:-:S05]  /*6830*/  IADD3 R227, P4, R5, R20, RZ ;  /* 0x0000001405e37210 */ /* 0x002fca0007f9e0ff */
[----:B------:R1:W-:Y:S01]  /*6840*/  STL [R1+0xb98], R227 ;  /* 0x000b98e301007387 */ /* 0x0003e20000100800 */
[----:B---3--:R-:W-:-:S03]  /*6850*/  IADD3 R226, P5, R7, R20, RZ ;  /* 0x0000001407e27210 */ /* 0x008fc60007fbe0ff */
[----:B------:R-:W-:Y:S04]  /*6860*/  STL [R1+0xb90], R228 ;  /* 0x000b90e401007387 */ /* 0x000fe80000100800 */
[----:B------:R3:W-:Y:S01]  /*6870*/  STL [R1+0xb88], R226 ;  /* 0x000b88e201007387 */ /* 0x0007e20000100800 */
[----:B-1----:R-:W-:Y:S01]  /*6880*/  IMAD.X R227, R225, 0x1, R2, P0 ;  /* 0x00000001e1e37824 */ /* 0x002fe200000e0602 */
[----:B------:R-:W-:-:S04]  /*6890*/  IADD3 R20, P0, R4, R23, RZ ;  /* 0x0000001704147210 */ /* 0x000fc80007f1e0ff */
[----:B------:R1:W-:Y:S01]  /*68a0*/  STL [R1+0xb9c], R227 ;  /* 0x000b9ce301007387 */ /* 0x0003e20000100800 */
[----:B---3--:R-:W-:-:S03]  /*68b0*/  IMAD.X R226, R224, 0x1, R2, P4 ;  /* 0x00000001e0e27824 */ /* 0x008fc600020e0602 */
[----:B------:R3:W-:Y:S04]  /*68c0*/  STL [R1+0xb80], R20 ;  /* 0x000b801401007387 */ /* 0x0007e80000100800 */
[----:B------:R4:W-:Y:S01]  /*68d0*/  STL [R1+0xb94], R226 ;  /* 0x000b94e201007387 */ /* 0x0009e20000100800 */
[----:B-1----:R-:W-:Y:S01]  /*68e0*/  IADD3 R227, P4, R5, R23, RZ ;  /* 0x0000001705e37210 */ /* 0x002fe20007f9e0ff */
[----:B---3--:R-:W-:-:S04]  /*68f0*/  IMAD.X R20, R223, 0x1, R2, P6 ;  /* 0x00000001df147824 */ /* 0x008fc800030e0602 */
[----:B------:R-:W-:Y:S01]  /*6900*/  STL [R1+0xb78], R227 ;  /* 0x000b78e301007387 */ /* 0x000fe20000100800 */
[----:B------:R-:W-:Y:S01]  /*6910*/  IMAD.X R2, R2, 0x1, R221, P5 ;  /* 0x0000000102027824 */ /* 0x000fe200028e06dd */
[-C--:B----4-:R-:W-:Y:S02]  /*6920*/  IADD3 R226, P6, R6, R23.reuse, RZ ;  /* 0x0000001706e27210 */ /* 0x090fe40007fde0ff */
[----:B------:R1:W-:Y:S04]  /*6930*/  STL [R1+0xb8c], R20 ;  /* 0x000b8c1401007387 */ /* 0x0003e80000100800 */
[----:B------:R-:W-:Y:S04]  /*6940*/  STL [R1+0xb70], R226 ;  /* 0x000b70e201007387 */ /* 0x000fe80000100800 */
[----:B------:R3:W-:Y:S01]  /*6950*/  STL [R1+0xb84], R2 ;  /* 0x000b840201007387 */ /* 0x0007e20000100800 */
[----:B-1----:R-:W-:Y:S01]  /*6960*/  IADD3 R20, P5, R7, R23, RZ ;  /* 0x0000001707147210 */ /* 0x002fe20007fbe0ff */
[----:B------:R-:W-:-:S04]  /*6970*/  IMAD.X R23, R225, 0x1, R3, P0 ;  /* 0x00000001e1177824 */ /* 0x000fc800000e0603 */
[----:B------:R1:W-:Y:S01]  /*6980*/  STL [R1+0xb68], R20 ;  /* 0x000b681401007387 */ /* 0x0003e20000100800 */
[----:B---3--:R-:W-:-:S03]  /*6990*/  IADD3 R2, P0, R4, R46, RZ ;  /* 0x0000002e04027210 */ /* 0x008fc60007f1e0ff */
[----:B------:R3:W-:Y:S04]  /*69a0*/  STL [R1+0xb7c], R23 ;  /* 0x000b7c1701007387 */ /* 0x0007e80000100800 */
[----:B------:R4:W-:Y:S01]  /*69b0*/  STL [R1+0xb60], R2 ;  /* 0x000b600201007387 */ /* 0x0009e20000100800 */
[----:B-1----:R-:W-:Y:S01]  /*69c0*/  IMAD.X R20, R224, 0x1, R3, P4 ;  /* 0x00000001e0147824 */ /* 0x002fe200020e0603 */
[----:B---3--:R-:W-:-:S04]  /*69d0*/  IADD3 R23, P4, R5, R46, RZ ;  /* 0x0000002e05177210 */ /* 0x008fc80007f9e0ff */
[----:B------:R1:W-:Y:S01]  /*69e0*/  STL [R1+0xb74], R20 ;  /* 0x000b741401007387 */ /* 0x0003e20000100800 */
[----:B----4-:R-:W-:-:S03]  /*69f0*/  IMAD.X R2, R223, 0x1, R3, P6 ;  /* 0x00000001df027824 */ /* 0x010fc600030e0603 */
[----:B------:R-:W-:Y:S01]  /*6a00*/  STL [R1+0xb58], R23 ;  /* 0x000b581701007387 */ /* 0x000fe20000100800 */
[----:B------:R-:W-:-:S03]  /*6a10*/  IMAD.X R3, R221, 0x1, R3, P5 ;  /* 0x00000001dd037824 */ /* 0x000fc600028e0603 */
[----:B------:R3:W-:Y:S01]  /*6a20*/  STL [R1+0xb6c], R2 ;  /* 0x000b6c0201007387 */ /* 0x0007e20000100800 */
[----:B-1----:R-:W-:-:S05]  /*6a30*/  IADD3 R20, P6, R6, R46, RZ ;  /* 0x0000002e06147210 */ /* 0x002fca0007fde0ff */
        /* <DEDUP_REMOVED lines=16> */
[----:B------:R3:W-:Y:S04]  /*6b40*/  STL [R1+0xb30], R2 ;  /* 0x000b300201007387 */ /* 0x0007e80000100800 */
[----:B------:R4:W-:Y:S01]  /*6b50*/  STL [R1+0xb44], R8 ;  /* 0x000b440801007387 */ /* 0x0009e20000100800 */
[----:B-1----:R-:W-:Y:S01]  /*6b60*/  IADD3 R3, P5, R7, R48, RZ ;  /* 0x0000003007037210 */ /* 0x002fe20007fbe0ff */
[----:B---3--:R-:W-:-:S04]  /*6b70*/  IMAD.X R2, R225, 0x1, R9, P0 ;  /* 0x00000001e1027824 */ /* 0x008fc800000e0609 */
[----:B------:R1:W-:Y:S01]  /*6b80*/  STL [R1+0xb28], R3 ;  /* 0x000b280301007387 */ /* 0x0003e20000100800 */
[----:B----4-:R-:W-:-:S03]  /*6b90*/  IADD3 R8, P0, R4, R50, RZ ;  /* 0x0000003204087210 */ /* 0x010fc60007f1e0ff */
        /* <DEDUP_REMOVED lines=173> */
[----:B------:R-:W-:Y:S01]  /*7670*/  CS2R R70, SRZ ;  /* 0x0000000000467805 */ /* 0x000fe2000001ff00 */
[--C-:B----4-:R-:W-:Y:S02]  /*7680*/  IMAD.X R8, R225, 0x1, R21.reuse, P0 ;  /* 0x00000001e1087824 */ /* 0x110fe400000e0615 */
        /* <DEDUP_REMOVED lines=30> */
[----:B------:R3:W-:Y:S01]  /*7870*/  STL [R1+0x9a4], R2 ;  /* 0x0009a40201007387 */ /* 0x0007e20000100800 */
[----:B------:R-:W-:-:S03]  /*7880*/  CS2R R72, SRZ ;  /* 0x0000000000487805 */ /* 0x000fc6000001ff00 */
        /* <DEDUP_REMOVED lines=14> */
[----:B------:R-:W-:Y:S02]  /*7970*/  CS2R R44, SRZ ;  /* 0x00000000002c7805 */ /* 0x000fe4000001ff00 */
[----:B---3--:R-:W-:Y:S02]  /*7980*/  IADD3 R2, P5, R7, R74, RZ ;  /* 0x0000004a07027210 */ /* 0x008fe40007fbe0ff */
        /* <DEDUP_REMOVED lines=14> */
[----:B------:R3:W-:Y:S01]  /*7a70*/  STL [R1+0x950], R2 ;  /* 0x0009500201007387 */ /* 0x0007e20000100800 */
[----:B------:R-:W-:-:S03]  /*7a80*/  CS2R R46, SRZ ;  /* 0x00000000002e7805 */ /* 0x000fc6000001ff00 */
[----:B------:R4:W-:Y:S01]  /*7a90*/  STL [R1+0x964], R8 ;  /* 0x0009640801007387 */ /* 0x0009e20000100800 */
[----:B-1----:R-:W-:Y:S02]  /*7aa0*/  IADD3 R3, P5, R7, R75, RZ ;  /* 0x0000004b07037210 */ /* 0x002fe40007fbe0ff */
[----:B------:R-:W-:Y:S01]  /*7ab0*/  CS2R R74, SRZ ;  /* 0x00000000004a7805 */ /* 0x000fe2000001ff00 */
[----:B---3--:R-:W-:Y:S02]  /*7ac0*/  IMAD.X R2, R225, 0x1, R49, P0 ;  /* 0x00000001e1027824 */ /* 0x008fe400000e0631 */
        /* <DEDUP_REMOVED lines=13> */
[----:B------:R-:W-:Y:S02]  /*7ba0*/  CS2R R48, SRZ ;  /* 0x0000000000307805 */ /* 0x000fe4000001ff00 */
[----:B----4-:R-:W-:Y:S01]  /*7bb0*/  IADD3 R8, P5, R7, R76, RZ ;  /* 0x0000004c07087210 */ /* 0x010fe20007fbe0ff */
        /* <DEDUP_REMOVED lines=18> */
[----:B------:R-:W-:Y:S01]  /*7ce0*/  CS2R R76, SRZ ;  /* 0x00000000004c7805 */ /* 0x000fe2000001ff00 */
[----:B----4-:R-:W-:-:S02]  /*7cf0*/  IMAD.X R8, R225, 0x1, R52, P0 ;  /* 0x00000001e1087824 */ /* 0x010fc400000e0634 */
        /* <DEDUP_REMOVED lines=138> */
[----:B------:R-:W-:Y:S01]  /*85a0*/  STL [R1+0x808], R8 ;  /* 0x0008080801007387 */ /* 0x000fe20000100800 */
[--C-:B-1----:R-:W-:Y:S01]  /*85b0*/  IMAD.X R3, R225, 0x1, R67.reuse, P0 ;  /* 0x00000001e1037824 */ /* 0x102fe200000e0643 */
[----:B---3--:R-:W-:Y:S01]  /*85c0*/  IADD3 R2, P0, R4, R86, RZ ;  /* 0x0000005604027210 */ /* 0x008fe20007f1e0ff */
[----:B------:R-:W-:-:S03]  /*85d0*/  IMAD.X R4, R224, 0x1, R67, P4 ;  /* 0x00000001e0047824 */ /* 0x000fc600020e0643 */
        /* <DEDUP_REMOVED lines=16> */
[----:B-1----:R-:W-:Y:S01]  /*86e0*/  IADD3 R3, P0, R7, UR23, RZ ;  /* 0x0000001707037c10 */ /* 0x002fe2000ff1e0ff */
[----:B---3--:R-:W-:-:S04]  /*86f0*/  IMAD.X R2, R224, 0x1, R68, P4 ;  /* 0x00000001e0027824 */ /* 0x008fc800020e0644 */
[----:B------:R1:W-:Y:S01]  /*8700*/  STL [R1+0x7c8], R3 ;  /* 0x0007c80301007387 */ /* 0x0003e20000100800 */
[----:B----4-:R-:W-:-:S03]  /*8710*/  IMAD.X R4, R223, 0x1, R68, P6 ;  /* 0x00000001df047824 */ /* 0x010fc600030e0644 */
[----:B------:R3:W-:Y:S04]  /*8720*/  STL [R1+0x7f4], R2 ;  /* 0x0007f40201007387 */ /* 0x0007e80000100800 */
[----:B------:R4:W-:Y:S01]  /*8730*/  STL [R1+0x7ec], R4 ;  /* 0x0007ec0401007387 */ /* 0x0009e20000100800 */
[----:B-1----:R-:W-:Y:S01]  /*8740*/  IMAD.X R3, R221, 0x1, R68, P5 ;  /* 0x00000001dd037824 */ /* 0x002fe200028e0644 */
[----:B------:R-:W-:Y:S01]  /*8750*/  CS2R R68, SRZ ;  /* 0x0000000000447805 */ /* 0x000fe2000001ff00 */
[----:B---3--:R-:W-:-:S03]  /*8760*/  IMAD.X R2, R225, 0x1, R87, P3 ;  /* 0x00000001e1027824 */ /* 0x008fc600018e0657 */
[----:B------:R1:W-:Y:S01]  /*8770*/  STL [R1+0x7e4], R3 ;  /* 0x0007e40301007387 */ /* 0x0003e20000100800 */
[----:B----4-:R-:W-:-:S03]  /*8780*/  IMAD.X R4, R224, 0x1, R87, P2 ;  /* 0x00000001e0047824 */ /* 0x010fc600010e0657 */
[----:B------:R3:W-:Y:S04]  /*8790*/  STL [R1+0x7dc], R2 ;  /* 0x0007dc0201007387 */ /* 0x0007e80000100800 */
[----:B------:R4:W-:Y:S01]  /*87a0*/  STL [R1+0x7d4], R4 ;  /* 0x0007d40401007387 */ /* 0x0009e20000100800 */
[--C-:B-1----:R-:W-:Y:S02]  /*87b0*/  IMAD.X R3, R223, 0x1, R87.reuse, P1 ;  /* 0x00000001df037824 */ /* 0x102fe400008e0657 */
[----:B---3--:R-:W-:-:S03]  /*87c0*/  IMAD.X R2, R221, 0x1, R87, P0 ;  /* 0x00000001dd027824 */ /* 0x008fc600000e0657 */
[----:B------:R1:W-:Y:S01]  /*87d0*/  STL [R1+0x7cc], R3 ;  /* 0x0007cc0301007387 */ /* 0x0003e20000100800 */
[----:B------:R-:W-:Y:S01]  /*87e0*/  IMAD R221, R246, UR7, RZ ;  /* 0x00000007f6dd7c24 */ /* 0x000fe2000f8e02ff */
[----:B------:R-:W-:Y:S02]  /*87f0*/  CS2R R86, SRZ ;  /* 0x0000000000567805 */ /* 0x000fe4000001ff00 */
[----:B----4-:R-:W-:Y:S01]  /*8800*/  LOP3.LUT R4, R222, 0x10, RZ, 0x3c, !PT ;  /* 0x00000010de047812 */ /* 0x010fe200078e3cff */
[----:B------:R3:W-:Y:S01]  /*8810*/  STL [R1+0x7c4], R2 ;  /* 0x0007c40201007387 */ /* 0x0007e20000100800 */
[----:B------:R-:W-:Y:S01]  /*8820*/  SHF.R.S32.HI R5, RZ, 0x1f, R221 ;  /* 0x0000001fff057819 */ /* 0x000fe200000114dd */
[----:B-1----:R-:W-:Y:S02]  /*8830*/  IMAD.U32 R3, RZ, RZ, UR13 ;  /* 0x0000000dff037e24 */ /* 0x002fe4000f8e00ff */
[----:B0--3--:R-:W-:-:S07]  /*8840*/  IMAD.U32 R2, RZ, RZ, UR18 ;  /* 0x00000012ff027e24 */ /* 0x009fce000f8e00ff */
.L_x_1:
[----:B------:R-:W3:Y:S04]  /*8850*/  LDL R4, [R1+0x6a0] ;  /* 0x0006a00001047983 */ /* 0x000ee80000100800 */
[----:B------:R-:W4:Y:S04]  /*8860*/  LDL R6, [R1+0x69c] ;  /* 0x00069c0001067983 */ /* 0x000f280000100800 */
[----:B------:R-:W2:Y:S04]  /*8870*/  LDL R9, [R1+0x7ac] ;  /* 0x0007ac0001097983 */ /* 0x000ea80000100800 */
[----:B------:R-:W2:Y:S04]  /*8880*/  LDL R8, [R1+0x698] ;  /* 0x0006980001087983 */ /* 0x000ea80000100800 */
[----:B------:R0:W-:Y:S04]  /*8890*/  STL.64 [R1+0x1440], R214 ;  /* 0x001440d601007387 */ /* 0x0001e80000100a00 */
[----:B0-----:R-:W2:Y:S04]  /*88a0*/  LDL R214, [R1+0x7d0] ;  /* 0x0007d00001d67983 */ /* 0x001ea80000100800 */
        /* <DEDUP_REMOVED lines=8> */
[----:B0-----:R-:W2:Y:S01]  /*8930*/  LDL R209, [R1+0x7b0] ;  /* 0x0007b00001d17983 */ /* 0x001ea20000100800 */
[----:B------:R-:W-:-:S03]  /*8940*/  ISETP.GT.AND P2, PT, R3, RZ, PT ;  /* 0x000000ff0300720c */ /* 0x000fc60003f44270 */
[----:B------:R-:W-:Y:S04]  /*8950*/  STL.64 [R1+0x1420], R206 ;  /* 0x001420ce01007387 */ /* 0x000fe80000100a00 */
        /* <DEDUP_REMOVED lines=38> */
[----:B------:R0:W-:Y:S04]  /*8bc0*/  STL.64 [R1+0x12e8], R128 ;  /* 0x0012e88001007387 */ /* 0x0001e80000100a00 */
        /* <DEDUP_REMOVED lines=12> */
[----:B------:R-:W-:Y:S01]  /*8c90*/  STL.64 [R1+0x1280], R102 ;  /* 0x0012806601007387 */ /* 0x000fe20000100a00 */
[----:B---3--:R-:W-:-:S03]  /*8ca0*/  IADD3 R4, P0, R4, R2, RZ ;  /* 0x0000000204047210 */ /* 0x008fc60007f1e0ff */
[----:B------:R-:W-:Y:S01]  /*8cb0*/  STL.64 [R1+0x1278], R100 ;  /* 0x0012786401007387 */ /* 0x000fe20000100a00 */
[----:B----4-:R-:W-:-:S03]  /*8cc0*/  IADD3 R6, P1, R6, R2, RZ ;  /* 0x0000000206067210 */ /* 0x010fc60007f3e0ff */
        /* <DEDUP_REMOVED lines=37> */
[----:B------:R-:W-:Y:S04]  /*8f20*/  STL.64 [R1+0x1148], R24 ;  /* 0x0011481801007387 */ /* 0x000fe80000100a00 */
[----:B-----5:R-:W-:Y:S04]  /*8f30*/  STL [R1+0x1128], R220 ;  /* 0x001128dc01007387 */ /* 0x020fe80000100800 */
[----:B------:R-:W-:Y:S04]  /*8f40*/  STL [R1+0x1124], R219 ;  /* 0x001124db01007387 */ /* 0x000fe80000100800 */
[----:B------:R-:W-:Y:S04]  /*8f50*/  STL [R1+0x1120], R218 ;  /* 0x001120da01007387 */ /* 0x000fe80000100800 */
[----:B------:R-:W-:Y:S04]  /*8f60*/  STL [R1+0x111c], R217 ;  /* 0x00111cd901007387 */ /* 0x000fe80000100800 */
[----:B------:R-:W-:Y:S04]  /*8f70*/  STL [R1+0x1118], R216 ;  /* 0x001118d801007387 */ /* 0x000fe80000100800 */
[----:B0-----:R-:W4:Y:S01]  /*8f80*/  LDL R128, [R1+0x7c8] ;  /* 0x0007c80001807983 */ /* 0x001f220000100800 */
[----:B-1----:R-:W-:Y:S01]  /*8f90*/  PRMT R108, RZ, 0x7610, R108 ;  /* 0x00007610ff6c7816 */ /* 0x002fe2000000006c */
[----:B--2---:R-:W-:-:S02]  /*8fa0*/  IMAD.X R5, R209, 0x1, R0, P0 ;  /* 0x00000001d1057824 */ /* 0x004fc400000e0600 */
[----:B------:R-:W2:Y:S01]  /*8fb0*/  LDL R127, [R1+0x7cc] ;  /* 0x0007cc00017f7983 */ /* 0x000ea20000100800 */
[----:B------:R-:W-:-:S03]  /*8fc0*/  IMAD.X R7, R9, 0x1, R0, P1 ;  /* 0x0000000109077824 */ /* 0x000fc600008e0600 */
[----:B------:R-:W2:Y:S01]  /*8fd0*/  LDL R134, [R1+0x7c4] ;  /* 0x0007c40001867983 */ /* 0x000ea20000100800 */
[----:B------:R-:W-:-:S03]  /*8fe0*/  PRMT R126, RZ, 0x7610, R126 ;  /* 0x00007610ff7e7816 */ /* 0x000fc6000000007e */
[----:B------:R-:W2:Y:S04]  /*8ff0*/  LDL R131, [R1+0x7e0] ;  /* 0x0007e00001837983 */ /* 0x000ea80000100800 */
[----:B------:R-:W2:Y:S04]  /*9000*/  LDL R124, [R1+0x7f8] ;  /* 0x0007f800017c7983 */ /* 0x000ea80000100800 */
[----:B------:R-:W2:Y:S04]  /*9010*/  LDL R135, [R1+0x7dc] ;  /* 0x0007dc0001877983 */ /* 0x000ea80000100800 */
[----:B------:R-:W2:Y:S04]  /*9020*/  LDL R113, [R1+0x7f4] ;  /* 0x0007f40001717983 */ /* 0x000ea80000100800 */
[----:B------:R-:W2:Y:S04]  /*9030*/  LDL R133, [R1+0x7f0] ;  /* 0x0007f00001857983 */ /* 0x000ea80000100800 */
[----:B------:R-:W2:Y:S01]  /*9040*/  LDL R130, [R1+0x7e8] ;  /* 0x0007e80001827983 */ /* 0x000ea20000100800 */
[----:B------:R-:W-:-:S03]  /*9050*/  IADD3 R8, P0, R8, R2, RZ ;  /* 0x0000000208087210 */ /* 0x000fc60007f1e0ff */
[----:B------:R0:W2:Y:S01]  /*9060*/  @P2 LDG.E.U8 R108, desc[UR32][R4.64] ;  /* 0x00000020046c2981 */ /* 0x0000a2000c1e1100 */
[----:B------:R-:W-:-:S03]  /*9070*/  PRMT R237, RZ, 0x7610, R237 ;  /* 0x00007610ffed7816 */ /* 0x000fc600000000ed */
[----:B------:R-:W2:Y:S01]  /*9080*/  LDL R132, [R1+0x7ec] ;  /* 0x0007ec0001847983 */ /* 0x000ea20000100800 */
[----:B---3--:R-:W-:-:S03]  /*9090*/  PRMT R92, RZ, 0x7610, R92 ;  /* 0x00007610ff5c7816 */ /* 0x008fc6000000005c */
[----:B------:R1:W3:Y:S01]  /*90a0*/  @P2 LDG.E.U8 R126, desc[UR32][R6.64] ;  /* 0x00000020067e2981 */ /* 0x0002e2000c1e1100 */
[----:B0-----:R-:W-:Y:S01]  /*90b0*/  IADD3 R4, P1, R210, R2, RZ ;  /* 0x00000002d2047210 */ /* 0x001fe20007f3e0ff */
[--C-:B------:R-:W-:Y:S02]  /*90c0*/  IMAD.X R9, R211, 0x1, R0.reuse, P0 ;  /* 0x00000001d3097824 */ /* 0x100fe400000e0600 */
[----:B------:R-:W3:Y:S02]  /*90d0*/  LDL R129, [R1+0x800] ;  /* 0x0008000001817983 */ /* 0x000ee40000100800 */
[----:B------:R-:W-:Y:S02]  /*90e0*/  IMAD.X R5, R212, 0x1, R0, P1 ;  /* 0x00000001d4057824 */ /* 0x000fe400008e0600 */
[----:B------:R-:W3:Y:S01]  /*90f0*/  @P2 LDG.E.U8 R237, desc[UR32][R8.64] ;  /* 0x0000002008ed2981 */ /* 0x000ee2000c1e1100 */
[----:B-1----:R-:W-:-:S03]  /*9100*/  IADD3 R6, P1, R2, R213, RZ ;  /* 0x000000d502067210 */ /* 0x002fc60007f3e0ff */
[----:B------:R0:W3:Y:S02]  /*9110*/  @P2 LDG.E.U8 R92, desc[UR32][R4.64] ;  /* 0x00000020045c2981 */ /* 0x0000e4000c1e1100 */
[----:B------:R-:W-:Y:S01]  /*9120*/  IMAD.X R7, R0, 0x1, R215, P1 ;  /* 0x0000000100077824 */ /* 0x000fe200008e06d7 */
[----:B0-----:R-:W-:Y:S02]  /*9130*/  IADD3 R4, P2, R2, R214, RZ ;  /* 0x000000d602047210 */ /* 0x001fe40007f5e0ff */
[----:B------:R-:W-:Y:S02]  /*9140*/  ISETP.GT.AND P0, PT, R3, 0x1, PT ;  /* 0x000000010300780c */ /* 0x000fe40003f04270 */
[----:B------:R-:W-:Y:S02]  /*9150*/  PRMT R107, RZ, 0x7610, R107 ;  /* 0x00007610ff6b7816 */ /* 0x000fe4000000006b */
[----:B------:R-:W-:Y:S02]  /*9160*/  PRMT R125, RZ, 0x7610, R125 ;  /* 0x00007610ff7d7816 */ /* 0x000fe4000000007d */
[----:B------:R-:W-:-:S07]  /*9170*/  PRMT R236, RZ, 0x7610, R236 ;  /* 0x00007610ffec7816 */ /* 0x000fce00000000ec */
[----:B------:R0:W3:Y:S01]  /*9180*/  @P0 LDG.E.U8 R107, desc[UR32][R6.64] ;  /* 0x00000020066b0981 */ /* 0x0000e2000c1e1100 */
[----:B----4-:R-:W-:Y:S02]  /*9190*/  PRMT R59, RZ, 0x7610, R59 ;  /* 0x00007610ff3b7816 */ /* 0x010fe4000000003b */
[----:B------:R-:W-:Y:S02]  /*91a0*/  PRMT R97, RZ, 0x7610, R97 ;  /* 0x00007610ff617816 */ /* 0x000fe40000000061 */
[----:B------:R-:W-:Y:S02]  /*91b0*/  IADD3 R8, P1, R2, R128, RZ ;  /* 0x0000008002087210 */ /* 0x000fe40007f3e0ff */
[----:B------:R-:W4:Y:S01]  /*91c0*/  LDL R128, [R1+0x7e4] ;  /* 0x0007e40001807983 */ /* 0x000f220000100800 */
[----:B--2---:R-:W-:-:S03]  /*91d0*/  IMAD.X R5, R0, 0x1, R127, P2 ;  /* 0x0000000100057824 */ /* 0x004fc600010e067f */
[----:B------:R-:W2:Y:S01]  /*91e0*/  LDL R127, [R1+0x7fc] ;  /* 0x0007fc00017f7983 */ /* 0x000ea20000100800 */
[----:B------:R-:W-:-:S03]  /*91f0*/  IMAD.X R9, R0, 0x1, R134, P1 ;  /* 0x0000000100097824 */ /* 0x000fc600008e0686 */
[----:B------:R-:W2:Y:S01]  /*9200*/  LDL R134, [R1+0x818] ;  /* 0x0008180001867983 */ /* 0x000ea20000100800 */
[----:B0-----:R-:W-:-:S03]  /*9210*/  IADD3 R6, P3, R2, R131, RZ ;  /* 0x0000008302067210 */ /* 0x001fc60007f7e0ff */
[----:B------:R-:W2:Y:S01]  /*9220*/  LDL R131, [R1+0x810] ;  /* 0x0008100001837983 */ /* 0x000ea20000100800 */
[----:B------:R-:W-:-:S03]  /*9230*/  ISETP.GT.AND P1, PT, R3, 0x2, PT ;  /* 0x000000020300780c */ /* 0x000fc60003f24270 */
[----:B------:R0:W2:Y:S01]  /*9240*/  @P0 LDG.E.U8 R125, desc[UR32][R4.64] ;  /* 0x00000020047d0981 */ /* 0x0000a2000c1e1100 */
[----:B------:R-:W-:-:S03]  /*9250*/  IMAD.X R7, R0, 0x1, R135, P3 ;  /* 0x0000000100077824 */ /* 0x000fc600018e0687 */
[----:B------:R1:W2:Y:S04]  /*9260*/  @P0 LDG.E.U8 R236, desc[UR32][R8.64] ;  /* 0x0000002008ec0981 */ /* 0x0002a8000c1e1100 */
[----:B------:R-:W2:Y:S01]  /*9270*/  @P0 LDG.E.U8 R59, desc[UR32][R6.64] ;  /* 0x00000020063b0981 */ /* 0x000ea2000c1e1100 */
[----:B0-----:R-:W-:-:S03]  /*9280*/  IADD3 R4, P2, R2, R124, RZ ;  /* 0x0000007c02047210 */ /* 0x001fc60007f5e0ff */
[----:B------:R-:W2:Y:S01]  /*9290*/  LDL R124, [R1+0x814] ;  /* 0x00081400017c7983 */ /* 0x000ea20000100800 */
[----:B-1----:R-:W-:Y:S01]  /*92a0*/  IADD3 R8, P3, R2, R133, RZ ;  /* 0x0000008502087210 */ /* 0x002fe20007f7e0ff */
[----:B------:R-:W-:Y:S02]  /*92b0*/  IMAD.X R5, R0, 0x1, R113, P2 ;  /* 0x0000000100057824 */ /* 0x000fe400010e0671 */
[----:B------:R-:W2:Y:S04]  /*92c0*/  LDL R133, [R1+0x808] ;  /* 0x0008080001857983 */ /* 0x000ea80000100800 */
[----:B------:R-:W2:Y:S04]  /*92d0*/  LDL R113, [R1+0x80c] ;  /* 0x00080c0001717983 */ /* 0x000ea80000100800 */
[----:B------:R0:W2:Y:S04]  /*92e0*/  @P1 LDG.E.U8 R97, desc[UR32][R4.64] ;  /* 0x0000002004611981 */ /* 0x0000a8000c1e1100 */
[----:B------:R-:W2:Y:S01]  /*92f0*/  LDL R135, [R1+0x81c] ;  /* 0x00081c0001877983 */ /* 0x000ea20000100800 */
[----:B0-----:R-:W-:-:S03]  /*9300*/  IADD3 R4, P0, R2, R130, RZ ;  /* 0x0000008202047210 */ /* 0x001fc60007f1e0ff */
[----:B------:R-:W2:Y:S01]  /*9310*/  LDL R130, [R1+0x820] ;  /* 0x0008200001827983 */ /* 0x000ea20000100800 */
[----:B------:R-:W-:-:S03]  /*9320*/  IMAD.X R9, R0, 0x1, R132, P3 ;  /* 0x0000000100097824 */ /* 0x000fc600018e0684 */
[----:B------:R-:W2:Y:S01]  /*9330*/  LDL R132, [R1+0x804] ;  /* 0x0008040001847983 */ /* 0x000ea20000100800 */
[----:B---3--:R-:W-:-:S03]  /*9340*/  IADD3 R6, P2, R2, R129, RZ ;  /* 0x0000008102067210 */ /* 0x008fc60007f5e0ff */
[----:B------:R-:W3:Y:S01]  /*9350*/  LDL R129, [R1+0x838] ;  /* 0x0008380001817983 */ /* 0x000ee20000100800 */
[----:B------:R-:W-:Y:S02]  /*9360*/  PRMT R123, RZ, 0x7610, R123 ;  /* 0x00007610ff7b7816 */ /* 0x000fe4000000007b */
[----:B------:R-:W-:Y:S02]  /*9370*/  PRMT R235, RZ, 0x7610, R235 ;  /* 0x00007610ffeb7816 */ /* 0x000fe400000000eb */
[----:B------:R-:W-:Y:S02]  /*9380*/  PRMT R91, RZ, 0x7610, R91 ;  /* 0x00007610ff5b7816 */ /* 0x000fe4000000005b */
[----:B------:R-:W3:Y:S01]  /*9390*/  @P1 LDG.E.U8 R123, desc[UR32][R8.64] ;  /* 0x00000020087b1981 */ /* 0x000ee2000c1e1100 */
[----:B------:R-:W-:Y:S01]  /*93a0*/  PRMT R122, RZ, 0x7610, R122 ;  /* 0x00007610ff7a7816 */ /* 0x000fe2000000007a */
[C---:B----4-:R-:W-:Y:S02]  /*93b0*/  IMAD.X R5, R0.reuse, 0x1, R128, P0 ;  /* 0x0000000100057824 */ /* 0x050fe400000e0680 */
[----:B------:R-:W4:Y:S01]  /*93c0*/  LDL R128, [R1+0x830] ;  /* 0x0008300001807983 */ /* 0x000f220000100800 */
[----:B--2---:R-:W-:-:S03]  /*93d0*/  IMAD.X R7, R0, 0x1, R127, P2 ;  /* 0x0000000100077824 */ /* 0x004fc600010e067f */
[----:B------:R-:W2:Y:S04]  /*93e0*/  LDL R127, [R1+0x834] ;  /* 0x00083400017f7983 */ /* 0x000ea80000100800 */
[----:B------:R0:W2:Y:S04]  /*93f0*/  @P1 LDG.E.U8 R235, desc[UR32][R4.64] ;  /* 0x0000002004eb1981 */ /* 0x0000a8000c1e1100 */
[----:B------:R1:W2:Y:S01]  /*9400*/  @P1 LDG.E.U8 R91, desc[UR32][R6.64] ;  /* 0x00000020065b1981 */ /* 0x0002a2000c1e1100 */
[----:B------:R-:W-:Y:S02]  /*9410*/  ISETP.GT.AND P0, PT, R3, 0x3, PT ;  /* 0x000000030300780c */ /* 0x000fe40003f04270 */
[----:B0-----:R-:W-:-:S02]  /*9420*/  IADD3 R4, P2, R2, R134, RZ ;  /* 0x0000008602047210 */ /* 0x001fc40007f5e0ff */
[----:B------:R-:W2:Y:S01]  /*9430*/  LDL R134, [R1+0x82c] ;  /* 0x00082c0001867983 */ /* 0x000ea20000100800 */
[----:B-1----:R-:W-:-:S03]  /*9440*/  IADD3 R6, P1, R2, R131, RZ ;  /* 0x0000008302067210 */ /* 0x002fc60007f3e0ff */
[----:B------:R-:W2:Y:S01]  /*9450*/  LDL R131, [R1+0x828] ;  /* 0x0008280001837983 */ /* 0x000ea20000100800 */
[----:B------:R-:W-:-:S03]  /*9460*/  IMAD.X R5, R0, 0x1, R124, P2 ;  /* 0x0000000100057824 */ /* 0x000fc600010e067c */
[----:B------:R-:W2:Y:S01]  /*9470*/  LDL R124, [R1+0x840] ;  /* 0x00084000017c7983 */ /* 0x000ea20000100800 */
[----:B------:R-:W-:-:S03]  /*9480*/  IADD3 R8, P2, R2, R133, RZ ;  /* 0x0000008502087210 */ /* 0x000fc60007f5e0ff */
[----:B------:R-:W2:Y:S01]  /*9490*/  LDL R133, [R1+0x824] ;  /* 0x0008240001857983 */ /* 0x000ea20000100800 */
[----:B------:R-:W-:-:S03]  /*94a0*/  IMAD.X R7, R0, 0x1, R113, P1 ;  /* 0x0000000100077824 */ /* 0x000fc600008e0671 */
[----:B------:R-:W2:Y:S04]  /*94b0*/  LDL R113, [R1+0x83c] ;  /* 0x00083c0001717983 */ /* 0x000ea80000100800 */
[----:B------:R0:W2:Y:S02]  /*94c0*/  @P0 LDG.E.U8 R122, desc[UR32][R6.64] ;  /* 0x00000020067a0981 */ /* 0x0000a4000c1e1100 */
[----:B0-----:R-:W-:Y:S02]  /*94d0*/  IADD3 R6, P3, R2, R130, RZ ;  /* 0x0000008202067210 */ /* 0x001fe40007f7e0ff */
[----:B------:R-:W2:Y:S01]  /*94e0*/  LDL R130, [R1+0x850] ;  /* 0x0008500001827983 */ /* 0x000ea20000100800 */
[----:B------:R-:W-:Y:S01]  /*94f0*/  PRMT R96, RZ, 0x7610, R96 ;  /* 0x00007610ff607816 */ /* 0x000fe20000000060 */
[----:B------:R-:W-:-:S02]  /*9500*/  IMAD.X R9, R0, 0x1, R132, P2 ;  /* 0x0000000100097824 */ /* 0x000fc400010e0684 */
[----:B------:R-:W2:Y:S01]  /*9510*/  LDL R132, [R1+0x858] ;  /* 0x0008580001847983 */ /* 0x000ea20000100800 */
[----:B------:R-:W-:-:S03]  /*9520*/  PRMT R234, RZ, 0x7610, R234 ;  /* 0x00007610ffea7816 */ /* 0x000fc600000000ea */
[----:B------:R3:W2:Y:S01]  /*9530*/  @P0 LDG.E.U8 R96, desc[UR32][R4.64] ;  /* 0x0000002004600981 */ /* 0x0006a2000c1e1100 */
[----:B------:R-:W-:-:S03]  /*9540*/  IMAD.X R7, R0, 0x1, R135, P3 ;  /* 0x0000000100077824 */ /* 0x000fc600018e0687 */
[----:B------:R4:W2:Y:S01]  /*9550*/  @P0 LDG.E.U8 R234, desc[UR32][R8.64] ;  /* 0x0000002008ea0981 */ /* 0x0008a2000c1e1100 */
[----:B------:R-:W-:Y:S02]  /*9560*/  ISETP.GT.AND P1, PT, R3, 0x4, PT ;  /* 0x000000040300780c */ /* 0x000fe40003f24270 */
[----:B------:R-:W-:Y:S01]  /*9570*/  PRMT R90, RZ, 0x7610, R90 ;  /* 0x00007610ff5a7816 */ /* 0x000fe2000000005a */
[----:B------:R-:W2:Y:S01]  /*9580*/  LDL R135, [R1+0x85c] ;  /* 0x00085c0001877983 */ /* 0x000ea20000100800 */
[----:B---3--:R-:W-:-:S03]  /*9590*/  IADD3 R4, P2, R2, R129, RZ ;  /* 0x0000008102047210 */ /* 0x008fc60007f5e0ff */
[----:B------:R-:W3:Y:S01]  /*95a0*/  LDL R129, [R1+0x854] ;  /* 0x0008540001817983 */ /* 0x000ee20000100800 */
[----:B------:R-:W-:-:S03]  /*95b0*/  PRMT R106, RZ, 0x7610, R106 ;  /* 0x00007610ff6a7816 */ /* 0x000fc6000000006a */
[----:B------:R-:W3:Y:S01]  /*95c0*/  @P0 LDG.E.U8 R90, desc[UR32][R6.64] ;  /* 0x00000020065a0981 */ /* 0x000ee2000c1e1100 */
[----:B------:R-:W-:Y:S02]  /*95d0*/  PRMT R121, RZ, 0x7610, R121 ;  /* 0x00007610ff797816 */ /* 0x000fe40000000079 */
[----:B------:R-:W-:Y:S02]  /*95e0*/  PRMT R233, RZ, 0x7610, R233 ;  /* 0x00007610ffe97816 */ /* 0x000fe400000000e9 */
[----:B------:R-:W-:Y:S02]  /*95f0*/  PRMT R60, RZ, 0x7610, R60 ;  /* 0x00007610ff3c7816 */ /* 0x000fe4000000003c */
[----:B----4-:R-:W-:Y:S02]  /*9600*/  IADD3 R8, P3, R2, R128, RZ ;  /* 0x0000008002087210 */ /* 0x010fe40007f7e0ff */
[----:B------:R-:W4:Y:S01]  /*9610*/  LDL R128, [R1+0x848] ;  /* 0x0008480001807983 */ /* 0x000f220000100800 */
[----:B--2---:R-:W-:-:S03]  /*9620*/  IMAD.X R5, R0, 0x1, R127, P2 ;  /* 0x0000000100057824 */ /* 0x004fc600010e067f */
[----:B------:R-:W2:Y:S04]  /*9630*/  LDL R127, [R1+0x84c] ;  /* 0x00084c00017f7983 */ /* 0x000ea80000100800 */
[----:B------:R0:W2:Y:S01]  /*9640*/  @P1 LDG.E.U8 R106, desc[UR32][R4.64] ;  /* 0x00000020046a1981 */ /* 0x0000a2000c1e1100 */
[----:B------:R-:W-:-:S03]  /*9650*/  IMAD.X R9, R0, 0x1, R134, P3 ;  /* 0x0000000100097824 */ /* 0x000fc600018e0686 */
[----:B------:R-:W2:Y:S01]  /*9660*/  LDL R134, [R1+0x844] ;  /* 0x0008440001867983 */ /* 0x000ea20000100800 */
[----:B0-----:R-:W-:-:S03]  /*9670*/  IADD3 R4, P0, R2, R131, RZ ;  /* 0x0000008302047210 */ /* 0x001fc60007f1e0ff */
[----:B------:R-:W2:Y:S01]  /*9680*/  LDL R131, [R1+0x860] ;  /* 0x0008600001837983 */ /* 0x000ea20000100800 */
[----:B------:R-:W-:-:S03]  /*9690*/  IADD3 R6, P2, R2, R124, RZ ;  /* 0x0000007c02067210 */ /* 0x000fc60007f5e0ff */
[----:B------:R-:W2:Y:S01]  /*96a0*/  LDL R124, [R1+0x878] ;  /* 0x00087800017c7983 */ /* 0x000ea20000100800 */
[----:B------:R-:W-:-:S03]  /*96b0*/  IMAD.X R5, R0, 0x1, R133, P0 ;  /* 0x0000000100057824 */ /* 0x000fc600000e0685 */
[----:B------:R-:W2:Y:S01]  /*96c0*/  LDL R133, [R1+0x870] ;  /* 0x0008700001857983 */ /* 0x000ea20000100800 */
[----:B------:R-:W-:-:S03]  /*96d0*/  IMAD.X R7, R0, 0x1, R113, P2 ;  /* 0x0000000100077824 */ /* 0x000fc600010e0671 */
[----:B------:R-:W2:Y:S04]  /*96e0*/  LDL R113, [R1+0x874] ;  /* 0x0008740001717983 */ /* 0x000ea80000100800 */
[----:B------:R-:W2:Y:S04]  /*96f0*/  @P1 LDG.E.U8 R121, desc[UR32][R8.64] ;  /* 0x0000002008791981 */ /* 0x000ea8000c1e1100 */
[----:B------:R-:W2:Y:S04]  /*9700*/  @P1 LDG.E.U8 R233, desc[UR32][R4.64] ;  /* 0x0000002004e91981 */ /* 0x000ea8000c1e1100 */
[----:B------:R0:W2:Y:S02]  /*9710*/  @P1 LDG.E.U8 R60, desc[UR32][R6.64] ;  /* 0x00000020063c1981 */ /* 0x0000a4000c1e1100 */
[----:B0-----:R-:W-:-:S02]  /*9720*/  IADD3 R6, P1, R2, R130, RZ ;  /* 0x0000008202067210 */ /* 0x001fc40007f3e0ff */
[----:B------:R-:W2:Y:S01]  /*9730*/  LDL R130, [R1+0x868] ;  /* 0x0008680001827983 */ /* 0x000ea20000100800 */
[----:B------:R-:W-:-:S03]  /*9740*/  IADD3 R4, P2, R2, R132, RZ ;  /* 0x0000008402047210 */ /* 0x000fc60007f5e0ff */
[----:B------:R-:W2:Y:S02]  /*9750*/  LDL R132, [R1+0x86c] ;  /* 0x00086c0001847983 */ /* 0x000ea40000100800 */
[----:B---3--:R-:W-:Y:S02]  /*9760*/  IMAD.X R5, R0, 0x1, R129, P2 ;  /* 0x0000000100057824 */ /* 0x008fe400010e0681 */
[----:B------:R-:W3:Y:S01]  /*9770*/  LDL R129, [R1+0x880] ;  /* 0x0008800001817983 */ /* 0x000ee20000100800 */
[----:B------:R-:W-:Y:S02]  /*9780*/  ISETP.GT.AND P0, PT, R3, 0x5, PT ;  /* 0x000000050300780c */ /* 0x000fe40003f04270 */
[----:B------:R-:W-:Y:S02]  /*9790*/  PRMT R111, RZ, 0x7610, R111 ;  /* 0x00007610ff6f7816 */ /* 0x000fe4000000006f */
[----:B------:R-:W-:Y:S02]  /*97a0*/  PRMT R105, RZ, 0x7610, R105 ;  /* 0x00007610ff697816 */ /* 0x000fe40000000069 */
[----:B------:R-:W-:-:S07]  /*97b0*/  PRMT R232, RZ, 0x7610, R232 ;  /* 0x00007610ffe87816 */ /* 0x000fce00000000e8 */
[----:B------:R-:W3:Y:S01]  /*97c0*/  @P0 LDG.E.U8 R105, desc[UR32][R4.64] ;  /* 0x0000002004690981 */ /* 0x000ee2000c1e1100 */
[----:B------:R-:W-:Y:S02]  /*97d0*/  PRMT R57, RZ, 0x7610, R57 ;  /* 0x00007610ff397816 */ /* 0x000fe40000000039 */
[----:B------:R-:W-:Y:S02]  /*97e0*/  PRMT R95, RZ, 0x7610, R95 ;  /* 0x00007610ff5f7816 */ /* 0x000fe4000000005f */
[----:B----4-:R-:W-:Y:S02]  /*97f0*/  IADD3 R8, P2, R2, R128, RZ ;  /* 0x0000008002087210 */ /* 0x010fe40007f5e0ff */
[----:B------:R-:W4:Y:S01]  /*9800*/  LDL R128, [R1+0x864] ;  /* 0x0008640001807983 */ /* 0x000f220000100800 */
[----:B--2---:R-:W-:-:S03]  /*9810*/  IMAD.X R7, R0, 0x1, R127, P1 ;  /* 0x0000000100077824 */ /* 0x004fc600008e067f */
[----:B------:R-:W2:Y:S04]  /*9820*/  LDL R127, [R1+0x87c] ;  /* 0x00087c00017f7983 */ /* 0x000ea80000100800 */
[----:B------:R0:W2:Y:S01]  /*9830*/  @P0 LDG.E.U8 R111, desc[UR32][R6.64] ;  /* 0x00000020066f0981 */ /* 0x0000a2000c1e1100 */
[----:B------:R-:W-:Y:S01]  /*9840*/  ISETP.GT.AND P1, PT, R3, 0x6, PT ;  /* 0x000000060300780c */ /* 0x000fe20003f24270 */
[----:B------:R-:W-:Y:S02]  /*9850*/  IMAD.X R9, R0, 0x1, R134, P2 ;  /* 0x0000000100097824 */ /* 0x000fe400010e0686 */
[----:B------:R-:W2:Y:S01]  /*9860*/  LDL R134, [R1+0x898] ;  /* 0x0008980001867983 */ /* 0x000ea20000100800 */
[----:B0-----:R-:W-:-:S03]  /*9870*/  IADD3 R6, P3, R2, R131, RZ ;  /* 0x0000008302067210 */ /* 0x001fc60007f7e0ff */
[----:B------:R-:W2:Y:S01]  /*9880*/  LDL R131, [R1+0x890] ;  /* 0x0008900001837983 */ /* 0x000ea20000100800 */
[----:B------:R-:W-:-:S03]  /*9890*/  IADD3 R4, P2, R2, R124, RZ ;  /* 0x0000007c02047210 */ /* 0x000fc60007f5e0ff */
[----:B------:R-:W2:Y:S01]  /*98a0*/  LDL R124, [R1+0x894] ;  /* 0x00089400017c7983 */ /* 0x000ea20000100800 */
[----:B------:R-:W-:-:S03]  /*98b0*/  IMAD.X R7, R0, 0x1, R135, P3 ;  /* 0x0000000100077824 */ /* 0x000fc600018e0687 */
[----:B------:R0:W2:Y:S01]  /*98c0*/  @P0 LDG.E.U8 R232, desc[UR32][R8.64] ;  /* 0x0000002008e80981 */ /* 0x0000a2000c1e1100 */
[----:B------:R-:W-:-:S03]  /*98d0*/  IMAD.X R5, R0, 0x1, R113, P2 ;  /* 0x0000000100057824 */ /* 0x000fc600010e0671 */
[----:B------:R-:W2:Y:S04]  /*98e0*/  LDL R113, [R1+0x88c] ;  /* 0x00088c0001717983 */ /* 0x000ea80000100800 */
[----:B------:R-:W2:Y:S01]  /*98f0*/  @P0 LDG.E.U8 R57, desc[UR32][R6.64] ;  /* 0x0000002006390981 */ /* 0x000ea2000c1e1100 */
[----:B0-----:R-:W-:-:S03]  /*9900*/  IADD3 R8, P3, R2, R133, RZ ;  /* 0x0000008502087210 */ /* 0x001fc60007f7e0ff */
        /* <DEDUP_REMOVED lines=27> */
[----:B------:R-:W-:-:S03]  /*9ac0*/  IMAD.X R7, R0, 0x1, R113, P1 ;  /* 0x0000000100077824 */ /* 0x000fc600008e0671 */
[----:B------:R-:W2:Y:S04]  /*9ad0*/  LDL R113, [R1+0x8bc] ;  /* 0x0008bc0001717983 */ /* 0x000ea80000100800 */
[----:B------:R0:W2:Y:S01]  /*9ae0*/  @P0 LDG.E.U8 R112, desc[UR32][R6.64] ;  /* 0x0000002006700981 */ /* 0x0000a2000c1e1100 */
[----:B------:R-:W-:-:S03]  /*9af0*/  IADD3 R8, P2, R2, R133, RZ ;  /* 0x0000008502087210 */ /* 0x000fc60007f5e0ff */
[----:B------:R-:W2:Y:S01]  /*9b00*/  LDL R133, [R1+0x8a4] ;  /* 0x0008a40001857983 */ /* 0x000ea20000100800 */
[----:B0-----:R-:W-:-:S03]  /*9b10*/  IADD3 R6, P3, R2, R130, RZ ;  /* 0x0000008202067210 */ /* 0x001fc60007f7e0ff */
[----:B------:R-:W2:Y:S01]  /*9b20*/  LDL R130, [R1+0x8d0] ;  /* 0x0008d00001827983 */ /* 0x000ea20000100800 */
[----:B------:R-:W-:Y:S01]  /*9b30*/  PRMT R94, RZ, 0x7610, R94 ;  /* 0x00007610ff5e7816 */ /* 0x000fe2000000005e */
[----:B------:R-:W-:Y:S02]  /*9b40*/  IMAD.X R9, R0, 0x1, R132, P2 ;  /* 0x0000000100097824 */ /* 0x000fe400010e0684 */
        /* <DEDUP_REMOVED lines=25> */
[----:B------:R-:W2:Y:S04]  /*9ce0*/  LDL R124, [R1+0x8f8] ;  /* 0x0008f800017c7983 */ /* 0x000ea80000100800 */
[----:B------:R-:W2:Y:S01]  /*9cf0*/  @P1 LDG.E.U8 R119, desc[UR32][R8.64] ;  /* 0x0000002008771981 */ /* 0x000ea2000c1e1100 */
[----:B------:R-:W-:-:S03]  /*9d00*/  IMAD.X R7, R0, 0x1, R113, P2 ;  /* 0x0000000100077824 */ /* 0x000fc600010e0671 */
[----:B------:R-:W2:Y:S04]  /*9d10*/  LDL R113, [R1+0x8f0] ;  /* 0x0008f00001717983 */ /* 0x000ea80000100800 */
[----:B------:R0:W2:Y:S01]  /*9d20*/  @P1 LDG.E.U8 R58, desc[UR32][R6.64] ;  /* 0x00000020063a1981 */ /* 0x0000a2000c1e1100 */
[----:B------:R-:W-:-:S03]  /*9d30*/  IMAD.X R5, R0, 0x1, R133, P0 ;  /* 0x0000000100057824 */ /* 0x000fc600000e0685 */
[----:B------:R-:W2:Y:S04]  /*9d40*/  LDL R133, [R1+0x8f4] ;  /* 0x0008f40001857983 */ /* 0x000ea80000100800 */
[----:B------:R1:W2:Y:S01]  /*9d50*/  @P1 LDG.E.U8 R229, desc[UR32][R4.64] ;  /* 0x0000002004e51981 */ /* 0x0002a2000c1e1100 */
[----:B0-----:R-:W-:-:S03]  /*9d60*/  IADD3 R6, P1, R2, R130, RZ ;  /* 0x0000008202067210 */ /* 0x001fc60007f3e0ff */
[----:B------:R-:W2:Y:S01]  /*9d70*/  LDL R130, [R1+0x8e8] ;  /* 0x0008e80001827983 */ /* 0x000ea20000100800 */
[----:B-1----:R-:W-:-:S03]  /*9d80*/  IADD3 R4, P2, R2, R132, RZ ;  /* 0x0000008402047210 */ /* 0x002fc60007f5e0ff */
[----:B------:R-:W2:Y:S02]  /*9d90*/  LDL R132, [R1+0x8ec] ;  /* 0x0008ec0001847983 */ /* 0x000ea40000100800 */
[----:B---3--:R-:W-:Y:S02]  /*9da0*/  IMAD.X R5, R0, 0x1, R129, P2 ;  /* 0x0000000100057824 */ /* 0x008fe400010e0681 */
[----:B------:R-:W3:Y:S01]  /*9db0*/  LDL R129, [R1+0x900] ;  /* 0x0009000001817983 */ /* 0x000ee20000100800 */
[----:B------:R-:W-:Y:S02]  /*9dc0*/  ISETP.GT.AND P0, PT, R3, 0x9, PT ;  /* 0x000000090300780c */ /* 0x000fe40003f04270 */
[----:B------:R-:W-:Y:S02]  /*9dd0*/  PRMT R109, RZ, 0x7610, R109 ;  /* 0x00007610ff6d7816 */ /* 0x000fe4000000006d */
[----:B------:R-:W-:Y:S02]  /*9de0*/  PRMT R103, RZ, 0x7610, R103 ;  /* 0x00007610ff677816 */ /* 0x000fe40000000067 */
[----:B------:R-:W-:-:S02]  /*9df0*/  PRMT R228, RZ, 0x7610, R228 ;  /* 0x00007610ffe47816 */ /* 0x000fc400000000e4 */
[----:B------:R-:W-:-:S05]  /*9e00*/  PRMT R55, RZ, 0x7610, R55 ;  /* 0x00007610ff377816 */ /* 0x000fca0000000037 */
[----:B------:R-:W3:Y:S01]  /*9e10*/  @P0 LDG.E.U8 R103, desc[UR32][R4.64] ;  /* 0x0000002004670981 */ /* 0x000ee2000c1e1100 */
        /* <DEDUP_REMOVED lines=14> */
[----:B------:R0:W2:Y:S04]  /*9f00*/  @P0 LDG.E.U8 R228, desc[UR32][R8.64] ;  /* 0x0000002008e40981 */ /* 0x0000a8000c1e1100 */
[----:B------:R-:W2:Y:S04]  /*9f10*/  @P0 LDG.E.U8 R55, desc[UR32][R6.64] ;  /* 0x0000002006370981 */ /* 0x000ea8000c1e1100 */
[----:B------:R-:W2:Y:S01]  /*9f20*/  LDL R135, [R1+0x91c] ;  /* 0x00091c0001877983 */ /* 0x000ea20000100800 */
[----:B0-----:R-:W-:Y:S01]  /*9f30*/  IADD3 R8, P3, R2, R113, RZ ;  /* 0x0000007102087210 */ /* 0x001fe20007f7e0ff */
[----:B------:R-:W-:-:S02]  /*9f40*/  IMAD.X R5, R0, 0x1, R133, P2 ;  /* 0x0000000100057824 */ /* 0x000fc400010e0685 */
[----:B------:R-:W2:Y:S04]  /*9f50*/  LDL R113, [R1+0x908] ;  /* 0x0009080001717983 */ /* 0x000ea80000100800 */
[----:B------:R-:W2:Y:S04]  /*9f60*/  LDL R133, [R1+0x90c] ;  /* 0x00090c0001857983 */ /* 0x000ea80000100800 */
[----:B------:R0:W2:Y:S02]  /*9f70*/  @P1 LDG.E.U8 R102, desc[UR32][R4.64] ;  /* 0x0000002004661981 */ /* 0x0000a4000c1e1100 */
[----:B0-----:R-:W-:-:S02]  /*9f80*/  IADD3 R4, P0, R2, R130, RZ ;  /* 0x0000008202047210 */ /* 0x001fc40007f1e0ff */
        /* <DEDUP_REMOVED lines=51> */
[----:B------:R0:W2:Y:S02]  /*a2c0*/  @P1 LDG.E.U8 R101, desc[UR32][R4.64] ;  /* 0x0000002004651981 */ /* 0x0000a4000c1e1100 */
[C---:B0-----:R-:W-:Y:S02]  /*a2d0*/  IADD3 R4, P0, R2.reuse, R131, RZ ;  /* 0x0000008302047210 */ /* 0x041fe40007f1e0ff */
[----:B------:R-:W2:Y:S01]  /*a2e0*/  LDL R131, [R1+0x960] ;  /* 0x0009600001837983 */ /* 0x000ea20000100800 */
[----:B------:R-:W-:-:S03]  /*a2f0*/  IADD3 R6, P2, R2, R124, RZ ;  /* 0x0000007c02067210 */ /* 0x000fc60007f5e0ff */
[----:B------:R-:W2:Y:S01]  /*a300*/  LDL R124, [R1+0x978] ;  /* 0x00097800017c7983 */ /* 0x000ea20000100800 */
[----:B------:R-:W-:-:S03]  /*a310*/  IMAD.X R9, R0, 0x1, R134, P3 ;  /* 0x0000000100097824 */ /* 0x000fc600018e0686 */
[----:B------:R-:W2:Y:S04]  /*a320*/  LDL R134, [R1+0x970] ;  /* 0x0009700001867983 */ /* 0x000ea80000100800 */
[----:B------:R-:W2:Y:S01]  /*a330*/  @P1 LDG.E.U8 R117, desc[UR32][R8.64] ;  /* 0x0000002008751981 */ /* 0x000ea2000c1e1100 */
[----:B------:R-:W-:-:S03]  /*a340*/  IMAD.X R5, R0, 0x1, R113, P0 ;  /* 0x0000000100057824 */ /* 0x000fc600000e0671 */
[----:B------:R-:W2:Y:S01]  /*a350*/  LDL R113, [R1+0x95c] ;  /* 0x00095c0001717983 */ /* 0x000ea20000100800 */
[----:B------:R-:W-:-:S03]  /*a360*/  IMAD.X R7, R0, 0x1, R133, P2 ;  /* 0x0000000100077824 */ /* 0x000fc600010e0685 */
[----:B------:R-:W2:Y:S04]  /*a370*/  LDL R133, [R1+0x974] ;  /* 0x0009740001857983 */ /* 0x000ea80000100800 */
[----:B------:R-:W2:Y:S04]  /*a380*/  @P1 LDG.E.U8 R225, desc[UR32][R4.64] ;  /* 0x0000002004e11981 */ /* 0x000ea8000c1e1100 */
[----:B------:R0:W2:Y:S02]  /*a390*/  @P1 LDG.E.U8 R56, desc[UR32][R6.64] ;  /* 0x0000002006381981 */ /* 0x0000a4000c1e1100 */
[----:B0-----:R-:W-:-:S02]  /*a3a0*/  IADD3 R6, P1, R2, R130, RZ ;  /* 0x0000008202067210 */ /* 0x001fc40007f3e0ff */
[----:B------:R-:W2:Y:S01]  /*a3b0*/  LDL R130, [R1+0x968] ;  /* 0x0009680001827983 */ /* 0x000ea20000100800 */
[----:B------:R-:W-:Y:S02]  /*a3c0*/  IADD3 R4, P2, R2, R132, RZ ;  /* 0x0000008402047210 */ /* 0x000fe40007f5e0ff */
[----:B------:R-:W-:Y:S01]  /*a3d0*/  ISETP.GT.AND P0, PT, R3, 0xd, PT ;  /* 0x0000000d0300780c */ /* 0x000fe20003f04270 */
[----:B------:R-:W2:Y:S02]  /*a3e0*/  LDL R132, [R1+0x96c] ;  /* 0x00096c0001847983 */ /* 0x000ea40000100800 */
[----:B---3--:R-:W-:Y:S02]  /*a3f0*/  IMAD.X R5, R0, 0x1, R129, P2 ;  /* 0x0000000100057824 */ /* 0x008fe400010e0681 */
[----:B------:R-:W3:Y:S01]  /*a400*/  LDL R129, [R1+0x980] ;  /* 0x0009800001817983 */ /* 0x000ee20000100800 */
[----:B------:R-:W-:Y:S02]  /*a410*/  PRMT R116, RZ, 0x7610, R116 ;  /* 0x00007610ff747816 */ /* 0x000fe40000000074 */
[----:B------:R-:W-:-:S02]  /*a420*/  PRMT R100, RZ, 0x7610, R100 ;  /* 0x00007610ff647816 */ /* 0x000fc40000000064 */
[----:B------:R-:W-:-:S04]  /*a430*/  PRMT R224, RZ, 0x7610, R224 ;  /* 0x00007610ffe07816 */ /* 0x000fc800000000e0 */
        /* <DEDUP_REMOVED lines=10> */
[----:B------:R-:W2:Y:S04]  /*a4e0*/  LDL R135, [R1+0x990] ;  /* 0x0009900001877983 */ /* 0x000ea80000100800 */
[----:B------:R1:W2:Y:S01]  /*a4f0*/  @P0 LDG.E.U8 R224, desc[UR32][R8.64] ;  /* 0x0000002008e00981 */ /* 0x0002a2000c1e1100 */
[----:B0-----:R-:W-:-:S03]  /*a500*/  IADD3 R6, P3, R2, R131, RZ ;  /* 0x0000008302067210 */ /* 0x001fc60007f7e0ff */
[----:B------:R-:W2:Y:S01]  /*a510*/  LDL R131, [R1+0x998] ;  /* 0x0009980001837983 */ /* 0x000ea20000100800 */
[----:B------:R-:W-:-:S03]  /*a520*/  IADD3 R4, P2, R2, R124, RZ ;  /* 0x0000007c02047210 */ /* 0x000fc60007f5e0ff */
[----:B------:R-:W2:Y:S01]  /*a530*/  LDL R124, [R1+0x994] ;  /* 0x00099400017c7983 */ /* 0x000ea20000100800 */
[----:B------:R-:W-:Y:S01]  /*a540*/  IMAD.X R7, R0, 0x1, R113, P3 ;  /* 0x0000000100077824 */ /* 0x000fe200018e0671 */
[----:B-1----:R-:W-:Y:S02]  /*a550*/  IADD3 R8, P3, R2, R134, RZ ;  /* 0x0000008602087210 */ /* 0x002fe40007f7e0ff */
[----:B------:R-:W2:Y:S01]  /*a560*/  LDL R113, [R1+0x988] ;  /* 0x0009880001717983 */ /* 0x000ea20000100800 */
[----:B------:R-:W-:-:S03]  /*a570*/  IMAD.X R5, R0, 0x1, R133, P2 ;  /* 0x0000000100057824 */ /* 0x000fc600010e0685 */
[----:B------:R-:W2:Y:S04]  /*a580*/  LDL R134, [R1+0x98c] ;  /* 0x00098c0001867983 */ /* 0x000ea80000100800 */
[----:B------:R-:W2:Y:S04]  /*a590*/  @P0 LDG.E.U8 R53, desc[UR32][R6.64] ;  /* 0x0000002006350981 */ /* 0x000ea8000c1e1100 */
[----:B------:R0:W2:Y:S04]  /*a5a0*/  @P1 LDG.E.U8 R99, desc[UR32][R4.64] ;  /* 0x0000002004631981 */ /* 0x0000a8000c1e1100 */
[----:B------:R-:W2:Y:S01]  /*a5b0*/  LDL R133, [R1+0x984] ;  /* 0x0009840001857983 */ /* 0x000ea20000100800 */
[----:B0-----:R-:W-:-:S03]  /*a5c0*/  IADD3 R4, P0, R2, R130, RZ ;  /* 0x0000008202047210 */ /* 0x001fc60007f1e0ff */
[----:B------:R-:W2:Y:S01]  /*a5d0*/  LDL R130, [R1+0x9a0] ;  /* 0x0009a00001827983 */ /* 0x000ea20000100800 */
[----:B---3--:R-:W-:-:S03]  /*a5e0*/  IADD3 R6, P2, R2, R129, RZ ;  /* 0x0000008102067210 */ /* 0x008fc60007f5e0ff */
[----:B------:R-:W3:Y:S01]  /*a5f0*/  LDL R129, [R1+0x9b8] ;  /* 0x0009b80001817983 */ /* 0x000ee20000100800 */
[----:B------:R-:W-:Y:S01]  /*a600*/  PRMT R223, RZ, 0x7610, R223 ;  /* 0x00007610ffdf7816 */ /* 0x000fe200000000df */
[----:B------:R-:W-:Y:S02]  /*a610*/  IMAD.X R9, R0, 0x1, R132, P3 ;  /* 0x0000000100097824 */ /* 0x000fe400018e0684 */
[----:B------:R-:W3:Y:S01]  /*a620*/  LDL R132, [R1+0x9b4] ;  /* 0x0009b40001847983 */ /* 0x000ee20000100800 */
[----:B------:R-:W-:Y:S02]  /*a630*/  PRMT R115, RZ, 0x7610, R115 ;  /* 0x00007610ff737816 */ /* 0x000fe40000000073 */
[----:B------:R-:W-:-:S04]  /*a640*/  PRMT R85, RZ, 0x7610, R85 ;  /* 0x00007610ff557816 */ /* 0x000fc80000000055 */
[----:B------:R-:W3:Y:S01]  /*a650*/  @P1 LDG.E.U8 R115, desc[UR32][R8.64] ;  /* 0x0000002008731981 */ /* 0x000ee2000c1e1100 */
[----:B------:R-:W-:Y:S01]  /*a660*/  PRMT R114, RZ, 0x7610, R114 ;  /* 0x00007610ff727816 */ /* 0x000fe20000000072 */
[C---:B----4-:R-:W-:Y:S02]  /*a670*/  IMAD.X R5, R0.reuse, 0x1, R128, P0 ;  /* 0x0000000100057824 */ /* 0x050fe400000e0680 */
[----:B------:R-:W4:Y:S01]  /*a680*/  LDL R128, [R1+0x99c] ;  /* 0x00099c0001807983 */ /* 0x000f220000100800 */
[----:B--2---:R-:W-:-:S03]  /*a690*/  IMAD.X R7, R0, 0x1, R127, P2 ;  /* 0x0000000100077824 */ /* 0x004fc600010e067f */
[----:B------:R-:W2:Y:S04]  /*a6a0*/  LDL R127, [R1+0x9b0] ;  /* 0x0009b000017f7983 */ /* 0x000ea80000100800 */
[----:B------:R0:W2:Y:S01]  /*a6b0*/  @P1 LDG.E.U8 R223, desc[UR32][R4.64] ;  /* 0x0000002004df1981 */ /* 0x0000a2000c1e1100 */
[----:B------:R-:W-:-:S03]  /*a6c0*/  ISETP.GT.AND P0, PT, R3, 0xf, PT ;  /* 0x0000000f0300780c */ /* 0x000fc60003f04270 */
[----:B------:R1:W2:Y:S01]  /*a6d0*/  @P1 LDG.E.U8 R85, desc[UR32][R6.64] ;  /* 0x0000002006551981 */ /* 0x0002a2000c1e1100 */
[----:B0-----:R-:W-:-:S03]  /*a6e0*/  IADD3 R4, P2, R2, R131, RZ ;  /* 0x0000008302047210 */ /* 0x001fc60007f5e0ff */
[----:B------:R-:W2:Y:S01]  /*a6f0*/  LDL R131, [R1+0x9ac] ;  /* 0x0009ac0001837983 */ /* 0x000ea20000100800 */
[----:B-1----:R-:W-:Y:S01]  /*a700*/  IADD3 R6, P1, R2, R135, RZ ;  /* 0x0000008702067210 */ /* 0x002fe20007f3e0ff */
[----:B------:R-:W-:Y:S02]  /*a710*/  IMAD.X R5, R0, 0x1, R124, P2 ;  /* 0x0000000100057824 */ /* 0x000fe400010e067c */
[----:B------:R-:W2:Y:S04]  /*a720*/  LDL R135, [R1+0x9c0] ;  /* 0x0009c00001877983 */ /* 0x000ea80000100800 */
        /* <DEDUP_REMOVED lines=10> */
[----:B------:R-:W2:Y:S04]  /*a7d0*/  LDL R133, [R1+0x9d0] ;  /* 0x0009d00001857983 */ /* 0x000ea80000100800 */
[----:B------:R3:W2:Y:S01]  /*a7e0*/  @P0 LDG.E.U8 R98, desc[UR32][R4.64] ;  /* 0x0000002004620981 */ /* 0x0006a2000c1e1100 */
[----:B------:R-:W-:-:S06]  /*a7f0*/  PRMT R10, RZ, 0x7610, R10 ;  /* 0x00007610ff0a7816 */ /* 0x000fcc000000000a */
[----:B------:R2:W2:Y:S01]  /*a800*/  @P0 LDG.E.U8 R10, desc[UR32][R8.64] ;  /* 0x00000020080a0981 */ /* 0x0004a2000c1e1100 */
[----:B---3--:R-:W-:-:S03]  /*a810*/  IADD3 R4, P2, R2, R129, RZ ;  /* 0x0000008102047210 */ /* 0x008fc60007f5e0ff */
[----:B------:R-:W3:Y:S01]  /*a820*/  LDL R129, [R1+0x9d4] ;  /* 0x0009d40001817983 */ /* 0x000ee20000100800 */
[----:B------:R-:W-:Y:S01]  /*a830*/  ISETP.GT.AND P1, PT, R3, 0x10, PT ;  /* 0x000000100300780c */ /* 0x000fe20003f24270 */
[----:B------:R-:W-:Y:S02]  /*a840*/  IMAD.X R5, R0, 0x1, R132, P2 ;  /* 0x0000000100057824 */ /* 0x000fe400010e0684 */
[----:B------:R-:W3:Y:S01]  /*a850*/  LDL R132, [R1+0x9c4] ;  /* 0x0009c40001847983 */ /* 0x000ee20000100800 */
[----:B------:R-:W-:Y:S02]  /*a860*/  PRMT R84, RZ, 0x7610, R84 ;  /* 0x00007610ff547816 */ /* 0x000fe40000000054 */
[----:B------:R-:W-:-:S07]  /*a870*/  PRMT R54, RZ, 0x7610, R54 ;  /* 0x00007610ff367816 */ /* 0x000fce0000000036 */
[----:B------:R-:W3:Y:S01]  /*a880*/  @P1 LDG.E.U8 R54, desc[UR32][R4.64] ;  /* 0x0000002004361981 */ /* 0x000ee2000c1e1100 */
[----:B------:R-:W-:Y:S01]  /*a890*/  PRMT R82, RZ, 0x7610, R82 ;  /* 0x00007610ff527816 */ /* 0x000fe20000000052 */
[----:B----4-:R-:W-:Y:S02]  /*a8a0*/  IMAD.X R7, R0, 0x1, R128, P3 ;  /* 0x0000000100077824 */ /* 0x010fe400018e0680 */
[----:B------:R-:W4:Y:S01]  /*a8b0*/  LDL R128, [R1+0x9c8] ;  /* 0x0009c80001807983 */ /* 0x000f220000100800 */
[----:B--2---:R-:W-:-:S03]  /*a8c0*/  IADD3 R8, P3, R2, R127, RZ ;  /* 0x0000007f02087210 */ /* 0x004fc60007f7e0ff */
[----:B------:R-:W2:Y:S04]  /*a8d0*/  LDL R127, [R1+0x9cc] ;  /* 0x0009cc00017f7983 */ /* 0x000ea80000100800 */
[----:B------:R0:W2:Y:S01]  /*a8e0*/  @P0 LDG.E.U8 R84, desc[UR32][R6.64] ;  /* 0x0000002006540981 */ /* 0x0000a2000c1e1100 */
[----:B------:R-:W-:-:S03]  /*a8f0*/  IMAD.X R9, R0, 0x1, R131, P3 ;  /* 0x0000000100097824 */ /* 0x000fc600018e0683 */
[----:B------:R-:W2:Y:S01]  /*a900*/  LDL R131, [R1+0x9e0] ;  /* 0x0009e00001837983 */ /* 0x000ea20000100800 */
[C---:B0-----:R-:W-:Y:S02]  /*a910*/  IADD3 R6, P2, R2.reuse, R135, RZ ;  /* 0x0000008702067210 */ /* 0x041fe40007f5e0ff */
[----:B------:R-:W-:Y:S01]  /*a920*/  PRMT R83, RZ, 0x7610, R83 ;  /* 0x00007610ff537816 */ /* 0x000fe20000000053 */
[----:B------:R-:W2:Y:S01]  /*a930*/  LDL R135, [R1+0x9f4] ;  /* 0x0009f40001877983 */ /* 0x000ea20000100800 */
[----:B------:R-:W-:-:S03]  /*a940*/  IADD3 R4, P0, R2, R124, RZ ;  /* 0x0000007c02047210 */ /* 0x000fc60007f1e0ff */
[----:B------:R-:W2:Y:S01]  /*a950*/  LDL R124, [R1+0x9dc] ;  /* 0x0009dc00017c7983 */ /* 0x000ea20000100800 */
[----:B------:R-:W-:-:S03]  /*a960*/  PRMT R81, RZ, 0x7610, R81 ;  /* 0x00007610ff517816 */ /* 0x000fc60000000051 */
[----:B------:R-:W2:Y:S01]  /*a970*/  @P1 LDG.E.U8 R83, desc[UR32][R8.64] ;  /* 0x0000002008531981 */ /* 0x000ea2000c1e1100 */
[----:B------:R-:W-:-:S03]  /*a980*/  IMAD.X R5, R0, 0x1, R113, P0 ;  /* 0x0000000100057824 */ /* 0x000fc600000e0671 */
[----:B------:R-:W2:Y:S01]  /*a990*/  LDL R113, [R1+0x9f8] ;  /* 0x0009f80001717983 */ /* 0x000ea20000100800 */
[----:B------:R-:W-:-:S03]  /*a9a0*/  IMAD.X R7, R0, 0x1, R134, P2 ;  /* 0x0000000100077824 */ /* 0x000fc600010e0686 */
[----:B------:R-:W2:Y:S04]  /*a9b0*/  LDL R134, [R1+0x9f0] ;  /* 0x0009f00001867983 */ /* 0x000ea80000100800 */
[----:B------:R0:W2:Y:S04]  /*a9c0*/  @P1 LDG.E.U8 R82, desc[UR32][R4.64] ;  /* 0x0000002004521981 */ /* 0x0000a8000c1e1100 */
[----:B------:R1:W2:Y:S01]  /*a9d0*/  @P1 LDG.E.U8 R81, desc[UR32][R6.64] ;  /* 0x0000002006511981 */ /* 0x0002a2000c1e1100 */
[----:B0-----:R-:W-:-:S03]  /*a9e0*/  IADD3 R4, P2, R2, R130, RZ ;  /* 0x0000008202047210 */ /* 0x001fc60007f5e0ff */
[----:B------:R-:W2:Y:S01]  /*a9f0*/  LDL R130, [R1+0x9ec] ;  /* 0x0009ec0001827983 */ /* 0x000ea20000100800 */
[----:B-1----:R-:W-:-:S03]  /*aa00*/  IADD3 R6, P1, R2, R133, RZ ;  /* 0x0000008502067210 */ /* 0x002fc60007f3e0ff */
[----:B------:R-:W2:Y:S01]  /*aa10*/  LDL R133, [R1+0x9e8] ;  /* 0x0009e80001857983 */ /* 0x000ea20000100800 */
[----:B---3--:R-:W-:-:S03]  /*aa20*/  IMAD.X R5, R0, 0x1, R129, P2 ;  /* 0x0000000100057824 */ /* 0x008fc600010e0681 */
[----:B------:R-:W3:Y:S01]  /*aa30*/  LDL R129, [R1+0x9e4] ;  /* 0x0009e40001817983 */ /* 0x000ee20000100800 */
[----:B------:R-:W-:Y:S02]  /*aa40*/  ISETP.GT.AND P0, PT, R3, 0x11, PT ;  /* 0x000000110300780c */ /* 0x000fe40003f04270 */
[----:B------:R-:W-:Y:S02]  /*aa50*/  PRMT R52, RZ, 0x7610, R52 ;  /* 0x00007610ff347816 */ /* 0x000fe40000000034 */
[----:B------:R-:W-:Y:S02]  /*aa60*/  PRMT R50, RZ, 0x7610, R50 ;  /* 0x00007610ff327816 */ /* 0x000fe40000000032 */
[----:B------:R-:W-:-:S07]  /*aa70*/  PRMT R48, RZ, 0x7610, R48 ;  /* 0x00007610ff307816 */ /* 0x000fce0000000030 */
[----:B------:R0:W3:Y:S01]  /*aa80*/  @P0 LDG.E.U8 R52, desc[UR32][R4.64] ;  /* 0x0000002004340981 */ /* 0x0000e2000c1e1100 */
[----:B------:R-:W-:Y:S02]  /*aa90*/  PRMT R80, RZ, 0x7610, R80 ;  /* 0x00007610ff507816 */ /* 0x000fe40000000050 */
[----:B----4-:R-:W-:Y:S02]  /*aaa0*/  IADD3 R8, P2, R2, R128, RZ ;  /* 0x0000008002087210 */ /* 0x010fe40007f5e0ff */
[----:B------:R-:W4:Y:S01]  /*aab0*/  LDL R128, [R1+0xa00] ;  /* 0x000a000001807983 */ /* 0x000f220000100800 */
[----:B--2---:R-:W-:-:S03]  /*aac0*/  IMAD.X R7, R0, 0x1, R127, P1 ;  /* 0x0000000100077824 */ /* 0x004fc600008e067f */
[----:B------:R-:W2:Y:S01]  /*aad0*/  LDL R127, [R1+0x9fc] ;  /* 0x0009fc00017f7983 */ /* 0x000ea20000100800 */
[----:B------:R-:W-:-:S03]  /*aae0*/  IMAD.X R9, R0, 0x1, R132, P2 ;  /* 0x0000000100097824 */ /* 0x000fc600010e0684 */
[----:B------:R-:W2:Y:S04]  /*aaf0*/  LDL R132, [R1+0xa18] ;  /* 0x000a180001847983 */ /* 0x000ea80000100800 */
[----:B------:R1:W2:Y:S04]  /*ab00*/  @P0 LDG.E.U8 R50, desc[UR32][R6.64] ;  /* 0x0000002006320981 */ /* 0x0002a8000c1e1100 */
[----:B------:R-:W2:Y:S01]  /*ab10*/  @P0 LDG.E.U8 R48, desc[UR32][R8.64] ;  /* 0x0000002008300981 */ /* 0x000ea2000c1e1100 */
[----:B0-----:R-:W-:-:S03]  /*ab20*/  IADD3 R4, P1, R2, R131, RZ ;  /* 0x0000008302047210 */ /* 0x001fc60007f3e0ff */
[----:B------:R-:W2:Y:S04]  /*ab30*/  LDL R131, [R1+0xa14] ;  /* 0x000a140001837983 */ /* 0x000ea80000100800 */
[----:B------:R-:W2:Y:S01]  /*ab40*/  LDL R9, [R1+0xa04] ;  /* 0x000a040001097983 */ /* 0x000ea20000100800 */
[----:B------:R-:W-:-:S03]  /*ab50*/  IMAD.X R5, R0, 0x1, R124, P1 ;  /* 0x0000000100057824 */ /* 0x000fc600008e067c */
[----:B------:R-:W2:Y:S04]  /*ab60*/  LDL R8, [R1+0xa20] ;  /* 0x000a200001087983 */ /* 0x000ea80000100800 */
[----:B------:R-:W2:Y:S04]  /*ab70*/  LDL R124, [R1+0xa10] ;  /* 0x000a1000017c7983 */ /* 0x000ea80000100800 */
[----:B------:R0:W2:Y:S01]  /*ab80*/  @P0 LDG.E.U8 R80, desc[UR32][R4.64] ;  /* 0x0000002004500981 */ /* 0x0000a2000c1e1100 */
[----:B-1----:R-:W-:-:S03]  /*ab90*/  IADD3 R6, P1, R2, R113, RZ ;  /* 0x0000007102067210 */ /* 0x002fc60007f3e0ff */
[----:B------:R-:W2:Y:S01]  /*aba0*/  LDL R113, [R1+0xa0c] ;  /* 0x000a0c0001717983 */ /* 0x000ea20000100800 */
[----:B0-----:R-:W-:Y:S02]  /*abb0*/  IADD3 R4, P0, R2, R134, RZ ;  /* 0x0000008602047210 */ /* 0x001fe40007f1e0ff */
[----:B------:R-:W-:Y:S01]  /*abc0*/  ISETP.GT.AND P2, PT, R3, 0x12, PT ;  /* 0x000000120300780c */ /* 0x000fe20003f44270 */
[C---:B------:R-:W-:Y:S01]  /*abd0*/  IMAD.X R7, R0.reuse, 0x1, R135, P1 ;  /* 0x0000000100077824 */ /* 0x040fe200008e0687 */
[----:B------:R-:W-:Y:S01]  /*abe0*/  PRMT R79, RZ, 0x7610, R79 ;  /* 0x00007610ff4f7816 */ /* 0x000fe2000000004f */
[----:B------:R-:W2:Y:S01]  /*abf0*/  LDL R135, [R1+0xb5c] ;  /* 0x000b5c0001877983 */ /* 0x000ea20000100800 */
[----:B------:R-:W-:Y:S02]  /*ac00*/  PRMT R78, RZ, 0x7610, R78 ;  /* 0x00007610ff4e7816 */ /* 0x000fe4000000004e */
[----:B------:R-:W-:Y:S01]  /*ac10*/  PRMT R77, RZ, 0x7610, R77 ;  /* 0x00007610ff4d7816 */ /* 0x000fe2000000004d */
[----:B------:R-:W2:Y:S06]  /*ac20*/  LDL R134, [R1+0xb78] ;  /* 0x000b780001867983 */ /* 0x000eac0000100800 */
[----:B------:R-:W2:Y:S01]  /*ac30*/  @P2 LDG.E.U8 R79, desc[UR32][R6.64] ;  /* 0x00000020064f2981 */ /* 0x000ea2000c1e1100 */
[----:B------:R-:W-:-:S03]  /*ac40*/  IMAD.X R5, R0, 0x1, R130, P0 ;  /* 0x0000000100057824 */ /* 0x000fc600000e0682 */
[----:B------:R-:W2:Y:S04]  /*ac50*/  LDL R130, [R1+0xa08] ;  /* 0x000a080001827983 */ /* 0x000ea80000100800 */
[----:B------:R0:W2:Y:S04]  /*ac60*/  @P2 LDG.E.U8 R78, desc[UR32][R4.64] ;  /* 0x00000020044e2981 */ /* 0x0000a8000c1e1100 */
[----:B------:R-:W2:Y:S04]  /*ac70*/  LDL R7, [R1+0xa1c] ;  /* 0x000a1c0001077983 */ /* 0x000ea80000100800 */
[----:B------:R-:W2:Y:S01]  /*ac80*/  LDL R6, [R1+0xa2c] ;  /* 0x000a2c0001067983 */ /* 0x000ea20000100800 */
[----:B0-----:R-:W-:-:S02]  /*ac90*/  IADD3 R4, P0, R2, R133, RZ ;  /* 0x0000008502047210 */ /* 0x001fc40007f1e0ff */
[----:B------:R-:W-:Y:S01]  /*aca0*/  PRMT R76, RZ, 0x7610, R76 ;  /* 0x00007610ff4c7816 */ /* 0x000fe2000000004c */
[----:B------:R-:W2:Y:S02]  /*acb0*/  LDL R133, [R1+0xb74] ;  /* 0x000b740001857983 */ /* 0x000ea40000100800 */
[----:B---3--:R-:W-:Y:S02]  /*acc0*/  IMAD.X R5, R0, 0x1, R129, P0 ;  /* 0x0000000100057824 */ /* 0x008fe400000e0681 */
[----:B------:R-:W3:Y:S04]  /*acd0*/  LDL R129, [R1+0xa38] ;  /* 0x000a380001817983 */ /* 0x000ee80000100800 */
[----:B------:R4:W3:Y:S01]  /*ace0*/  @P2 LDG.E.U8 R77, desc[UR32][R4.64] ;  /* 0x00000020044d2981 */ /* 0x0008e2000c1e1100 */
[----:B------:R-:W-:-:S02]  /*acf0*/  ISETP.GT.AND P1, PT, R3, 0x13, PT ;  /* 0x000000130300780c */ /* 0x000fc40003f24270 */
[----:B------:R-:W-:Y:S02]  /*ad00*/  PRMT R46, RZ, 0x7610, R46 ;  /* 0x00007610ff2e7816 */ /* 0x000fe4000000002e */
[----:B------:R-:W-:Y:S02]  /*ad10*/  PRMT R51, RZ, 0x7610, R51 ;  /* 0x00007610ff337816 */ /* 0x000fe40000000033 */
[----:B------:R-:W-:Y:S02]  /*ad20*/  PRMT R49, RZ, 0x7610, R49 ;  /* 0x00007610ff317816 */ /* 0x000fe40000000031 */
[----:B----4-:R-:W-:Y:S02]  /*ad30*/  IADD3 R4, P0, R2, R128, RZ ;  /* 0x0000008002047210 */ /* 0x010fe40007f1e0ff */
[----:B------:R-:W4:Y:S03]  /*ad40*/  LDL R128, [R1+0xa34] ;  /* 0x000a340001807983 */ /* 0x000f260000100800 */
[----:B--2---:R-:W-:-:S02]  /*ad50*/  IMAD.X R5, R0, 0x1, R127, P0 ;  /* 0x0000000100057824 */ /* 0x004fc400000e067f */
[----:B------:R-:W2:Y:S04]  /*ad60*/  LDL R127, [R1+0xa30] ;  /* 0x000a3000017f7983 */ /* 0x000ea80000100800 */
[----:B------:R0:W2:Y:S02]  /*ad70*/  @P2 LDG.E.U8 R76, desc[UR32][R4.64] ;  /* 0x00000020044c2981 */ /* 0x0000a4000c1e1100 */
[----:B0-----:R-:W-:Y:S02]  /*ad80*/  IADD3 R4, P0, R2, R132, RZ ;  /* 0x0000008402047210 */ /* 0x001fe40007f1e0ff */
[----:B------:R-:W2:Y:S03]  /*ad90*/  LDL R132, [R1+0xa28] ;  /* 0x000a280001847983 */ /* 0x000ea60000100800 */
[----:B------:R-:W-:-:S02]  /*ada0*/  IMAD.X R5, R0, 0x1, R131, P0 ;  /* 0x0000000100057824 */ /* 0x000fc400000e0683 */
        /* <DEDUP_REMOVED lines=13> */
[----:B------:R-:W2:Y:S01]  /*ae80*/  LDL R8, [R1+0xa50] ;  /* 0x000a500001087983 */ /* 0x000ea20000100800 */
[----:B------:R-:W-:Y:S02]  /*ae90*/  PRMT R75, RZ, 0x7610, R75 ;  /* 0x00007610ff4b7816 */ /* 0x000fe4000000004b */
[----:B------:R-:W-:-:S02]  /*aea0*/  IMAD.X R5, R0, 0x1, R7, P0 ;  /* 0x0000000100057824 */ /* 0x000fc400000e0607 */
[----:B------:R-:W2:Y:S04]  /*aeb0*/  LDL R7, [R1+0xa4c] ;  /* 0x000a4c0001077983 */ /* 0x000ea80000100800 */
[----:B------:R3:W2:Y:S01]  /*aec0*/  @P1 LDG.E.U8 R75, desc[UR32][R4.64] ;  /* 0x00000020044b1981 */ /* 0x0006a2000c1e1100 */
[----:B------:R-:W-:Y:S02]  /*aed0*/  ISETP.GT.AND P1, PT, R3, 0x14, PT ;  /* 0x000000140300780c */ /* 0x000fe40003f24270 */
[----:B------:R-:W-:Y:S02]  /*aee0*/  PRMT R47, RZ, 0x7610, R47 ;  /* 0x00007610ff2f7816 */ /* 0x000fe4000000002f */
[----:B---3--:R-:W-:Y:S02]  /*aef0*/  IADD3 R4, P0, R2, R129, RZ ;  /* 0x0000008102047210 */ /* 0x008fe40007f1e0ff */
[----:B------:R-:W3:Y:S01]  /*af00*/  LDL R129, [R1+0xa48] ;  /* 0x000a480001817983 */ /* 0x000ee20000100800 */
[----:B------:R-:W-:-:S02]  /*af10*/  PRMT R74, RZ, 0x7610, R74 ;  /* 0x00007610ff4a7816 */ /* 0x000fc4000000004a */
[----:B------:R-:W-:Y:S02]  /*af20*/  PRMT R73, RZ, 0x7610, R73 ;  /* 0x00007610ff497816 */ /* 0x000fe40000000049 */
[----:B------:R-:W-:Y:S02]  /*af30*/  PRMT R72, RZ, 0x7610, R72 ;  /* 0x00007610ff487816 */ /* 0x000fe40000000048 */
[----:B------:R-:W-:Y:S01]  /*af40*/  PRMT R45, RZ, 0x7610, R45 ;  /* 0x00007610ff2d7816 */ /* 0x000fe2000000002d */
[----:B----4-:R-:W-:Y:S02]  /*af50*/  IMAD.X R5, R0, 0x1, R128, P0 ;  /* 0x0000000100057824 */ /* 0x010fe400000e0680 */
[----:B------:R-:W4:Y:S04]  /*af60*/  LDL R128, [R1+0xa44] ;  /* 0x000a440001807983 */ /* 0x000f280000100800 */
[----:B------:R2:W4:Y:S02]  /*af70*/  @P1 LDG.E.U8 R47, desc[UR32][R4.64] ;  /* 0x00000020042f1981 */ /* 0x000524000c1e1100 */
[----:B--2---:R-:W-:-:S02]  /*af80*/  IADD3 R4, P0, R2, R127, RZ ;  /* 0x0000007f02047210 */ /* 0x004fc40007f1e0ff */
[----:B------:R-:W2:Y:S03]  /*af90*/  LDL R127, [R1+0xa60] ;  /* 0x000a6000017f7983 */ /* 0x000ea60000100800 */
[----:B------:R-:W-:Y:S02]  /*afa0*/  IMAD.X R5, R0, 0x1, R6, P0 ;  /* 0x0000000100057824 */ /* 0x000fe400000e0606 */
[----:B------:R-:W2:Y:S04]  /*afb0*/  LDL R6, [R1+0xa5c] ;  /* 0x000a5c0001067983 */ /* 0x000ea80000100800 */
[----:B------:R0:W2:Y:S02]  /*afc0*/  @P1 LDG.E.U8 R74, desc[UR32][R4.64] ;  /* 0x00000020044a1981 */ /* 0x0000a4000c1e1100 */
[----:B0-----:R-:W-:-:S02]  /*afd0*/  IADD3 R4, P0, R2, R132, RZ ;  /* 0x0000008402047210 */ /* 0x001fc40007f1e0ff */
        /* <DEDUP_REMOVED lines=8> */
[----:B------:R0:W2:Y:S01]  /*b060*/  @P1 LDG.E.U8 R72, desc[UR32][R4.64] ;  /* 0x0000002004481981 */ /* 0x0000a2000c1e1100 */
[----:B------:R-:W-:-:S02]  /*b070*/  ISETP.GT.AND P1, PT, R3, 0x15, PT ;  /* 0x000000150300780c */ /* 0x000fc40003f24270 */
[----:B0-----:R-:W-:Y:S02]  /*b080*/  IADD3 R4, P0, R2, R130, RZ ;  /* 0x0000008202047210 */ /* 0x001fe40007f1e0ff */
[----:B------:R-:W2:Y:S03]  /*b090*/  LDL R130, [R1+0xa64] ;  /* 0x000a640001827983 */ /* 0x000ea60000100800 */
[----:B------:R-:W-:Y:S02]  /*b0a0*/  IMAD.X R5, R0, 0x1, R9, P0 ;  /* 0x0000000100057824 */ /* 0x000fe400000e0609 */
[----:B------:R-:W2:Y:S04]  /*b0b0*/  LDL R9, [R1+0xa6c] ;  /* 0x000a6c0001097983 */ /* 0x000ea80000100800 */
[----:B------:R0:W2:Y:S02]  /*b0c0*/  @P1 LDG.E.U8 R45, desc[UR32][R4.64] ;  /* 0x00000020042d1981 */ /* 0x0000a4000c1e1100 */
[----:B0-----:R-:W-:-:S02]  /*b0d0*/  IADD3 R4, P0, R2, R8, RZ ;  /* 0x0000000802047210 */ /* 0x001fc40007f1e0ff */
[----:B------:R-:W2:Y:S01]  /*b0e0*/  LDL R8, [R1+0xa80] ;  /* 0x000a800001087983 */ /* 0x000ea20000100800 */
[----:B------:R-:W-:Y:S02]  /*b0f0*/  PRMT R43, RZ, 0x7610, R43 ;  /* 0x00007610ff2b7816 */ /* 0x000fe4000000002b */
[----:B------:R-:W-:Y:S01]  /*b100*/  IMAD.X R5, R0, 0x1, R7, P0 ;  /* 0x0000000100057824 */ /* 0x000fe200000e0607 */
[----:B------:R-:W-:Y:S01]  /*b110*/  PRMT R41, RZ, 0x7610, R41 ;  /* 0x00007610ff297816 */ /* 0x000fe20000000029 */
[----:B------:R-:W2:Y:S04]  /*b120*/  LDL R7, [R1+0xa7c] ;  /* 0x000a7c0001077983 */ /* 0x000ea80000100800 */
[----:B------:R3:W2:Y:S02]  /*b130*/  @P1 LDG.E.U8 R43, desc[UR32][R4.64] ;  /* 0x00000020042b1981 */ /* 0x0006a4000c1e1100 */
[----:B---3--:R-:W-:-:S02]  /*b140*/  IADD3 R4, P0, R2, R129, RZ ;  /* 0x0000008102047210 */ /* 0x008fc40007f1e0ff */
[----:B------:R-:W3:Y:S01]  /*b150*/  LDL R129, [R1+0xa98] ;  /* 0x000a980001817983 */ /* 0x000ee20000100800 */
[----:B------:R-:W-:Y:S02]  /*b160*/  PRMT R71, RZ, 0x7610, R71 ;  /* 0x00007610ff477816 */ /* 0x000fe40000000047 */
        /* <DEDUP_REMOVED lines=9> */
[----:B------:R-:W4:Y:S04]  /*b200*/  LDL R6, [R1+0xa94] ;  /* 0x000a940001067983 */ /* 0x000f280000100800 */
        /* <DEDUP_REMOVED lines=13> */
[----:B------:R-:W-:Y:S01]  /*b2e0*/  PRMT R67, RZ, 0x7610, R67 ;  /* 0x00007610ff437816 */ /* 0x000fe20000000043 */
[----:B------:R-:W2:Y:S02]  /*b2f0*/  LDL R132, [R1+0xad8] ;  /* 0x000ad80001847983 */ /* 0x000ea40000100800 */
        /* <DEDUP_REMOVED lines=8> */
[----:B---3--:R-:W-:-:S02]  /*b380*/  IADD3 R4, P0, R2, R129, RZ ;  /* 0x0000008102047210 */ /* 0x008fc40007f1e0ff */
[----:B------:R-:W-:Y:S01]  /*b390*/  ISETP.GT.AND P1, PT, R3, 0x17, PT ;  /* 0x000000170300780c */ /* 0x000fe20003f24270 */
[----:B------:R-:W3:Y:S01]  /*b3a0*/  LDL R129, [R1+0xaa8] ;  /* 0x000aa80001817983 */ /* 0x000ee20000100800 */
[----:B------:R-:W-:Y:S02]  /*b3b0*/  PRMT R39, RZ, 0x7610, R39 ;  /* 0x00007610ff277816 */ /* 0x000fe40000000027 */
[----:B------:R-:W-:Y:S02]  /*b3c0*/  PRMT R44, RZ, 0x7610, R44 ;  /* 0x00007610ff2c7816 */ /* 0x000fe4000000002c */
[----:B------:R-:W-:Y:S02]  /*b3d0*/  PRMT R42, RZ, 0x7610, R42 ;  /* 0x00007610ff2a7816 */ /* 0x000fe4000000002a */
[----:B------:R-:W-:Y:S01]  /*b3e0*/  PRMT R66, RZ, 0x7610, R66 ;  /* 0x00007610ff427816 */ /* 0x000fe20000000042 */
[----:B----4-:R-:W-:Y:S02]  /*b3f0*/  IMAD.X R5, R0, 0x1, R6, P0 ;  /* 0x0000000100057824 */ /* 0x010fe400000e0606 */
[----:B------:R-:W4:Y:S04]  /*b400*/  LDL R6, [R1+0xaac] ;  /* 0x000aac0001067983 */ /* 0x000f280000100800 */
[----:B------:R0:W3:Y:S02]  /*b410*/  @P1 LDG.E.U8 R39, desc[UR32][R4.64] ;  /* 0x0000002004271981 */ /* 0x0000e4000c1e1100 */
[----:B0-----:R-:W-:-:S02]  /*b420*/  IADD3 R4, P0, R2, R128, RZ ;  /* 0x0000008002047210 */ /* 0x001fc40007f1e0ff */
[----:B------:R-:W3:Y:S03]  /*b430*/  LDL R128, [R1+0xaa4] ;  /* 0x000aa40001807983 */ /* 0x000ee60000100800 */
[----:B--2---:R-:W-:Y:S02]  /*b440*/  IMAD.X R5, R0, 0x1, R127, P0 ;  /* 0x0000000100057824 */ /* 0x004fe400000e067f */
        /* <DEDUP_REMOVED lines=14> */
[----:B------:R-:W-:Y:S01]  /*b530*/  ISETP.GT.AND P1, PT, R3, 0x18, PT ;  /* 0x000000180300780c */ /* 0x000fe20003f24270 */
[----:B------:R-:W2:Y:S02]  /*b540*/  LDL R130, [R1+0xae0] ;  /* 0x000ae00001827983 */ /* 0x000ea40000100800 */
[----:B------:R-:W-:Y:S02]  /*b550*/  IMAD.X R5, R0, 0x1, R8, P0 ;  /* 0x0000000100057824 */ /* 0x000fe400000e0608 */
[----:B------:R-:W2:Y:S08]  /*b560*/  LDL R8, [R1+0xacc] ;  /* 0x000acc0001087983 */ /* 0x000eb00000100800 */
[----:B------:R0:W2:Y:S02]  /*b570*/  @P1 LDG.E.U8 R40, desc[UR32][R4.64] ;  /* 0x0000002004281981 */ /* 0x0000a4000c1e1100 */
[----:B0-----:R-:W-:-:S02]  /*b580*/  IADD3 R4, P0, R2, R7, RZ ;  /* 0x0000000702047210 */ /* 0x001fc40007f1e0ff */
[----:B------:R-:W2:Y:S01]  /*b590*/  LDL R7, [R1+0xac4] ;  /* 0x000ac40001077983 */ /* 0x000ea20000100800 */
[----:B------:R-:W-:Y:S02]  /*b5a0*/  PRMT R65, RZ, 0x7610, R65 ;  /* 0x00007610ff417816 */ /* 0x000fe40000000041 */
[----:B------:R-:W-:Y:S02]  /*b5b0*/  PRMT R64, RZ, 0x7610, R64 ;  /* 0x00007610ff407816 */ /* 0x000fe40000000040 */
[----:B------:R-:W-:Y:S02]  /*b5c0*/  PRMT R63, RZ, 0x7610, R63 ;  /* 0x00007610ff3f7816 */ /* 0x000fe4000000003f */
[----:B------:R-:W-:Y:S01]  /*b5d0*/  PRMT R37, RZ, 0x7610, R37 ;  /* 0x00007610ff257816 */ /* 0x000fe20000000025 */
[----:B----4-:R-:W-:Y:S02]  /*b5e0*/  IMAD.X R5, R0, 0x1, R6, P0 ;  /* 0x0000000100057824 */ /* 0x010fe400000e0606 */
[----:B------:R-:W4:Y:S04]  /*b5f0*/  LDL R6, [R1+0xadc] ;  /* 0x000adc0001067983 */ /* 0x000f280000100800 */
[----:B------:R3:W4:Y:S02]  /*b600*/  @P1 LDG.E.U8 R65, desc[UR32][R4.64] ;  /* 0x0000002004411981 */ /* 0x000724000c1e1100 */
[----:B---3--:R-:W-:-:S02]  /*b610*/  IADD3 R4, P0, R2, R129, RZ ;  /* 0x0000008102047210 */ /* 0x008fc40007f1e0ff */
[----:B------:R-:W3:Y:S03]  /*b620*/  LDL R129, [R1+0xaf8] ;  /* 0x000af80001817983 */ /* 0x000ee60000100800 */
[----:B------:R-:W-:Y:S02]  /*b630*/  IMAD.X R5, R0, 0x1, R128, P0 ;  /* 0x0000000100057824 */ /* 0x000fe400000e0680 */
[----:B------:R-:W3:Y:S04]  /*b640*/  LDL R128, [R1+0xaf4] ;  /* 0x000af40001807983 */ /* 0x000ee80000100800 */
[----:B------:R2:W3:Y:S02]  /*b650*/  @P1 LDG.E.U8 R64, desc[UR32][R4.64] ;  /* 0x0000002004401981 */ /* 0x0004e4000c1e1100 */
[----:B--2---:R-:W-:-:S02]  /*b660*/  IADD3 R4, P0, R2, R127, RZ ;  /* 0x0000007f02047210 */ /* 0x004fc40007f1e0ff */
[----:B------:R-:W2:Y:S03]  /*b670*/  LDL R127, [R1+0xaf0] ;  /* 0x000af000017f7983 */ /* 0x000ea60000100800 */
[----:B------:R-:W-:Y:S02]  /*b680*/  IMAD.X R5, R0, 0x1, R124, P0 ;  /* 0x0000000100057824 */ /* 0x000fe400000e067c */
[----:B------:R-:W2:Y:S04]  /*b690*/  LDL R124, [R1+0xaec] ;  /* 0x000aec00017c7983 */ /* 0x000ea80000100800 */
[----:B------:R0:W2:Y:S01]  /*b6a0*/  @P1 LDG.E.U8 R63, desc[UR32][R4.64] ;  /* 0x00000020043f1981 */ /* 0x0000a2000c1e1100 */
[----:B------:R-:W-:-:S02]  /*b6b0*/  ISETP.GT.AND P1, PT, R3, 0x19, PT ;  /* 0x000000190300780c */ /* 0x000fc40003f24270 */
[----:B0-----:R-:W-:Y:S02]  /*b6c0*/  IADD3 R4, P0, R2, R132, RZ ;  /* 0x0000008402047210 */ /* 0x001fe40007f1e0ff */
        /* <DEDUP_REMOVED lines=10> */
[----:B------:R-:W-:-:S02]  /*b770*/  PRMT R33, RZ, 0x7610, R33 ;  /* 0x00007610ff217816 */ /* 0x000fc40000000021 */
[----:B0-----:R-:W-:Y:S02]  /*b780*/  IADD3 R4, P0, R2, R131, RZ ;  /* 0x0000008302047210 */ /* 0x001fe40007f1e0ff */
[----:B------:R-:W-:Y:S01]  /*b790*/  PRMT R62, RZ, 0x7610, R62 ;  /* 0x00007610ff3e7816 */ /* 0x000fe2000000003e */
[----:B------:R-:W2:Y:S02]  /*b7a0*/  LDL R131, [R1+0xb1c] ;  /* 0x000b1c0001837983 */ /* 0x000ea40000100800 */
[----:B------:R-:W-:Y:S02]  /*b7b0*/  IMAD.X R5, R0, 0x1, R7, P0 ;  /* 0x0000000100057824 */ /* 0x000fe400000e0607 */
[----:B------:R-:W2:Y:S04]  /*b7c0*/  LDL R7, [R1+0xafc] ;  /* 0x000afc0001077983 */ /* 0x000ea80000100800 */
[----:B------:R0:W2:Y:S02]  /*b7d0*/  @P1 LDG.E.U8 R33, desc[UR32][R4.64] ;  /* 0x0000002004211981 */ /* 0x0000a4000c1e1100 */
[----:B0-----:R-:W-:-:S02]  /*b7e0*/  IADD3 R4, P0, R2, R130, RZ ;  /* 0x0000008202047210 */ /* 0x001fc40007f1e0ff */
[----:B------:R-:W2:Y:S01]  /*b7f0*/  LDL R130, [R1+0xb18] ;  /* 0x000b180001827983 */ /* 0x000ea20000100800 */
[----:B------:R-:W-:Y:S02]  /*b800*/  PRMT R38, RZ, 0x7610, R38 ;  /* 0x00007610ff267816 */ /* 0x000fe40000000026 */
[----:B------:R-:W-:Y:S02]  /*b810*/  PRMT R61, RZ, 0x7610, R61 ;  /* 0x00007610ff3d7816 */ /* 0x000fe4000000003d */
[----:B------:R-:W-:Y:S01]  /*b820*/  PRMT R36, RZ, 0x7610, R36 ;  /* 0x00007610ff247816 */ /* 0x000fe20000000024 */
[----:B----4-:R-:W-:Y:S02]  /*b830*/  IMAD.X R5, R0, 0x1, R6, P0 ;  /* 0x0000000100057824 */ /* 0x010fe400000e0606 */
[----:B------:R-:W4:Y:S04]  /*b840*/  LDL R6, [R1+0xb14] ;  /* 0x000b140001067983 */ /* 0x000f280000100800 */
[----:B------:R3:W4:Y:S01]  /*b850*/  @P1 LDG.E.U8 R62, desc[UR32][R4.64] ;  /* 0x00000020043e1981 */ /* 0x000722000c1e1100 */
[----:B------:R-:W-:-:S02]  /*b860*/  ISETP.GT.AND P1, PT, R3, 0x1a, PT ;  /* 0x0000001a0300780c */ /* 0x000fc40003f24270 */
[----:B---3--:R-:W-:Y:S02]  /*b870*/  IADD3 R4, P0, R2, R129, RZ ;  /* 0x0000008102047210 */ /* 0x008fe40007f1e0ff */
        /* <DEDUP_REMOVED lines=15> */
[----:B------:R-:W2:Y:S01]  /*b970*/  LDL R8, [R1+0xb30] ;  /* 0x000b300001087983 */ /* 0x000ea20000100800 */
[----:B------:R-:W-:Y:S02]  /*b980*/  PRMT R30, RZ, 0x7610, R30 ;  /* 0x00007610ff1e7816 */ /* 0x000fe4000000001e */
[----:B------:R-:W-:Y:S02]  /*b990*/  IMAD.X R5, R0, 0x1, R7, P0 ;  /* 0x0000000100057824 */ /* 0x000fe400000e0607 */
[----:B------:R-:W2:Y:S04]  /*b9a0*/  LDL R7, [R1+0xb2c] ;  /* 0x000b2c0001077983 */ /* 0x000ea80000100800 */
[----:B------:R0:W2:Y:S02]  /*b9b0*/  @P1 LDG.E.U8 R30, desc[UR32][R4.64] ;  /* 0x00000020041e1981 */ /* 0x0000a4000c1e1100 */
[----:B0-----:R-:W-:-:S02]  /*b9c0*/  IADD3 R4, P0, R2, R130, RZ ;  /* 0x0000008202047210 */ /* 0x001fc40007f1e0ff */
[----:B------:R-:W2:Y:S01]  /*b9d0*/  LDL R130, [R1+0xb28] ;  /* 0x000b280001827983 */ /* 0x000ea20000100800 */
[----:B------:R-:W-:Y:S02]  /*b9e0*/  ISETP.GT.AND P1, PT, R3, 0x1b, PT ;  /* 0x0000001b0300780c */ /* 0x000fe40003f24270 */
[----:B------:R-:W-:Y:S02]  /*b9f0*/  PRMT R32, RZ, 0x7610, R32 ;  /* 0x00007610ff207816 */ /* 0x000fe40000000020 */
[----:B------:R-:W-:Y:S02]  /*ba00*/  PRMT R34, RZ, 0x7610, R34 ;  /* 0x00007610ff227816 */ /* 0x000fe40000000022 */
[----:B------:R-:W-:Y:S02]  /*ba10*/  PRMT R31, RZ, 0x7610, R31 ;  /* 0x00007610ff1f7816 */ /* 0x000fe4000000001f */
[----:B------:R-:W-:Y:S02]  /*ba20*/  PRMT R29, RZ, 0x7610, R29 ;  /* 0x00007610ff1d7816 */ /* 0x000fe4000000001d */
[----:B------:R-:W-:Y:S01]  /*ba30*/  PRMT R28, RZ, 0x7610, R28 ;  /* 0x00007610ff1c7816 */ /* 0x000fe2000000001c */
[----:B----4-:R-:W-:-:S02]  /*ba40*/  IMAD.X R5, R0, 0x1, R6, P0 ;  /* 0x0000000100057824 */ /* 0x010fc400000e0606 */
[----:B------:R-:W4:Y:S04]  /*ba50*/  LDL R6, [R1+0xb24] ;  /* 0x000b240001067983 */ /* 0x000f280000100800 */
[----:B------:R3:W4:Y:S02]  /*ba60*/  @P1 LDG.E.U8 R32, desc[UR32][R4.64] ;  /* 0x0000002004201981 */ /* 0x000724000c1e1100 */
[----:B---3--:R-:W-:Y:S02]  /*ba70*/  IADD3 R4, P0, R2, R129, RZ ;  /* 0x0000008102047210 */ /* 0x008fe40007f1e0ff */
[----:B------:R-:W3:Y:S03]  /*ba80*/  LDL R129, [R1+0xb40] ;  /* 0x000b400001817983 */ /* 0x000ee60000100800 */
[----:B------:R-:W-:-:S02]  /*ba90*/  IMAD.X R5, R0, 0x1, R128, P0 ;  /* 0x0000000100057824 */ /* 0x000fc400000e0680 */
[----:B------:R-:W3:Y:S04]  /*baa0*/  LDL R128, [R1+0xb3c] ;  /* 0x000b3c0001807983 */ /* 0x000ee80000100800 */
[----:B------:R0:W3:Y:S02]  /*bab0*/  @P1 LDG.E.U8 R34, desc[UR32][R4.64] ;  /* 0x0000002004221981 */ /* 0x0000e4000c1e1100 */
[----:B0-----:R-:W-:Y:S02]  /*bac0*/  IADD3 R4, P0, R2, R132, RZ ;  /* 0x0000008402047210 */ /* 0x001fe40007f1e0ff */
[----:B------:R-:W-:Y:S01]  /*bad0*/  PRMT R26, RZ, 0x7610, R26 ;  /* 0x00007610ff1a7816 */ /* 0x000fe2000000001a */
[----:B------:R-:W3:Y:S02]  /*bae0*/  LDL R132, [R1+0xb70] ;  /* 0x000b700001847983 */ /* 0x000ee40000100800 */
[----:B--2---:R-:W-:-:S02]  /*baf0*/  IMAD.X R5, R0, 0x1, R127, P0 ;  /* 0x0000000100057824 */ /* 0x004fc400000e067f */
[----:B------:R-:W2:Y:S04]  /*bb00*/  LDL R127, [R1+0xb58] ;  /* 0x000b5800017f7983 */ /* 0x000ea80000100800 */
[----:B------:R0:W2:Y:S02]  /*bb10*/  @P1 LDG.E.U8 R31, desc[UR32][R4.64] ;  /* 0x00000020041f1981 */ /* 0x0000a4000c1e1100 */
[----:B0-----:R-:W-:Y:S02]  /*bb20*/  IADD3 R4, P0, R2, R124, RZ ;  /* 0x0000007c02047210 */ /* 0x001fe40007f1e0ff */
[----:B------:R-:W2:Y:S03]  /*bb30*/  LDL R124, [R1+0xb54] ;  /* 0x000b5400017c7983 */ /* 0x000ea60000100800 */
[----:B------:R-:W-:-:S02]  /*bb40*/  IMAD.X R5, R0, 0x1, R131, P0 ;  /* 0x0000000100057824 */ /* 0x000fc400000e0683 */
[----:B------:R-:W2:Y:S04]  /*bb50*/  LDL R131, [R1+0xb6c] ;  /* 0x000b6c0001837983 */ /* 0x000ea80000100800 */
[----:B------:R0:W2:Y:S01]  /*bb60*/  @P1 LDG.E.U8 R29, desc[UR32][R4.64] ;  /* 0x00000020041d1981 */ /* 0x0000a2000c1e1100 */
[----:B------:R-:W-:Y:S02]  /*bb70*/  ISETP.GT.AND P1, PT, R3, 0x1c, PT ;  /* 0x0000001c0300780c */ /* 0x000fe40003f24270 */
        /* <DEDUP_REMOVED lines=11> */
[----:B------:R-:W-:Y:S01]  /*bc30*/  PRMT R23, RZ, 0x7610, R23 ;  /* 0x00007610ff177816 */ /* 0x000fe20000000017 */
[----:B------:R-:W2:Y:S01]  /*bc40*/  LDL R130, [R1+0xb68] ;  /* 0x000b680001827983 */ /* 0x000ea20000100800 */
[----:B------:R-:W-:-:S02]  /*bc50*/  PRMT R22, RZ, 0x7610, R22 ;  /* 0x00007610ff167816 */ /* 0x000fc40000000016 */
        /* <DEDUP_REMOVED lines=9> */
[----:B------:R2:W3:Y:S01]  /*bcf0*/  @P1 LDG.E.U8 R22, desc[UR32][R4.64] ;  /* 0x0000002004161981 */ /* 0x0004e2000c1e1100 */
[----:B------:R-:W-:-:S02]  /*bd00*/  ISETP.GT.AND P1, PT, R3, 0x1d, PT ;  /* 0x0000001d0300780c */ /* 0x000fc40003f24270 */
[----:B--2---:R-:W-:Y:S02]  /*bd10*/  IADD3 R4, P0, R2, R127, RZ ;  /* 0x0000007f02047210 */ /* 0x004fe40007f1e0ff */
        /* <DEDUP_REMOVED lines=12> */
[----:B------:R-:W-:Y:S01]  /*bde0*/  PRMT R18, RZ, 0x7610, R18 ;  /* 0x00007610ff127816 */ /* 0x000fe20000000012 */
[----:B------:R-:W-:Y:S01]  /*bdf0*/  IMAD.X R5, R0, 0x1, R7, P0 ;  /* 0x0000000100057824 */ /* 0x000fe200000e0607 */
[----:B------:R-:W-:Y:S01]  /*be00*/  PRMT R17, RZ, 0x7610, R17 ;  /* 0x00007610ff117816 */ /* 0x000fe20000000011 */
[----:B------:R-:W2:Y:S04]  /*be10*/  LDL R7, [R1+0xb88] ;  /* 0x000b880001077983 */ /* 0x000ea80000100800 */
[----:B------:R4:W2:Y:S01]  /*be20*/  @P1 LDG.E.U8 R19, desc[UR32][R4.64] ;  /* 0x0000002004131981 */ /* 0x0008a2000c1e1100 */
[----:B------:R-:W-:-:S02]  /*be30*/  PRMT R16, RZ, 0x7610, R16 ;  /* 0x00007610ff107816 */ /* 0x000fc40000000010 */
[----:B------:R-:W-:Y:S02]  /*be40*/  PRMT R15, RZ, 0x7610, R15 ;  /* 0x00007610ff0f7816 */ /* 0x000fe4000000000f */
[----:B------:R-:W-:Y:S02]  /*be50*/  PRMT R14, RZ, 0x7610, R14 ;  /* 0x00007610ff0e7816 */ /* 0x000fe4000000000e */
[----:B------:R-:W-:Y:S02]  /*be60*/  PRMT R13, RZ, 0x7610, R13 ;  /* 0x00007610ff0d7816 */ /* 0x000fe4000000000d */
[----:B----4-:R-:W-:Y:S02]  /*be70*/  IADD3 R4, P0, R2, R6, RZ ;  /* 0x0000000602047210 */ /* 0x010fe40007f1e0ff */
[----:B------:R-:W4:Y:S03]  /*be80*/  LDL R6, [R1+0xb84] ;  /* 0x000b840001067983 */ /* 0x000f260000100800 */
[----:B------:R-:W-:-:S02]  /*be90*/  IMAD.X R5, R0, 0x1, R135, P0 ;  /* 0x0000000100057824 */ /* 0x000fc400000e0687 */
[----:B------:R-:W4:Y:S04]  /*bea0*/  LDL R135, [R1+0x6b0] ;  /* 0x0006b00001877983 */ /* 0x000f280000100800 */
[----:B------:R0:W4:Y:S01]  /*beb0*/  @P1 LDG.E.U8 R18, desc[UR32][R4.64] ;  /* 0x0000002004121981 */ /* 0x000122000c1e1100 */
[----:B------:R-:W-:Y:S02]  /*bec0*/  ISETP.GT.AND P1, PT, R3, 0x1e, PT ;  /* 0x0000001e0300780c */ /* 0x000fe40003f24270 */
[----:B0-----:R-:W-:Y:S02]  /*bed0*/  IADD3 R4, P0, R2, R134, RZ ;  /* 0x0000008602047210 */ /* 0x001fe40007f1e0ff */
[----:B------:R-:W4:Y:S03]  /*bee0*/  LDL R134, [R1+0x6c4] ;  /* 0x0006c40001867983 */ /* 0x000f260000100800 */
[----:B------:R-:W-:-:S06]  /*bef0*/  IMAD.X R5, R0, 0x1, R133, P0 ;  /* 0x0000000100057824 */ /* 0x000fcc00000e0685 */
[----:B------:R0:W4:Y:S02]  /*bf00*/  @P1 LDG.E.U8 R17, desc[UR32][R4.64] ;  /* 0x0000002004111981 */ /* 0x000124000c1e1100 */
[----:B0-----:R-:W-:Y:S02]  /*bf10*/  IADD3 R4, P0, R2, R132, RZ ;  /* 0x0000008402047210 */ /* 0x001fe40007f1e0ff */
[----:B------:R-:W4:Y:S03]  /*bf20*/  LDL R132, [R1+0x6bc] ;  /* 0x0006bc0001847983 */ /* 0x000f260000100800 */
[----:B------:R-:W-:-:S05]  /*bf30*/  IMAD.X R5, R0, 0x1, R131, P0 ;  /* 0x0000000100057824 */ /* 0x000fca00000e0683 */
[----:B------:R0:W4:Y:S02]  /*bf40*/  @P1 LDG.E.U8 R16, desc[UR32][R4.64] ;  /* 0x0000002004101981 */ /* 0x000124000c1e1100 */
[----:B0-----:R-:W-:-:S05]  /*bf50*/  IADD3 R4, P0, R2, R130, RZ ;  /* 0x0000008202047210 */ /* 0x001fca0007f1e0ff */
[----:B---3--:R-:W-:Y:S02]  /*bf60*/  IMAD.X R5, R0, 0x1, R129, P0 ;  /* 0x0000000100057824 */ /* 0x008fe400000e0681 */
[----:B------:R-:W3:Y:S04]  /*bf70*/  LDL R129, [R1+0x6b8] ;  /* 0x0006b80001817983 */ /* 0x000ee80000100800 */
[----:B------:R0:W3:Y:S02]  /*bf80*/  @P1 LDG.E.U8 R15, desc[UR32][R4.64] ;  /* 0x00000020040f1981 */ /* 0x0000e4000c1e1100 */
[----:B0-----:R-:W-:Y:S02]  /*bf90*/  IADD3 R4, P0, R2, R128, RZ ;  /* 0x0000008002047210 */ /* 0x001fe40007f1e0ff */
[----:B------:R-:W3:Y:S03]  /*bfa0*/  LDL R128, [R1+0x6c0] ;  /* 0x0006c00001807983 */ /* 0x000ee60000100800 */
[----:B--2---:R-:W-:-:S05]  /*bfb0*/  IMAD.X R5, R0, 0x1, R127, P0 ;  /* 0x0000000100057824 */ /* 0x004fca00000e067f */
[----:B------:R0:W2:Y:S01]  /*bfc0*/  @P1 LDG.E.U8 R14, desc[UR32][R4.64] ;  /* 0x00000020040e1981 */ /* 0x0000a2000c1e1100 */
[----:B------:R-:W-:Y:S02]  /*bfd0*/  ISETP.GT.AND P1, PT, R3, 0x1f, PT ;  /* 0x0000001f0300780c */ /* 0x000fe40003f24270 */
[----:B0-----:R-:W-:Y:S02]  /*bfe0*/  IADD3 R4, P0, R2, R124, RZ ;  /* 0x0000007c02047210 */ /* 0x001fe40007f1e0ff */
[----:B------:R-:W3:Y:S03]  /*bff0*/  LDL R124, [R1+0x6b4] ;  /* 0x0006b400017c7983 */ /* 0x000ee60000100800 */
[----:B------:R-:W-:Y:S02]  /*c000*/  IMAD.X R5, R0, 0x1, R113, P0 ;  /* 0x0000000100057824 */ /* 0x000fe400000e0671 */
[----:B------:R-:W2:Y:S04]  /*c010*/  LDL R113, [R1+0xb9c] ;  /* 0x000b9c0001717983 */ /* 0x000ea80000100800 */
[----:B------:R0:W3:Y:S02]  /*c020*/  @P1 LDG.E.U8 R13, desc[UR32][R4.64] ;  /* 0x00000020040d1981 */ /* 0x0000e4000c1e1100 */
[----:B0-----:R-:W-:-:S05]  /*c030*/  IADD3 R4, P0, R2, R9, RZ ;  /* 0x0000000902047210 */ /* 0x001fca0007f1e0ff */
[----:B------:R-:W-:Y:S02]  /*c040*/  IMAD.X R5, R0, 0x1, R8, P0 ;  /* 0x0000000100057824 */ /* 0x000fe400000e0608 */
[----:B------:R-:W2:Y:S04]  /*c050*/  LDL R8, [R1+0xba0] ;  /* 0x000ba00001087983 */ /* 0x000ea80000100800 */
[----:B------:R0:W-:Y:S04]  /*c060*/  STL [R1+0x1134], R2 ;  /* 0x0011340201007387 */ /* 0x0001e80000100800 */
[----:B------:R-:W3:Y:S01]  /*c070*/  LDL R127, [R1+0x6cc] ;  /* 0x0006cc00017f7983 */ /* 0x000ee20000100800 */
[----:B------:R-:W-:-:S03]  /*c080*/  PRMT R12, RZ, 0x7610, R12 ;  /* 0x00007610ff0c7816 */ /* 0x000fc6000000000c */
[----:B------:R-:W3:Y:S04]  /*c090*/  LDL R133, [R1+0x6c8] ;  /* 0x0006c80001857983 */ /* 0x000ee80000100800 */
[----:B------:R-:W3:Y:S04]  /*c0a0*/  LDL R131, [R1+0x6d4] ;  /* 0x0006d40001837983 */ /* 0x000ee80000100800 */
[----:B------:R1:W3:Y:S02]  /*c0b0*/  @P1 LDG.E.U8 R12, desc[UR32][R4.64] ;  /* 0x00000020040c1981 */ /* 0x0002e4000c1e1100 */
[----:B-1----:R-:W-:-:S05]  /*c0c0*/  IADD3 R4, P0, R2, R7, RZ ;  /* 0x0000000702047210 */ /* 0x002fca0007f1e0ff */
[----:B----4-:R-:W-:Y:S01]  /*c0d0*/  IMAD.X R5, R0, 0x1, R6, P0 ;  /* 0x0000000100057824 */ /* 0x010fe200000e0606 */
[----:B--2---:R-:W-:Y:S02]  /*c0e0*/  IADD3 R8, P0, R2, R8, RZ ;  /* 0x0000000802087210 */ /* 0x004fe40007f1e0ff */
[----:B0-----:R-:W2:Y:S01]  /*c0f0*/  LDL R2, [R1+0x6d0] ;  /* 0x0006d00001027983 */ /* 0x001ea20000100800 */
[----:B------:R-:W-:Y:S02]  /*c100*/  LOP3.LUT R223, R223, 0xffff, RZ, 0xc0, !PT ;  /* 0x0000ffffdfdf7812 */ /* 0x000fe400078ec0ff */
[----:B------:R-:W-:Y:S01]  /*c110*/  LOP3.LUT R10, R10, 0xffff, RZ, 0xc0, !PT ;  /* 0x0000ffff0a0a7812 */ /* 0x000fe200078ec0ff */
[----:B------:R-:W-:Y:S01]  /*c120*/  IMAD.X R9, R0, 0x1, R113, P0 ;  /* 0x0000000100097824 */ /* 0x000fe200000e0671 */
[----:B------:R-:W-:Y:S02]  /*c130*/  PRMT R11, RZ, 0x7610, R11 ;  /* 0x00007610ff0b7816 */ /* 0x000fe4000000000b */
[----:B------:R-:W-:-:S02]  /*c140*/  PRMT R7, R223, 0x3340, R10 ;  /* 0x00003340df077816 */ /* 0x000fc4000000000a */
[----:B------:R-:W-:Y:S02]  /*c150*/  PRMT R10, RZ, 0x7610, R10 ;  /* 0x00007610ff0a7816 */ /* 0x000fe4000000000a */
[----:B------:R0:W4:Y:S04]  /*c160*/  @P1 LDG.E.U8 R11, desc[UR32][R4.64] ;  /* 0x00000020040b1981 */ /* 0x000128000c1e1100 */
[----:B------:R-:W4:Y:S01]  /*c170*/  @P1 LDG.E.U8 R10, desc[UR32][R8.64] ;  /* 0x00000020080a1981 */ /* 0x000f22000c1e1100 */
[----:B------:R-:W-:Y:S02]  /*c180*/  LOP3.LUT R237, R237, 0xffff, RZ, 0xc0, !PT ;  /* 0x0000ffffeded7812 */ /* 0x000fe400078ec0ff */
[----:B------:R-:W-:Y:S02]  /*c190*/  LOP3.LUT R236, R236, 0xffff, RZ, 0xc0, !PT ;  /* 0x0000ffffecec7812 */ /* 0x000fe400078ec0ff */
[----:B------:R-:W-:-:S02]  /*c1a0*/  LOP3.LUT R235, R235, 0xffff, RZ, 0xc0, !PT ;  /* 0x0000ffffebeb7812 */ /* 0x000fc400078ec0ff */
[----:B------:R-:W-:Y:S02]  /*c1b0*/  LOP3.LUT R234, R234, 0xffff, RZ, 0xc0, !PT ;  /* 0x0000ffffeaea7812 */ /* 0x000fe400078ec0ff */
[----:B------:R-:W-:Y:S02]  /*c1c0*/  LOP3.LUT R233, R233, 0xffff, RZ, 0xc0, !PT ;  /* 0x0000ffffe9e97812 */ /* 0x000fe400078ec0ff */
[----:B------:R-:W-:Y:S02]  /*c1d0*/  LOP3.LUT R232, R232, 0xffff, RZ, 0xc0, !PT ;  /* 0x0000ffffe8e87812 */ /* 0x000fe400078ec0ff */
        /* <DEDUP_REMOVED lines=8> */
[----:B------:R-:W-:-:S02]  /*c260*/  PRMT R236, R237, 0x3340, R236 ;  /* 0x00003340edec7816 */ /* 0x000fc400000000ec */
[----:B0-----:R-:W-:Y:S02]  /*c270*/  PRMT R4, R235, 0x3340, R234 ;  /* 0x00003340eb047816 */ /* 0x001fe400000000ea */
[----:B------:R-:W-:Y:S02]  /*c280*/  PRMT R232, R233, 0x3340, R232 ;  /* 0x00003340e9e87816 */ /* 0x000fe400000000e8 */
[----:B------:R-:W-:Y:S02]  /*c290*/  PRMT R5, R231, 0x3340, R230 ;  /* 0x00003340e7057816 */ /* 0x000fe400000000e6 */
[----:B------:R-:W-:Y:S02]  /*c2a0*/  PRMT R228, R229, 0x3340, R228 ;  /* 0x00003340e5e47816 */ /* 0x000fe400000000e4 */
[----:B------:R-:W-:Y:S02]  /*c2b0*/  PRMT R6, R227, 0x3340, R226 ;  /* 0x00003340e3067816 */ /* 0x000fe400000000e2 */
[----:B------:R-:W-:-:S02]  /*c2c0*/  PRMT R224, R225, 0x3340, R224 ;  /* 0x00003340e1e07816 */ /* 0x000fc400000000e0 */
[----:B------:R-:W-:Y:S02]  /*c2d0*/  PRMT R4, R236, 0x5410, R4 ;  /* 0x00005410ec047816 */ /* 0x000fe40000000004 */
[----:B------:R-:W-:Y:S02]  /*c2e0*/  PRMT R5, R232, 0x5410, R5 ;  /* 0x00005410e8057816 */ /* 0x000fe40000000005 */
[----:B------:R-:W-:Y:S02]  /*c2f0*/  PRMT R6, R228, 0x5410, R6 ;  /* 0x00005410e4067816 */ /* 0x000fe40000000006 */
[----:B------:R-:W-:Y:S01]  /*c300*/  PRMT R7, R224, 0x5410, R7 ;  /* 0x00005410e0077816 */ /* 0x000fe20000000007 */
[----:B------:R-:W-:Y:S01]  /*c310*/  BAR.SYNC.DEFER_BLOCKING 0x0 ;  /* 0x0000000000007b1d */ /* 0x000fe20000010000 */
[----:B------:R-:W-:Y:S02]  /*c320*/  ISETP.GE.AND P0, PT, R246, R3, PT ;  /* 0x00000003f600720c */ /* 0x000fe40003f06270 */
[----:B------:R-:W-:-:S03]  /*c330*/  SHF.R.S32.HI R113, RZ, 0x1f, R221 ;  /* 0x0000001fff717819 */ /* 0x000fc600000114dd */
[----:B------:R0:W-:Y:S01]  /*c340*/  STL [R1+0x112c], R0 ;  /* 0x00112c0001007387 */ /* 0x0001e20000100800 */
[----:B------:R-:W-:-:S03]  /*c350*/  PRMT R27, RZ, 0x7610, R27 ;  /* 0x00007610ff1b7816 */ /* 0x000fc6000000001b */
[----:B0-----:R-:W4:Y:S04]  /*c360*/  LDL.LU R0, [R1+0x770] ;  /* 0x0007700001007983 */ /* 0x001f280000300800 */
[----:B------:R-:W4:Y:S04]  /*c370*/  LDL R130, [R1+0x6dc] ;  /* 0x0006dc0001827983 */ /* 0x000f280000100800 */
[----:B------:R3:W-:Y:S01]  /*c380*/  STS.128 [R222+UR8], R4 ;  /* 0x00000004de007988 */ /* 0x0007e20008000c08 */
[----:B------:R-:W-:-:S03]  /*c390*/  PRMT R25, RZ, 0x7610, R25 ;  /* 0x00007610ff197816 */ /* 0x000fc60000000019 */
[----:B------:R-:W4:Y:S01]  /*c3a0*/  LDL R9, [R1+0x6e8] ;  /* 0x0006e80001097983 */ /* 0x000f220000100800 */
[----:B------:R-:W-:-:S03]  /*c3b0*/  PRMT R24, RZ, 0x7610, R24 ;  /* 0x00007610ff187816 */ /* 0x000fc60000000018 */
[----:B------:R-:W4:Y:S01]  /*c3c0*/  LDL R8, [R1+0x6fc] ;  /* 0x0006fc0001087983 */ /* 0x000f220000100800 */
[----:B---3--:R-:W-:-:S03]  /*c3d0*/  IADD3 R4, P1, R221, R124, RZ ;  /* 0x0000007cdd047210 */ /* 0x008fc60007f3e0ff */
[----:B------:R-:W3:Y:S02]  /*c3e0*/  LDL R6, [R1+0x6e0] ;  /* 0x0006e00001067983 */ /* 0x000ee40000100800 */
[----:B------:R-:W-:Y:S02]  /*c3f0*/  IMAD.X R5, R113, 0x1, R135, P1 ;  /* 0x0000000171057824 */ /* 0x000fe400008e0687 */
[----:B------:R-:W3:Y:S04]  /*c400*/  LDL R124, [R1+0x6d8] ;  /* 0x0006d800017c7983 */ /* 0x000ee80000100800 */
[----:B------:R0:W3:Y:S01]  /*c410*/  @!P0 LDG.E.U8 R27, desc[UR32][R4.64] ;  /* 0x00000020041b8981 */ /* 0x0000e2000c1e1100 */
[----:B------:R-:W-:-:S03]  /*c420*/  PRMT R252, RZ, 0x7610, R252 ;  /* 0x00007610fffc7816 */ /* 0x000fc600000000fc */
[----:B------:R-:W3:Y:S01]  /*c430*/  LDL R7, [R1+0x704] ;  /* 0x0007040001077983 */ /* 0x000ee20000100800 */
[----:B0-----:R-:W-:-:S03]  /*c440*/  IADD3 R4, P1, R221, R132, RZ ;  /* 0x00000084dd047210 */ /* 0x001fc60007f3e0ff */
[----:B------:R-:W3:Y:S02]  /*c450*/  LDL R132, [R1+0x6e4] ;  /* 0x0006e40001847983 */ /* 0x000ee40000100800 */
[----:B------:R-:W-:Y:S02]  /*c460*/  IMAD.X R5, R113, 0x1, R129, P1 ;  /* 0x0000000171057824 */ /* 0x000fe400008e0681 */
[----:B------:R-:W3:Y:S04]  /*c470*/  LDL R129, [R1+0x6ec] ;  /* 0x0006ec0001817983 */ /* 0x000ee80000100800 */
[----:B------:R0:W3:Y:S02]  /*c480*/  @!P0 LDG.E.U8 R25, desc[UR32][R4.64] ;  /* 0x0000002004198981 */ /* 0x0000e4000c1e1100 */
[----:B0-----:R-:W-:-:S02]  /*c490*/  IADD3 R4, P1, R221, R134, RZ ;  /* 0x00000086dd047210 */ /* 0x001fc40007f3e0ff */
[----:B------:R-:W-:Y:S01]  /*c4a0*/  PRMT R251, RZ, 0x7610, R251 ;  /* 0x00007610fffb7816 */ /* 0x000fe200000000fb */
[----:B------:R-:W3:Y:S02]  /*c4b0*/  LDL R134, [R1+0x734] ;  /* 0x0007340001867983 */ /* 0x000ee40000100800 */
[----:B------:R-:W-:Y:S02]  /*c4c0*/  IMAD.X R5, R113, 0x1, R128, P1 ;  /* 0x0000000171057824 */ /* 0x000fe400008e0680 */
[----:B------:R-:W3:Y:S04]  /*c4d0*/  LDL R128, [R1+0x6f4] ;  /* 0x0006f40001807983 */ /* 0x000ee80000100800 */
[----:B------:R0:W3:Y:S02]  /*c4e0*/  @!P0 LDG.E.U8 R24, desc[UR32][R4.64] ;  /* 0x0000002004188981 */ /* 0x0000e4000c1e1100 */
[----:B0-----:R-:W-:-:S02]  /*c4f0*/  IADD3 R4, P1, R221, R127, RZ ;  /* 0x0000007fdd047210 */ /* 0x001fc40007f3e0ff */
[----:B------:R-:W3:Y:S03]  /*c500*/  LDL R127, [R1+0x6f0] ;  /* 0x0006f000017f7983 */ /* 0x000ee60000100800 */
[----:B------:R-:W-:Y:S01]  /*c510*/  IMAD.X R5, R113, 0x1, R133, P1 ;  /* 0x0000000171057824 */ /* 0x000fe200008e0685 */
[----:B------:R-:W-:Y:S01]  /*c520*/  PRMT R250, RZ, 0x7610, R250 ;  /* 0x00007610fffa7816 */ /* 0x000fe200000000fa */
[----:B------:R-:W3:Y:S04]  /*c530*/  LDL R133, [R1+0x730] ;  /* 0x0007300001857983 */ /* 0x000ee80000100800 */
[----:B------:R0:W3:Y:S02]  /*c540*/  @!P0 LDG.E.U8 R252, desc[UR32][R4.64] ;  /* 0x0000002004fc8981 */ /* 0x0000e4000c1e1100 */
[----:B0-----:R-:W-:-:S02]  /*c550*/  IADD3 R4, P1, R221, R131, RZ ;  /* 0x00000083dd047210 */ /* 0x001fc40007f3e0ff */
[----:B------:R-:W3:Y:S03]  /*c560*/  LDL R131, [R1+0x6f8] ;  /* 0x0006f80001837983 */ /* 0x000ee60000100800 */
[----:B--2---:R-:W-:Y:S02]  /*c570*/  IMAD.X R5, R113, 0x1, R2, P1 ;  /* 0x0000000171057824 */ /* 0x004fe400008e0602 */
[----:B------:R-:W2:Y:S04]  /*c580*/  LDL R2, [R1+0x700] ;  /* 0x0007000001027983 */ /* 0x000ea80000100800 */
[----:B------:R4:W2:Y:S01]  /*c590*/  @!P0 LDG.E.U8 R251, desc[UR32][R4.64] ;  /* 0x0000002004fb8981 */ /* 0x0008a2000c1e1100 */
[----:B------:R-:W-:-:S02]  /*c5a0*/  PRMT R249, RZ, 0x7610, R249 ;  /* 0x00007610fff97816 */ /* 0x000fc400000000f9 */
[----:B------:R-:W-:Y:S02]  /*c5b0*/  PRMT R248, RZ, 0x7610, R248 ;  /* 0x00007610fff87816 */ /* 0x000fe400000000f8 */
[----:B------:R-:W-:Y:S02]  /*c5c0*/  PRMT R247, RZ, 0x7610, R247 ;  /* 0x00007610fff77816 */ /* 0x000fe400000000f7 */
[----:B------:R-:W-:Y:S02]  /*c5d0*/  PRMT R245, RZ, 0x7610, R245 ;  /* 0x00007610fff57816 */ /* 0x000fe400000000f5 */
[----:B----4-:R-:W-:Y:S02]  /*c5e0*/  IADD3 R4, P1, R221, R130, RZ ;  /* 0x00000082dd047210 */ /* 0x010fe40007f3e0ff */
[----:B------:R-:W4:Y:S03]  /*c5f0*/  LDL R130, [R1+0x70c] ;  /* 0x00070c0001827983 */ /* 0x000f260000100800 */
[----:B---3--:R-:W-:-:S02]  /*c600*/  IMAD.X R5, R113, 0x1, R124, P1 ;  /* 0x0000000171057824 */ /* 0x008fc400008e067c */
[----:B------:R-:W3:Y:S04]  /*c610*/  LDL R124, [R1+0x708] ;  /* 0x00070800017c7983 */ /* 0x000ee80000100800 */
[----:B------:R0:W3:Y:S02]  /*c620*/  @!P0 LDG.E.U8 R250, desc[UR32][R4.64] ;  /* 0x0000002004fa8981 */ /* 0x0000e4000c1e1100 */
[----:B0-----:R-:W-:Y:S02]  /*c630*/  IADD3 R4, P1, R221, R132, RZ ;  /* 0x00000084dd047210 */ /* 0x001fe40007f3e0ff */
[----:B------:R-:W-:Y:S01]  /*c640*/  PRMT R244, RZ, 0x7610, R244 ;  /* 0x00007610fff47816 */ /* 0x000fe200000000f4 */
[----:B------:R-:W3:Y:S02]  /*c650*/  LDL R132, [R1+0x744] ;  /* 0x0007440001847983 */ /* 0x000ee40000100800 */
[----:B------:R-:W-:-:S02]  /*c660*/  IMAD.X R5, R113, 0x1, R6, P1 ;  /* 0x0000000171057824 */ /* 0x000fc400008e0606 */
[----:B------:R-:W3:Y:S04]  /*c670*/  LDL R6, [R1+0x714] ;  /* 0x0007140001067983 */ /* 0x000ee80000100800 */
[----:B------:R0:W3:Y:S02]  /*c680*/  @!P0 LDG.E.U8 R249, desc[UR32][R4.64] ;  /* 0x0000002004f98981 */ /* 0x0000e4000c1e1100 */
[----:B0-----:R-:W-:Y:S02]  /*c690*/  IADD3 R4, P1, R221, R129, RZ ;  /* 0x00000081dd047210 */ /* 0x001fe40007f3e0ff */
[----:B------:R-:W3:Y:S03]  /*c6a0*/  LDL R129, [R1+0x710] ;  /* 0x0007100001817983 */ /* 0x000ee60000100800 */
        /* <DEDUP_REMOVED lines=22> */
[----:B----4-:R-:W-:Y:S02]  /*c810*/  IADD3 R4, P1, R221, R130, RZ ;  /* 0x00000082dd047210 */ /* 0x010fe40007f3e0ff */
[----:B------:R-:W4:Y:S03]  /*c820*/  LDL R130, [R1+0x748] ;  /* 0x0007480001827983 */ /* 0x000f260000100800 */
[----:B---3--:R-:W-:Y:S02]  /*c830*/  IMAD.X R5, R113, 0x1, R124, P1 ;  /* 0x0000000171057824 */ /* 0x008fe400008e067c */
[----:B------:R-:W3:Y:S04]  /*c840*/  LDL R124, [R1+0x73c] ;  /* 0x00073c00017c7983 */ /* 0x000ee80000100800 */
[----:B------:R0:W4:Y:S02]  /*c850*/  @!P0 LDG.E.U8 R243, desc[UR32][R4.64] ;  /* 0x0000002004f38981 */ /* 0x000124000c1e1100 */
[----:B0-----:R-:W-:-:S02]  /*c860*/  IADD3 R4, P1, R221, R6, RZ ;  /* 0x00000006dd047210 */ /* 0x001fc40007f3e0ff */
[----:B------:R-:W4:Y:S03]  /*c870*/  LDL R6, [R1+0x738] ;  /* 0x0007380001067983 */ /* 0x000f260000100800 */
[----:B------:R-:W-:Y:S02]  /*c880*/  IMAD.X R5, R113, 0x1, R129, P1 ;  /* 0x0000000171057824 */ /* 0x000fe400008e0681 */
[----:B------:R-:W4:Y:S04]  /*c890*/  LDL R129, [R1+0x754] ;  /* 0x0007540001817983 */ /* 0x000f280000100800 */
        /* <DEDUP_REMOVED lines=13> */
[----:B--2---:R-:W-:Y:S02]  /*c970*/  IMAD.X R5, R113, 0x1, R2, P1 ;  /* 0x0000000171057824 */ /* 0x004fe400008e0602 */
[----:B------:R-:W2:Y:S01]  /*c980*/  LDL R2, [R1+0x760] ;  /* 0x0007600001027983 */ /* 0x000ea20000100800 */
[----:B------:R-:W-:-:S06]  /*c990*/  PRMT R239, RZ, 0x7610, R239 ;  /* 0x00007610ffef7816 */ /* 0x000fcc00000000ef */
[----:B------:R0:W2:Y:S01]  /*c9a0*/  @!P0 LDG.E.U8 R239, desc[UR32][R4.64] ;  /* 0x0000002004ef8981 */ /* 0x0000a2000c1e1100 */
[----:B------:R-:W-:Y:S02]  /*c9b0*/  PRMT R238, RZ, 0x7610, R238 ;  /* 0x00007610ffee7816 */ /* 0x000fe400000000ee */
[----:B0-----:R-:W-:-:S05]  /*c9c0*/  IADD3 R4, P1, R221, R134, RZ ;  /* 0x00000086dd047210 */ /* 0x001fca0007f3e0ff */
[----:B------:R-:W-:-:S05]  /*c9d0*/  IMAD.X R5, R113, 0x1, R133, P1 ;  /* 0x0000000171057824 */ /* 0x000fca00008e0685 */
[----:B------:R3:W2:Y:S01]  /*c9e0*/  @!P0 LDG.E.U8 R238, desc[UR32][R4.64] ;  /* 0x0000002004ee8981 */ /* 0x0006a2000c1e1100 */
[----:B------:R-:W-:Y:S02]  /*c9f0*/  PRMT R237, RZ, 0x7610, R237 ;  /* 0x00007610ffed7816 */ /* 0x000fe400000000ed */
[----:B------:R-:W-:Y:S02]  /*ca00*/  PRMT R236, RZ, 0x7610, R236 ;  /* 0x00007610ffec7816 */ /* 0x000fe400000000ec */
[----:B------:R-:W-:Y:S02]  /*ca10*/  PRMT R235, RZ, 0x7610, R235 ;  /* 0x00007610ffeb7816 */ /* 0x000fe400000000eb */
[----:B------:R-:W-:Y:S02]  /*ca20*/  PRMT R234, RZ, 0x7610, R234 ;  /* 0x00007610ffea7816 */ /* 0x000fe400000000ea */
[----:B------:R-:W-:Y:S02]  /*ca30*/  PRMT R233, RZ, 0x7610, R233 ;  /* 0x00007610ffe97816 */ /* 0x000fe400000000e9 */
[----:B---3--:R-:W-:-:S02]  /*ca40*/  IADD3 R4, P1, R221, R124, RZ ;  /* 0x0000007cdd047210 */ /* 0x008fc40007f3e0ff */
[----:B------:R-:W3:Y:S03]  /*ca50*/  LDL R124, [R1+0x76c] ;  /* 0x00076c00017c7983 */ /* 0x000ee60000100800 */
[----:B----4-:R-:W-:Y:S02]  /*ca60*/  IMAD.X R5, R113, 0x1, R6, P1 ;  /* 0x0000000171057824 */ /* 0x010fe400008e0606 */
[----:B------:R-:W4:Y:S04]  /*ca70*/  LDL R6, [R1+0x768] ;  /* 0x0007680001067983 */ /* 0x000f280000100800 */
[----:B------:R0:W4:Y:S02]  /*ca80*/  @!P0 LDG.E.U8 R237, desc[UR32][R4.64] ;  /* 0x0000002004ed8981 */ /* 0x000124000c1e1100 */
[----:B0-----:R-:W-:-:S05]  /*ca90*/  IADD3 R4, P1, R221, R132, RZ ;  /* 0x00000084dd047210 */ /* 0x001fca0007f3e0ff */
[----:B------:R-:W-:Y:S02]  /*caa0*/  IMAD.X R5, R113, 0x1, R9, P1 ;  /* 0x0000000171057824 */ /* 0x000fe400008e0609 */
[----:B------:R-:W4:Y:S04]  /*cab0*/  LDL R9, [R1+0x774] ;  /* 0x0007740001097983 */ /* 0x000f280000100800 */
[----:B------:R0:W4:Y:S02]  /*cac0*/  @!P0 LDG.E.U8 R236, desc[UR32][R4.64] ;  /* 0x0000002004ec8981 */ /* 0x000124000c1e1100 */
[----:B0-----:R-:W-:-:S05]  /*cad0*/  IADD3 R4, P1, R221, R131, RZ ;  /* 0x00000083dd047210 */ /* 0x001fca0007f3e0ff */
[----:B------:R-:W-:-:S05]  /*cae0*/  IMAD.X R5, R113, 0x1, R130, P1 ;  /* 0x0000000171057824 */ /* 0x000fca00008e0682 */
        /* <DEDUP_REMOVED lines=9> */
[----:B--2---:R-:W-:Y:S02]  /*cb80*/  IMAD.X R5, R113, 0x1, R2, P1 ;  /* 0x0000000171057824 */ /* 0x004fe400008e0602 */
[----:B------:R-:W2:Y:S04]  /*cb90*/  LDL R2, [R1+0x784] ;  /* 0x0007840001027983 */ /* 0x000ea80000100800 */
[----:B------:R-:W2:Y:S01]  /*cba0*/  LDL.LU R220, [R1+0x778] ;  /* 0x0007780001dc7983 */ /* 0x000ea20000300800 */
[----:B------:R-:W-:Y:S02]  /*cbb0*/  PRMT R232, RZ, 0x7610, R232 ;  /* 0x00007610ffe87816 */ /* 0x000fe400000000e8 */
[----:B------:R-:W-:Y:S01]  /*cbc0*/  PRMT R231, RZ, 0x7610, R231 ;  /* 0x00007610ffe77816 */ /* 0x000fe200000000e7 */
[----:B------:R-:W2:Y:S04]  /*cbd0*/  LDL.LU R219, [R1+0x780] ;  /* 0x0007800001db7983 */ /* 0x000ea80000300800 */
[----:B------:R0:W2:Y:S02]  /*cbe0*/  @!P0 LDG.E.U8 R232, desc[UR32][R4.64] ;  /* 0x0000002004e88981 */ /* 0x0000a4000c1e1100 */
[----:B0-----:R-:W-:-:S02]  /*cbf0*/  LOP3.LUT R5, R126, 0xffff, RZ, 0xc0, !PT ;  /* 0x0000ffff7e057812 */ /* 0x001fc400078ec0ff */
[----:B------:R-:W-:-:S04]  /*cc00*/  LOP3.LUT R4, R125, 0xffff, RZ, 0xc0, !PT ;  /* 0x0000ffff7d047812 */ /* 0x000fc800078ec0ff */
[----:B------:R-:W-:Y:S02]  /*cc10*/  PRMT R7, R5, 0x3340, R4 ;  /* 0x0000334005077816 */ /* 0x000fe40000000004 */
[----:B------:R-:W-:Y:S01]  /*cc20*/  PRMT R230, RZ, 0x7610, R230 ;  /* 0x00007610ffe67816 */ /* 0x000fe200000000e6 */
[----:B------:R-:W-:Y:S04]  /*cc30*/  STL [R1+0x1138], R0 ;  /* 0x0011380001007387 */ /* 0x000fe80000100800 */
[----:B------:R-:W2:Y:S01]  /*cc40*/  LDL.LU R218, [R1+0x788] ;  /* 0x0007880001da7983 */ /* 0x000ea20000300800 */
[----:B---3--:R-:W-:-:S05]  /*cc50*/  IADD3 R4, P1, R221, R124, RZ ;  /* 0x0000007cdd047210 */ /* 0x008fca0007f3e0ff */
[----:B----4-:R-:W-:-:S05]  /*cc60*/  IMAD.X R5, R113, 0x1, R6, P1 ;  /* 0x0000000171057824 */ /* 0x010fca00008e0606 */
[----:B------:R0:W3:Y:S02]  /*cc70*/  @!P0 LDG.E.U8 R231, desc[UR32][R4.64] ;  /* 0x0000002004e78981 */ /* 0x0000e4000c1e1100 */
[----:B0-----:R-:W-:Y:S02]  /*cc80*/  LOP3.LUT R5, R123, 0xffff, RZ, 0xc0, !PT ;  /* 0x0000ffff7b057812 */ /* 0x001fe400078ec0ff */
[----:B------:R-:W-:-:S04]  /*cc90*/  LOP3.LUT R4, R122, 0xffff, RZ, 0xc0, !PT ;  /* 0x0000ffff7a047812 */ /* 0x000fc800078ec0ff */
[----:B------:R-:W-:Y:S02]  /*cca0*/  PRMT R6, R5, 0x3340, R4 ;  /* 0x0000334005067816 */ /* 0x000fe40000000004 */
[----:B------:R-:W-:-:S05]  /*ccb0*/  IADD3 R4, P1, R221, R9, RZ ;  /* 0x00000009dd047210 */ /* 0x000fca0007f3e0ff */
[----:B------:R-:W-:-:S05]  /*ccc0*/  IMAD.X R5, R113, 0x1, R0, P1 ;  /* 0x0000000171057824 */ /* 0x000fca00008e0600 */
[----:B------:R0:W4:Y:S02]  /*ccd0*/  @!P0 LDG.E.U8 R230, desc[UR32][R4.64] ;  /* 0x0000002004e68981 */ /* 0x000124000c1e1100 */
[----:B0-----:R-:W-:Y:S02]  /*cce0*/  LOP3.LUT R5, R121, 0xffff, RZ, 0xc0, !PT ;  /* 0x0000ffff79057812 */ /* 0x001fe400078ec0ff */
[----:B------:R-:W-:-:S04]  /*ccf0*/  LOP3.LUT R4, R111, 0xffff, RZ, 0xc0, !PT ;  /* 0x0000ffff6f047812 */ /* 0x000fc800078ec0ff */
[----:B------:R-:W-:Y:S02]  /*cd00*/  PRMT R111, R5, 0x3340, R4 ;  /* 0x00003340056f7816 */ /* 0x000fe40000000004 */
[----:B------:R-:W-:-:S05]  /*cd10*/  IADD3 R4, P1, R221, R8, RZ ;  /* 0x00000008dd047210 */ /* 0x000fca0007f3e0ff */
[----:B--2---:R-:W-:Y:S01]  /*cd20*/  IMAD.X R5, R113, 0x1, R220, P1 ;  /* 0x0000000171057824 */ /* 0x004fe200008e06dc */
[----:B------:R0:W-:Y:S04]  /*cd30*/  STL [R1+0x113c], R220 ;  /* 0x00113cdc01007387 */ /* 0x0001e80000100800 */
[----:B0-----:R-:W2:Y:S01]  /*cd40*/  LDL.LU R220, [R1+0x78c] ;  /* 0x00078c0001dc7983 */ /* 0x001ea20000300800 */
[----:B------:R-:W-:Y:S02]  /*cd50*/  PRMT R229, RZ, 0x7610, R229 ;  /* 0x00007610ffe57816 */ /* 0x000fe400000000e5 */
[----:B------:R-:W-:Y:S01]  /*cd60*/  PRMT R228, RZ, 0x7610, R228 ;  /* 0x00007610ffe47816 */ /* 0x000fe200000000e4 */
[----:B------:R-:W3:Y:S04]  /*cd70*/  LDL.LU R0, [R1+0x794] ;  /* 0x0007940001007983 */ /* 0x000ee80000300800 */
[----:B------:R0:W4:Y:S04]  /*cd80*/  @!P0 LDG.E.U8 R229, desc[UR32][R4.64] ;  /* 0x0000002004e58981 */ /* 0x000128000c1e1100 */
[----:B------:R-:W4:Y:S01]  /*cd90*/  LDL.LU R217, [R1+0x790] ;  /* 0x0007900001d97983 */ /* 0x000f220000300800 */
[----:B0-----:R-:W-:-:S02]  /*cda0*/  LOP3.LUT R5, R120, 0xffff, RZ, 0xc0, !PT ;  /* 0x0000ffff78057812 */ /* 0x001fc400078ec0ff */
[----:B------:R-:W-:-:S04]  /*cdb0*/  LOP3.LUT R4, R112, 0xffff, RZ, 0xc0, !PT ;  /* 0x0000ffff70047812 */ /* 0x000fc800078ec0ff */
[----:B------:R-:W-:Y:S02]  /*cdc0*/  PRMT R112, R5, 0x3340, R4 ;  /* 0x0000334005707816 */ /* 0x000fe40000000004 */
[----:B------:R-:W-:-:S05]  /*cdd0*/  IADD3 R4, P1, R221, R2, RZ ;  /* 0x00000002dd047210 */ /* 0x000fca0007f3e0ff */
[----:B------:R-:W-:-:S05]  /*cde0*/  IMAD.X R5, R113, 0x1, R219, P1 ;  /* 0x0000000171057824 */ /* 0x000fca00008e06db */
[----:B------:R0:W4:Y:S04]  /*cdf0*/  @!P0 LDG.E.U8 R228, desc[UR32][R4.64] ;  /* 0x0000002004e48981 */ /* 0x000128000c1e1100 */
[----:B------:R-:W-:Y:S04]  /*ce00*/  STL [R1+0x1140], R219 ;  /* 0x001140db01007387 */ /* 0x000fe80000100800 */
[----:B------:R-:W4:Y:S01]  /*ce10*/  LDL.LU R2, [R1+0x79c] ;  /* 0x00079c0001027983 */ /* 0x000f220000300800 */
[----:B0-----:R-:W-:Y:S02]  /*ce20*/  LOP3.LUT R5, R119, 0xffff, RZ, 0xc0, !PT ;  /* 0x0000ffff77057812 */ /* 0x001fe400078ec0ff */
[----:B------:R-:W-:Y:S01]  /*ce30*/  LOP3.LUT R4, R109, 0xffff, RZ, 0xc0, !PT ;  /* 0x0000ffff6d047812 */ /* 0x000fe200078ec0ff */
[----:B------:R-:W4:Y:S03]  /*ce40*/  LDL.LU R216, [R1+0x798] ;  /* 0x0007980001d87983 */ /* 0x000f260000300800 */
[----:B------:R-:W-:-:S02]  /*ce50*/  PRMT R109, R5, 0x3340, R4 ;  /* 0x00003340056d7816 */ /* 0x000fc40000000004 */
[----:B--2---:R-:W-:Y:S01]  /*ce60*/  IADD3 R4, P1, R221, R220, RZ ;  /* 0x000000dcdd047210 */ /* 0x004fe20007f3e0ff */
[----:B------:R-:W-:Y:S04]  /*ce70*/  STL [R1+0x1144], R220 ;  /* 0x001144dc01007387 */ /* 0x000fe80000100800 */
[----:B------:R-:W-:Y:S01]  /*ce80*/  IMAD.X R5, R113, 0x1, R218, P1 ;  /* 0x0000000171057824 */ /* 0x000fe200008e06da */
[----:B------:R0:W-:Y:S04]  /*ce90*/  STL [R1+0x1130], R218 ;  /* 0x001130da01007387 */ /* 0x0001e80000100800 */
[----:B0-----:R-:W2:Y:S04]  /*cea0*/  LDL.LU R218, [R1+0x7a4] ;  /* 0x0007a40001da7983 */ /* 0x001ea80000300800 */
[----:B------:R-:W2:Y:S04]  /*ceb0*/  LDL.LU R246, [R1+0x7a0] ;  /* 0x0007a00001f67983 */ /* 0x000ea80000300800 */
[----:B------:R-:W2:Y:S04]  /*cec0*/  LDL.LU R220, [R1+0x6ac] ;  /* 0x0006ac0001dc7983 */ /* 0x000ea80000300800 */
[----:B------:R-:W2:Y:S04]  /*ced0*/  LDL.LU R219, [R1+0x6a8] ;  /* 0x0006a80001db7983 */ /* 0x000ea80000300800 */
[----:B------:R-:W3:Y:S04]  /*cee0*/  LDL.LU.64 R152, [R1+0x200] ;  /* 0x0002000001987983 */ /* 0x000ee80000300a00 */
[----:B------:R-:W4:Y:S04]  /*cef0*/  LDL.LU.64 R154, [R1+0x208] ;  /* 0x00020800019a7983 */ /* 0x000f280000300a00 */
[----:B------:R-:W2:Y:S04]  /*cf00*/  LDL.LU.64 R156, [R1+0x210] ;  /* 0x00021000019c7983 */ /* 0x000ea80000300a00 */
        /* <DEDUP_REMOVED lines=29> */
[----:B----4-:R-:W-:Y:S04]  /*d0e0*/  STL.64 [R1+0x1540], R214 ;  /* 0x001540d601007387 */ /* 0x010fe80000100a00 */
[----:B---3--:R-:W-:Y:S04]  /*d0f0*/  STL.64 [R1+0x1538], R212 ;  /* 0x001538d401007387 */ /* 0x008fe80000100a00 */
[----:B--2---:R-:W-:Y:S04]  /*d100*/  STL.64 [R1+0x1530], R210 ;  /* 0x001530d201007387 */ /* 0x004fe80000100a00 */
        /* <DEDUP_REMOVED lines=29> */
[----:B0-----:R-:W2:Y:S04]  /*d2e0*/  LDL.LU.64 R152, [R1+0x300] ;  /* 0x0003000001987983 */ /* 0x001ea80000300a00 */
        /* <DEDUP_REMOVED lines=30> */
[----:B------:R-:W3:Y:S01]  /*d4d0*/  LDL.LU.64 R214, [R1+0x3f8] ;  /* 0x0003f80001d67983 */ /* 0x000ee20000300a00 */
[----:B------:R-:W-:-:S06]  /*d4e0*/  PRMT R227, RZ, 0x7610, R227 ;  /* 0x00007610ffe37816 */ /* 0x000fcc00000000e3 */
[----:B------:R0:W4:Y:S01]  /*d4f0*/  @!P0 LDG.E.U8 R227, desc[UR32][R4.64] ;  /* 0x0000002004e38981 */ /* 0x000122000c1e1100 */
[----:B------:R-:W-:Y:S02]  /*d500*/  PRMT R226, RZ, 0x7610, R226 ;  /* 0x00007610ffe27816 */ /* 0x000fe400000000e2 */
[----:B0-----:R-:W-:Y:S02]  /*d510*/  LOP3.LUT R5, R118, 0xffff, RZ, 0xc0, !PT ;  /* 0x0000ffff76057812 */ /* 0x001fe400078ec0ff */
[----:B------:R-:W-:-:S04]  /*d520*/  LOP3.LUT R4, R110, 0xffff, RZ, 0xc0, !PT ;  /* 0x0000ffff6e047812 */ /* 0x000fc800078ec0ff */
[----:B------:R-:W-:Y:S02]  /*d530*/  PRMT R110, R5, 0x3340, R4 ;  /* 0x00003340056e7816 */ /* 0x000fe40000000004 */
[----:B------:R-:W-:-:S05]  /*d540*/  IADD3 R4, P1, R221, R0, RZ ;  /* 0x00000000dd047210 */ /* 0x000fca0007f3e0ff */
[----:B------:R-:W-:-:S05]  /*d550*/  IMAD.X R5, R113, 0x1, R217, P1 ;  /* 0x0000000171057824 */ /* 0x000fca00008e06d9 */
        /* <DEDUP_REMOVED lines=16> */
[----:B0-----:R-:W-:Y:S02]  /*d660*/  PRMT R4, R7, 0x5410, R6 ;  /* 0x0000541007047816 */ /* 0x001fe40000000006 */
[----:B------:R-:W-:-:S05]  /*d670*/  IADD3 R6, P1, R221, R220, RZ ;  /* 0x000000dcdd067210 */ /* 0x000fca0007f3e0ff */
[----:B------:R-:W-:-:S05]  /*d680*/  IMAD.X R7, R113, 0x1, R219, P1 ;  /* 0x0000000171077824 */ /* 0x000fca00008e06db */
[----:B------:R0:W4:Y:S01]  /*d690*/  @!P0 LDG.E.U8 R223, desc[UR32][R6.64] ;  /* 0x0000002006df8981 */ /* 0x000122000c1e1100 */
[----:B------:R-:W-:Y:S02]  /*d6a0*/  PRMT R5, R111, 0x5410, R112 ;  /* 0x000054106f057816 */ /* 0x000fe40000000070 */
[----:B0-----:R-:W-:Y:S02]  /*d6b0*/  PRMT R6, R109, 0x5410, R110 ;  /* 0x000054106d067816 */ /* 0x001fe4000000006e */
[----:B------:R-:W-:-:S05]  /*d6c0*/  PRMT R7, R9, 0x5410, R8 ;  /* 0x0000541009077816 */ /* 0x000fca0000000008 */
[----:B------:R0:W-:Y:S02]  /*d6d0*/  STS.128 [R222+UR8+0x1000], R4 ;  /* 0x00100004de007988 */ /* 0x0001e40008000c08 */
[----:B0-----:R-:W-:Y:S02]  /*d6e0*/  LOP3.LUT R7, R108, 0xffff, RZ, 0xc0, !PT ;  /* 0x0000ffff6c077812 */ /* 0x001fe400078ec0ff */
[----:B------:R-:W-:Y:S02]  /*d6f0*/  LOP3.LUT R6, R107, 0xffff, RZ, 0xc0, !PT ;  /* 0x0000ffff6b067812 */ /* 0x000fe400078ec0ff */
[----:B------:R-:W-:Y:S02]  /*d700*/  LOP3.LUT R5, R97, 0xffff, RZ, 0xc0, !PT ;  /* 0x0000ffff61057812 */ /* 0x000fe400078ec0ff */
[----:B------:R-:W-:Y:S02]  /*d710*/  LOP3.LUT R4, R96, 0xffff, RZ, 0xc0, !PT ;  /* 0x0000ffff60047812 */ /* 0x000fe400078ec0ff */
[----:B------:R-:W-:-:S02]  /*d720*/  PRMT R96, R7, 0x3340, R6 ;  /* 0x0000334007607816 */ /* 0x000fc40000000006 */
[----:B------:R-:W-:Y:S02]  /*d730*/  PRMT R97, R5, 0x3340, R4 ;  /* 0x0000334005617816 */ /* 0x000fe40000000004 */
[----:B------:R-:W-:Y:S02]  /*d740*/  LOP3.LUT R7, R106, 0xffff, RZ, 0xc0, !PT ;  /* 0x0000ffff6a077812 */ /* 0x000fe400078ec0ff */
[----:B------:R-:W-:Y:S02]  /*d750*/  LOP3.LUT R6, R105, 0xffff, RZ, 0xc0, !PT ;  /* 0x0000ffff69067812 */ /* 0x000fe400078ec0ff */
[----:B------:R-:W-:Y:S02]  /*d760*/  LOP3.LUT R5, R95, 0xffff, RZ, 0xc0, !PT ;  /* 0x0000ffff5f057812 */ /* 0x000fe400078ec0ff */
[----:B------:R-:W-:Y:S02]  /*d770*/  LOP3.LUT R4, R94, 0xffff, RZ, 0xc0, !PT ;  /* 0x0000ffff5e047812 */ /* 0x000fe400078ec0ff */
[----:B------:R-:W-:Y:S01]  /*d780*/  PRMT R94, R7, 0x3340, R6 ;  /* 0x00003340075e7816 */ /* 0x000fe20000000006 */
[----:B---3--:R-:W-:Y:S04]  /*d790*/  STL.64 [R1+0x1640], R214 ;  /* 0x001640d601007387 */ /* 0x008fe80000100a00 */
[----:B--2---:R-:W-:Y:S04]  /*d7a0*/  STL.64 [R1+0x1638], R212 ;  /* 0x001638d401007387 */ /* 0x004fe80000100a00 */
[----:B----4-:R-:W-:Y:S04]  /*d7b0*/  STL.64 [R1+0x1630], R210 ;  /* 0x001630d201007387 */ /* 0x010fe80000100a00 */
        /* <DEDUP_REMOVED lines=30> */
[----:B------:R-:W2:Y:S04]  /*d9a0*/  LDL.LU.64 R154, [R1+0x408] ;  /* 0x00040800019a7983 */ /* 0x000ea80000300a00 */
        /* <DEDUP_REMOVED lines=29> */
[----:B------:R-:W2:Y:S01]  /*db80*/  LDL.LU.64 R214, [R1+0x4f8] ;  /* 0x0004f80001d67983 */ /* 0x000ea20000300a00 */
[----:B------:R-:W-:-:S02]  /*db90*/  PRMT R95, R5, 0x3340, R4 ;  /* 0x00003340055f7816 */ /* 0x000fc40000000004 */
[----:B------:R-:W-:Y:S02]  /*dba0*/  LOP3.LUT R7, R104, 0xffff, RZ, 0xc0, !PT ;  /* 0x0000ffff68077812 */ /* 0x000fe400078ec0ff */
[----:B------:R-:W-:Y:S02]  /*dbb0*/  LOP3.LUT R6, R103, 0xffff, RZ, 0xc0, !PT ;  /* 0x0000ffff67067812 */ /* 0x000fe400078ec0ff */
[----:B------:R-:W-:Y:S02]  /*dbc0*/  LOP3.LUT R5, R102, 0xffff, RZ, 0xc0, !PT ;  /* 0x0000ffff66057812 */ /* 0x000fe400078ec0ff */
[----:B------:R-:W-:Y:S02]  /*dbd0*/  LOP3.LUT R4, R93, 0xffff, RZ, 0xc0, !PT ;  /* 0x0000ffff5d047812 */ /* 0x000fe400078ec0ff */
[----:B------:R-:W-:Y:S02]  /*dbe0*/  PRMT R93, R7, 0x3340, R6 ;  /* 0x00003340075d7816 */ /* 0x000fe40000000006 */
[----:B------:R-:W-:-:S02]  /*dbf0*/  PRMT R9, R5, 0x3340, R4 ;  /* 0x0000334005097816 */ /* 0x000fc40000000004 */
[----:B------:R-:W-:Y:S02]  /*dc00*/  LOP3.LUT R7, R101, 0xffff, RZ, 0xc0, !PT ;  /* 0x0000ffff65077812 */ /* 0x000fe400078ec0ff */
[----:B------:R-:W-:Y:S02]  /*dc10*/  LOP3.LUT R6, R100, 0xffff, RZ, 0xc0, !PT ;  /* 0x0000ffff64067812 */ /* 0x000fe400078ec0ff */
[----:B------:R-:W-:Y:S02]  /*dc20*/  LOP3.LUT R5, R99, 0xffff, RZ, 0xc0, !PT ;  /* 0x0000ffff63057812 */ /* 0x000fe400078ec0ff */
[----:B------:R-:W-:Y:S02]  /*dc30*/  LOP3.LUT R4, R98, 0xffff, RZ, 0xc0, !PT ;  /* 0x0000ffff62047812 */ /* 0x000fe400078ec0ff */
[----:B------:R-:W-:Y:S02]  /*dc40*/  PRMT R8, R7, 0x3340, R6 ;  /* 0x0000334007087816 */ /* 0x000fe40000000006 */
[----:B------:R-:W-:-:S02]  /*dc50*/  PRMT R7, R5, 0x3340, R4 ;  /* 0x0000334005077816 */ /* 0x000fc40000000004 */
[----:B------:R-:W-:Y:S02]  /*dc60*/  PRMT R4, R96, 0x5410, R97 ;  /* 0x0000541060047816 */ /* 0x000fe40000000061 */
[----:B------:R-:W-:Y:S02]  /*dc70*/  PRMT R5, R94, 0x5410, R95 ;  /* 0x000054105e057816 */ /* 0x000fe4000000005f */
[----:B------:R-:W-:Y:S02]  /*dc80*/  PRMT R6, R93, 0x5410, R9 ;  /* 0x000054105d067816 */ /* 0x000fe40000000009 */
[----:B------:R-:W-:-:S05]  /*dc90*/  PRMT R7, R8, 0x5410, R7 ;  /* 0x0000541008077816 */ /* 0x000fca0000000007 */
[----:B------:R0:W-:Y:S02]  /*dca0*/  STS.128 [R222+UR8+0x2000], R4 ;  /* 0x00200004de007988 */ /* 0x0001e40008000c08 */
[----:B0-----:R-:W-:Y:S02]  /*dcb0*/  LOP3.LUT R5, R92, 0xffff, RZ, 0xc0, !PT ;  /* 0x0000ffff5c057812 */ /* 0x001fe400078ec0ff */
[----:B------:R-:W-:Y:S02]  /*dcc0*/  LOP3.LUT R4, R59, 0xffff, RZ, 0xc0, !PT ;  /* 0x0000ffff3b047812 */ /* 0x000fe400078ec0ff */
[----:B------:R-:W-:Y:S02]  /*dcd0*/  LOP3.LUT R7, R91, 0xffff, RZ, 0xc0, !PT ;  /* 0x0000ffff5b077812 */ /* 0x000fe400078ec0ff */
[----:B------:R-:W-:Y:S02]  /*dce0*/  PRMT R59, R5, 0x3340, R4 ;  /* 0x00003340053b7816 */ /* 0x000fe40000000004 */
[----:B------:R-:W-:-:S02]  /*dcf0*/  LOP3.LUT R6, R90, 0xffff, RZ, 0xc0, !PT ;  /* 0x0000ffff5a067812 */ /* 0x000fc400078ec0ff */
[----:B------:R-:W-:Y:S02]  /*dd00*/  LOP3.LUT R5, R60, 0xffff, RZ, 0xc0, !PT ;  /* 0x0000ffff3c057812 */ /* 0x000fe400078ec0ff */
[----:B------:R-:W-:Y:S02]  /*dd10*/  LOP3.LUT R4, R57, 0xffff, RZ, 0xc0, !PT ;  /* 0x0000ffff39047812 */ /* 0x000fe400078ec0ff */
[----:B------:R-:W-:Y:S02]  /*dd20*/  PRMT R60, R7, 0x3340, R6 ;  /* 0x00003340073c7816 */ /* 0x000fe40000000006 */
[----:B------:R-:W-:Y:S02]  /*dd30*/  PRMT R57, R5, 0x3340, R4 ;  /* 0x0000334005397816 */ /* 0x000fe40000000004 */
[----:B------:R-:W-:Y:S02]  /*dd40*/  LOP3.LUT R7, R89, 0xffff, RZ, 0xc0, !PT ;  /* 0x0000ffff59077812 */ /* 0x000fe400078ec0ff */
[----:B------:R-:W-:-:S02]  /*dd50*/  LOP3.LUT R6, R88, 0xffff, RZ, 0xc0, !PT ;  /* 0x0000ffff58067812 */ /* 0x000fc400078ec0ff */
[----:B------:R-:W-:Y:S01]  /*dd60*/  LOP3.LUT R5, R58, 0xffff, RZ, 0xc0, !PT ;  /* 0x0000ffff3a057812 */ /* 0x000fe200078ec0ff */
[----:B------:R-:W-:Y:S01]  /*dd70*/  UMOV UR13, 0xc0000010 ;  /* 0xc0000010000d7882 */ /* 0x000fe20000000000 */
[----:B------:R-:W-:Y:S01]  /*dd80*/  LOP3.LUT R4, R55, 0xffff, RZ, 0xc0, !PT ;  /* 0x0000ffff37047812 */ /* 0x000fe200078ec0ff */
[----:B------:R-:W3:Y:S01]  /*dd90*/  LDL.LU.64 R88, [R1+0x100] ;  /* 0x0001000001587983 */ /* 0x000ee20000300a00 */
[----:B------:R-:W-:Y:S02]  /*dda0*/  PRMT R58, R7, 0x3340, R6 ;  /* 0x00003340073a7816 */ /* 0x000fe40000000006 */
[----:B------:R-:W-:Y:S01]  /*ddb0*/  PRMT R55, R5, 0x3340, R4 ;  /* 0x0000334005377816 */ /* 0x000fe20000000004 */
[----:B------:R-:W3:Y:S01]  /*ddc0*/  LDL.LU.64 R90, [R1+0x108] ;  /* 0x00010800015a7983 */ /* 0x000ee20000300a00 */
[----:B------:R-:W-:Y:S02]  /*ddd0*/  LOP3.LUT R7, R87, 0xffff, RZ, 0xc0, !PT ;  /* 0x0000ffff57077812 */ /* 0x000fe400078ec0ff */
[----:B------:R-:W-:Y:S01]  /*dde0*/  LOP3.LUT R6, R86, 0xffff, RZ, 0xc0, !PT ;  /* 0x0000ffff56067812 */ /* 0x000fe200078ec0ff */
[----:B------:R-:W3:Y:S01]  /*ddf0*/  LDL.LU.64 R92, [R1+0x110] ;  /* 0x00011000015c7983 */ /* 0x000ee20000300a00 */
[----:B------:R-:W-:-:S02]  /*de00*/  LOP3.LUT R5, R56, 0xffff, RZ, 0xc0, !PT ;  /* 0x0000ffff38057812 */ /* 0x000fc400078ec0ff */
        /* <DEDUP_REMOVED lines=87> */
[----:B------:R-:W-:Y:S02]  /*e380*/  LOP3.LUT R6, R64, 0xffff, RZ, 0xc0, !PT ;  /* 0x0000ffff40067812 */ /* 0x000fe400078ec0ff */
[----:B------:R-:W-:-:S02]  /*e390*/  LOP3.LUT R5, R35, 0xffff, RZ, 0xc0, !PT ;  /* 0x0000ffff23057812 */ /* 0x000fc400078ec0ff */
[----:B------:R-:W-:Y:S02]  /*e3a0*/  LOP3.LUT R4, R33, 0xffff, RZ, 0xc0, !PT ;  /* 0x0000ffff21047812 */ /* 0x000fe400078ec0ff */
[----:B------:R-:W-:Y:S02]  /*e3b0*/  PRMT R35, R7, 0x3340, R5 ;  /* 0x0000334007237816 */ /* 0x000fe40000000005 */
[----:B------:R-:W-:Y:S02]  /*e3c0*/  PRMT R33, R6, 0x3340, R4 ;  /* 0x0000334006217816 */ /* 0x000fe40000000004 */
        /* <DEDUP_REMOVED lines=11> */
[----:B------:R-:W-:Y:S02]  /*e480*/  LOP3.LUT R4, R28, 0xffff, RZ, 0xc0, !PT ;  /* 0x0000ffff1c047812 */ /* 0x000fe400078ec0ff */
[----:B------:R-:W-:Y:S02]  /*e490*/  LOP3.LUT R21, R21, 0xffff, RZ, 0xc0, !PT ;  /* 0x0000ffff15157812 */ /* 0x000fe400078ec0ff */
[----:B------:R-:W-:Y:S02]  /*e4a0*/  PRMT R36, R7, 0x3340, R5 ;  /* 0x0000334007247816 */ /* 0x000fe40000000005 */
[----:B------:R-:W-:-:S02]  /*e4b0*/  LOP3.LUT R22, R22, 0xffff, RZ, 0xc0, !PT ;  /* 0x0000ffff16167812 */ /* 0x000fc400078ec0ff */
[----:B------:R-:W-:Y:S02]  /*e4c0*/  LOP3.LUT R18, R18, 0xffff, RZ, 0xc0, !PT ;  /* 0x0000ffff12127812 */ /* 0x000fe400078ec0ff */
[----:B------:R-:W-:Y:S02]  /*e4d0*/  LOP3.LUT R5, R29, 0xffff, RZ, 0xc0, !PT ;  /* 0x0000ffff1d057812 */ /* 0x000fe400078ec0ff */
[----:B------:R-:W-:Y:S02]  /*e4e0*/  LOP3.LUT R14, R14, 0xffff, RZ, 0xc0, !PT ;  /* 0x0000ffff0e0e7812 */ /* 0x000fe400078ec0ff */
[----:B------:R-:W-:Y:S02]  /*e4f0*/  LOP3.LUT R10, R10, 0xffff, RZ, 0xc0, !PT ;  /* 0x0000ffff0a0a7812 */ /* 0x000fe400078ec0ff */
[----:B------:R-:W-:Y:S02]  /*e500*/  PRMT R29, R4, 0x3340, R21 ;  /* 0x00003340041d7816 */ /* 0x000fe40000000015 */
[----:B------:R-:W-:-:S02]  /*e510*/  LOP3.LUT R4, R26, 0xffff, RZ, 0xc0, !PT ;  /* 0x0000ffff1a047812 */ /* 0x000fc400078ec0ff */
[----:B------:R-:W-:Y:S02]  /*e520*/  PRMT R26, R22, 0x3340, R18 ;  /* 0x00003340161a7816 */ /* 0x000fe40000000012 */
[----:B------:R-:W-:-:S04]  /*e530*/  PRMT R7, R14, 0x3340, R10 ;  /* 0x000033400e077816 */ /* 0x000fc8000000000a */
[----:B------:R-:W-:Y:S02]  /*e540*/  PRMT R7, R26, 0x5410, R7 ;  /* 0x000054101a077816 */ /* 0x000fe40000000007 */
[----:B------:R-:W0:Y:S01]  /*e550*/  S2R R26, SR_TID.X ;  /* 0x00000000001a7919 */ /* 0x000e220000002100 */
        /* <DEDUP_REMOVED lines=11> */
[----:B------:R-:W-:Y:S02]  /*e610*/  PRMT R31, R16, 0x3340, R12 ;  /* 0x00003340101f7816 */ /* 0x000fe4000000000c */
        /* <DEDUP_REMOVED lines=13> */
[----:B------:R-:W-:Y:S02]  /*e6f0*/  LOP3.LUT R28, R222, 0x10, RZ, 0x3c, !PT ;  /* 0x00000010de1c7812 */ /* 0x000fe400078e3cff */
[----:B------:R-:W-:Y:S02]  /*e700*/  PRMT R12, R50, 0x5410, R51 ;  /* 0x00005410320c7816 */ /* 0x000fe40000000033 */
[----:B------:R-:W-:Y:S02]  /*e710*/  PRMT R13, R43, 0x5410, R44 ;  /* 0x000054102b0d7816 */ /* 0x000fe4000000002c */
[----:B------:R-:W-:-:S02]  /*e720*/  PRMT R14, R35, 0x5410, R36 ;  /* 0x00005410230e7816 */ /* 0x000fc40000000024 */
[----:B------:R-:W-:Y:S02]  /*e730*/  PRMT R8, R52, 0x5410, R8 ;  /* 0x0000541034087816 */ /* 0x000fe40000000008 */
[----:B------:R-:W-:Y:S02]  /*e740*/  PRMT R9, R45, 0x5410, R9 ;  /* 0x000054102d097816 */ /* 0x000fe40000000009 */
[----:B------:R-:W-:Y:S02]  /*e750*/  PRMT R10, R37, 0x5410, R38 ;  /* 0x00005410250a7816 */ /* 0x000fe40000000026 */
[----:B------:R-:W-:Y:S01]  /*e760*/  PRMT R11, R29, 0x5410, R30 ;  /* 0x000054101d0b7816 */ /* 0x000fe2000000001e */
[----:B------:R-:W-:Y:S01]  /*e770*/  STS.128 [R222+UR8+0x3000], R20 ;  /* 0x00300014de007988 */ /* 0x000fe20008000c08 */
[----:B------:R-:W-:Y:S02]  /*e780*/  PRMT R4, R46, 0x5410, R47 ;  /* 0x000054102e047816 */ /* 0x000fe4000000002f */
[----:B------:R-:W-:-:S02]  /*e790*/  PRMT R5, R39, 0x5410, R40 ;  /* 0x0000541027057816 */ /* 0x000fc40000000028 */
[----:B------:R-:W-:Y:S01]  /*e7a0*/  PRMT R6, R32, 0x5410, R6 ;  /* 0x0000541020067816 */ /* 0x000fe20000000006 */
[----:B------:R-:W-:Y:S01]  /*e7b0*/  STS.128 [R28+UR8], R16 ;  /* 0x000000101c007988 */ /* 0x000fe20008000c08 */
[----:B0-----:R-:W-:-:S03]  /*e7c0*/  LOP3.LUT R26, R26, 0x7f, RZ, 0xc0, !PT ;  /* 0x0000007f1a1a7812 */ /* 0x001fc600078ec0ff */
[----:B------:R-:W-:Y:S04]  /*e7d0*/  STS.128 [R28+UR8+0x1000], R12 ;  /* 0x0010000c1c007988 */ /* 0x000fe80008000c08 */
[----:B------:R-:W-:Y:S04]  /*e7e0*/  STS.128 [R28+UR8+0x2000], R8 ;  /* 0x002000081c007988 */ /* 0x000fe80008000c08 */
[----:B------:R-:W-:Y:S04]  /*e7f0*/  STS.128 [R28+UR8+0x3000], R4 ;  /* 0x003000041c007988 */ /* 0x000fe80008000c08 */
[----:B------:R-:W-:Y:S04]  /*e800*/  STS.U8 [R26+UR8+0x4f00], R27 ;  /* 0x004f001b1a007988 */ /* 0x000fe80008000008 */
[----:B------:R0:W-:Y:S04]  /*e810*/  STS.U8 [R26+UR8+0x4e00], R24 ;  /* 0x004e00181a007988 */ /* 0x0001e80008000008 */
[----:B------:R-:W-:Y:S04]  /*e820*/  STS.U8 [R26+UR8+0x4d00], R251 ;  /* 0x004d00fb1a007988 */ /* 0x000fe80008000008 */
[----:B------:R-:W-:Y:S04]  /*e830*/  STS.U8 [R26+UR8+0x4c00], R249 ;  /* 0x004c00f91a007988 */ /* 0x000fe80008000008 */
[----:B------:R-:W-:Y:S04]  /*e840*/  STS.U8 [R26+UR8+0x4b00], R247 ;  /* 0x004b00f71a007988 */ /* 0x000fe80008000008 */
[----:B------:R-:W-:Y:S04]  /*e850*/  STS.U8 [R26+UR8+0x4a00], R244 ;  /* 0x004a00f41a007988 */ /* 0x000fe80008000008 */
[----:B------:R-:W-:Y:S04]  /*e860*/  STS.U8 [R26+UR8+0x4900], R242 ;  /* 0x004900f21a007988 */ /* 0x000fe80008000008 */
[----:B------:R-:W-:Y:S01]  /*e870*/  STS.U8 [R26+UR8+0x4800], R240 ;  /* 0x004800f01a007988 */ /* 0x000fe20008000008 */
[----:B0-----:R-:W-:-:S03]  /*e880*/  LOP3.LUT R24, R26, 0x10, RZ, 0x3c, !PT ;  /* 0x000000101a187812 */ /* 0x001fc600078e3cff */
[----:B------:R-:W-:Y:S04]  /*e890*/  STS.U8 [R26+UR8+0x4700], R238 ;  /* 0x004700ee1a007988 */ /* 0x000fe80008000008 */
        /* <DEDUP_REMOVED lines=22> */
[----:B------:R0:W-:Y:S01]  /*ea00*/  STS.U8 [R24+UR8+0x4f80], R223 ;  /* 0x004f80df18007988 */ /* 0x0001e20008000008 */
[----:B------:R1:W-:Y:S06]  /*ea10*/  MEMBAR.ALL.CTA ;  /* 0x0000000000007992 */ /* 0x0003ec0000008000 */
[----:B-1----:R-:W1:Y:S04]  /*ea20*/  FENCE.VIEW.ASYNC.S ;  /* 0x00000000000073c6 */ /* 0x002e680000000000 */
[----:B0-----:R-:W4:Y:S04]  /*ea30*/  LDL.LU.64 R24, [R1] ;  /* 0x0000000001187983 */ /* 0x001f280000300a00 */
[----:B------:R-:W4:Y:S04]  /*ea40*/  LDL.LU.64 R26, [R1+0x8] ;  /* 0x00000800011a7983 */ /* 0x000f280000300a00 */
[----:B------:R-:W4:Y:S04]  /*ea50*/  LDL.LU.64 R28, [R1+0x10] ;  /* 0x00001000011c7983 */ /* 0x000f280000300a00 */
[----:B------:R-:W4:Y:S04]  /*ea60*/  LDL.LU.64 R30, [R1+0x18] ;  /* 0x00001800011e7983 */ /* 0x000f280000300a00 */
[----:B------:R-:W4:Y:S01]  /*ea70*/  LDL.LU.64 R32, [R1+0x20] ;  /* 0x0000200001207983 */ /* 0x000f220000300a00 */
[----:B-1----:R-:W-:Y:S06]  /*ea80*/  BAR.SYNC.DEFER_BLOCKING 0x0 ;  /* 0x0000000000007b1d */ /* 0x002fec0000010000 */
[----:B------:R-:W4:Y:S04]  /*ea90*/  LDL.LU.64 R34, [R1+0x28] ;  /* 0x0000280001227983 */ /* 0x000f280000300a00 */
[----:B------:R-:W4:Y:S04]  /*eaa0*/  LDL.LU.64 R36, [R1+0x30] ;  /* 0x0000300001247983 */ /* 0x000f280000300a00 */
[----:B------:R-:W4:Y:S04]  /*eab0*/  LDL.LU.64 R38, [R1+0x38] ;  /* 0x0000380001267983 */ /* 0x000f280000300a00 */
[----:B------:R-:W4:Y:S01]  /*eac0*/  LDL.LU.64 R40, [R1+0x40] ;  /* 0x0000400001287983 */ /* 0x000f220000300a00 */
[----:B--2---:R-:W-:-:S03]  /*ead0*/  WARPGROUP.ARRIVE ;  /* 0x00000000000079c5 */ /* 0x004fc60000000000 */
[----:B------:R-:W4:Y:S04]  /*eae0*/  LDL.LU.64 R42, [R1+0x48] ;  /* 0x00004800012a7983 */ /* 0x000f280000300a00 */
[----:B------:R-:W4:Y:S01]  /*eaf0*/  LDL.LU.64 R44, [R1+0x50] ;  /* 0x00005000012c7983 */ /* 0x000f220000300a00 */
[----:B------:R-:W-:Y:S03]  /*eb00*/  QGMMA.64x128x32.F32.E5M2.E5M2 R152, gdesc[UR12], R152, gsb0 ;  /* 0x01e000000c9879f3 */ /* 0x000fe60008003898 */
[----:B------:R-:W4:Y:S04]  /*eb10*/  LDL.LU.64 R46, [R1+0x58] ;  /* 0x00005800012e7983 */ /* 0x000f280000300a00 */
        /* <DEDUP_REMOVED lines=20> */
[----:B------:R-:W2:Y:S01]  /*ec60*/  LDL.LU R5, [R1+0x694] ;  /* 0x0006940001057983 */ /* 0x000ea20000300800 */
[----:B------:R-:W-:-:S03]  /*ec70*/  WARPGROUP.DEPBAR.LE gsb0, 0x0 ;  /* 0x00008000000079c5 */ /* 0x000fc60000010000 */
        /* <DEDUP_REMOVED lines=32> */
[----:B0-----:R-:W3:Y:S04]  /*ee80*/  LDL.LU.64 R214, [R1+0x1640] ;  /* 0x0016400001d67983 */ /* 0x001ee80000300a00 */
[----:B------:R-:W3:Y:S04]  /*ee90*/  LDL.LU.64 R212, [R1+0x1638] ;  /* 0x0016380001d47983 */ /* 0x000ee80000300a00 */
        /* <DEDUP_REMOVED lines=29> */
[----:B------:R-:W3:Y:S01]  /*f070*/  LDL.LU.64 R152, [R1+0x1548] ;  /* 0x0015480001987983 */ /* 0x000ee20000300a00 */
[----:B------:R-:W-:Y:S01]  /*f080*/  UMOV UR6, UR14 ;  /* 0x0000000e00067c82 */ /* 0x000fe20008000000 */
[----:B------:R-:W-:Y:S01]  /*f090*/  UMOV UR7, UR15 ;  /* 0x0000000f00077c82 */ /* 0x000fe20008000000 */
[----:B---3--:R-:W-:-:S06]  /*f0a0*/  WARPGROUP.ARRIVE ;  /* 0x00000000000079c5 */ /* 0x008fcc0000000000 */
[----:B------:R-:W-:Y:S03]  /*f0b0*/  QGMMA.64x128x32.F32.E5M2.E5M2 R152, gdesc[UR4], R152, gsb0 ;  /* 0x01e00000049879f3 */ /* 0x000fe60008003898 */
[----:B------:R-:W-:Y:S02]  /*f0c0*/  WARPGROUP.DEPBAR.LE gsb0, 0x0 ;  /* 0x00008000000079c5 */ /* 0x000fe40000010000 */
        /* <DEDUP_REMOVED lines=66> */
[----:B------:R-:W-:Y:S01]  /*f4f0*/  UMOV UR38, UR14 ;  /* 0x0000000e00267c82 */ /* 0x000fe20008000000 */
[----:B------:R-:W-:Y:S01]  /*f500*/  UMOV UR39, UR15 ;  /* 0x0000000f00277c82 */ /* 0x000fe20008000000 */
[----:B------:R-:W-:Y:S01]  /*f510*/  UMOV UR30, UR14 ;  /* 0x0000000e001e7c82 */ /* 0x000fe20008000000 */
[----:B------:R-:W-:Y:S01]  /*f520*/  UMOV UR31, UR15 ;  /* 0x0000000f001f7c82 */ /* 0x000fe20008000000 */
[----:B---3--:R-:W-:-:S06]  /*f530*/  WARPGROUP.ARRIVE ;  /* 0x00000000000079c5 */ /* 0x008fcc0000000000 */
[----:B------:R-:W-:Y:S03]  /*f540*/  QGMMA.64x128x32.F32.E5M2.E5M2 R152, gdesc[UR40], R152, gsb0 ;  /* 0x01e00000289879f3 */ /* 0x000fe60008003898 */
[----:B------:R-:W-:Y:S02]  /*f550*/  WARPGROUP.DEPBAR.LE gsb0, 0x0 ;  /* 0x00008000000079c5 */ /* 0x000fe40000010000 */
[----:B------:R-:W-:-:S07]  /*f560*/  WARPGROUP.ARRIVE ;  /* 0x00000000000079c5 */ /* 0x000fce0000000000 */
[----:B------:R-:W-:Y:S01]  /*f570*/  QGMMA.64x128x32.F32.E5M2.E5M2 R88, gdesc[UR36], R88, gsb0 ;  /* 0x01e00000245879f3 */ /* 0x000fe20008003858 */
        /* <DEDUP_REMOVED lines=30> */
[----:B------:R-:W-:Y:S01]  /*f760*/  STL.64 [R1+0x2f0], R212 ;  /* 0x0002f0d401007387 */ /* 0x000fe20000100a00 */
[----:B------:R-:W-:-:S02]  /*f770*/  WARPGROUP.DEPBAR.LE gsb0, 0x0 ;  /* 0x00008000000079c5 */ /* 0x000fc40000010000 */
[----:B----4-:R-:W-:Y:S01]  /*f780*/  WARPGROUP.ARRIVE ;  /* 0x00000000000079c5 */ /* 0x010fe20000000000 */
[----:B------:R0:W-:Y:S05]  /*f790*/  STL.64 [R1+0x2f8], R214 ;  /* 0x0002f8d601007387 */ /* 0x0001ea0000100a00 */
[----:B------:R-:W-:Y:S01]  /*f7a0*/  QGMMA.64x128x32.F32.E5M2.E5M2 R24, gdesc[UR28], R24, gsb0 ;  /* 0x01e000001c1879f3 */ /* 0x000fe20008003818 */
        /* <DEDUP_REMOVED lines=64> */
[----:B0-----:R-:W4:Y:S04]  /*fbb0*/  LDL.LU.64 R150, [R1+0x1340] ;  /* 0x0013400001967983 */ /* 0x001f280000300a00 */
        /* <DEDUP_REMOVED lines=31> */
[----:B------:R-:W3:Y:S04]  /*fdb0*/  LDL.LU R251, [R1+0x6b4] ;  /* 0x0006b40001fb7983 */ /* 0x000ee80000300800 */
[----:B------:R-:W4:Y:S04]  /*fdc0*/  LDL.LU R4, [R1+0x6bc] ;  /* 0x0006bc0001047983 */ /* 0x000f280000300800 */
[----:B------:R-:W4:Y:S01]  /*fdd0*/  LDL.LU R6, [R1+0x6c4] ;  /* 0x0006c40001067983 */ /* 0x000f220000300800 */
[----:B------:R-:W-:-:S03]  /*fde0*/  WARPGROUP.DEPBAR.LE gsb0, 0x0 ;  /* 0x00008000000079c5 */ /* 0x000fc60000010000 */
[----:B------:R-:W4:Y:S04]  /*fdf0*/  LDL.LU R7, [R1+0x6cc] ;  /* 0x0006cc0001077983 */ /* 0x000f280000300800 */
[----:B------:R-:W4:Y:S04]  /*fe00*/  LDL.LU R8, [R1+0x6d4] ;  /* 0x0006d40001087983 */ /* 0x000f280000300800 */
[----:B------:R-:W4:Y:S04]  /*fe10*/  LDL.LU R9, [R1+0x6dc] ;  /* 0x0006dc0001097983 */ /* 0x000f280000300800 */
[----:B------:R-:W-:Y:S04]  /*fe20*/  STL.64 [R1], R24 ;  /* 0x0000001801007387 */ /* 0x000fe80000100a00 */
        /* <DEDUP_REMOVED lines=63> */
[----:B------:R-:W4:Y:S04]  /*10220*/  LDL.LU R10, [R1+0x6e4] ;  /* 0x0006e400010a7983 */ /* 0x000f280000300800 */
        /* <DEDUP_REMOVED lines=11> */
[----:B------:R-:W4:Y:S01]  /*102e0*/  LDL.LU R23, [R1+0x714] ;  /* 0x0007140001177983 */ /* 0x000f220000300800 */
[----:B------:R-:W-:Y:S01]  /*102f0*/  IADD3 R220, P0, R220, UR9, RZ ;  /* 0x00000009dcdc7c10 */ /* 0x000fe2000ff1e0ff */
[----:B--2---:R-:W-:Y:S01]  /*10300*/  VIADD R5, R5, 0xffffffff ;  /* 0xffffffff05057836 */ /* 0x004fe20000000000 */
[----:B---3--:R-:W-:Y:S01]  /*10310*/  IADD3 R251, P1, R251, UR9, RZ ;  /* 0x00000009fbfb7c10 */ /* 0x008fe2000ff3e0ff */
[----:B------:R-:W2:Y:S01]  /*10320*/  LDL.LU R20, [R1+0x6e0] ;  /* 0x0006e00001147983 */ /* 0x000ea20000300800 */
[----:B----4-:R-:W-:-:S02]  /*10330*/  IADD3 R4, P2, R4, UR9, RZ ;  /* 0x0000000904047c10 */ /* 0x010fc4000ff5e0ff */
[----:B------:R-:W-:Y:S01]  /*10340*/  IADD3 R6, P3, R6, UR9, RZ ;  /* 0x0000000906067c10 */ /* 0x000fe2000ff7e0ff */
[----:B------:R0:W-:Y:S01]  /*10350*/  STL [R1+0x6ac], R220 ;  /* 0x0006acdc01007387 */ /* 0x0001e20000100800 */
[----:B------:R-:W-:Y:S02]  /*10360*/  IADD3 R7, P4, R7, UR9, RZ ;  /* 0x0000000907077c10 */ /* 0x000fe4000ff9e0ff */
[----:B------:R-:W-:Y:S02]  /*10370*/  IADD3.X R219, R219, UR10, RZ, P0, !PT ;  /* 0x0000000adbdb7c10 */ /* 0x000fe400087fe4ff */
[----:B------:R-:W-:Y:S01]  /*10380*/  IADD3 R8, P5, R8, UR9, RZ ;  /* 0x0000000908087c10 */ /* 0x000fe2000ffbe0ff */
[----:B0-----:R-:W3:Y:S01]  /*10390*/  LDL.LU R220, [R1+0x1144] ;  /* 0x0011440001dc7983 */ /* 0x001ee20000300800 */
[----:B------:R-:W-:-:S03]  /*103a0*/  IADD3 R9, P6, R9, UR9, RZ ;  /* 0x0000000909097c10 */ /* 0x000fc6000ffde0ff */
[----:B------:R-:W-:Y:S04]  /*103b0*/  STL [R1+0x694], R5 ;  /* 0x0006940501007387 */ /* 0x000fe80000100800 */
[----:B------:R-:W-:Y:S04]  /*103c0*/  STL [R1+0x6b4], R251 ;  /* 0x0006b4fb01007387 */ /* 0x000fe80000100800 */
[----:B------:R-:W-:Y:S04]  /*103d0*/  STL [R1+0x6bc], R4 ;  /* 0x0006bc0401007387 */ /* 0x000fe80000100800 */
[----:B------:R-:W-:Y:S04]  /*103e0*/  STL [R1+0x6c4], R6 ;  /* 0x0006c40601007387 */ /* 0x000fe80000100800 */
[----:B------:R-:W-:Y:S04]  /*103f0*/  STL [R1+0x6cc], R7 ;  /* 0x0006cc0701007387 */ /* 0x000fe80000100800 */
[----:B------:R0:W-:Y:S04]  /*10400*/  STL [R1+0x6a8], R219 ;  /* 0x0006a8db01007387 */ /* 0x0001e80000100800 */
[----:B------:R-:W-:Y:S04]  /*10410*/  STL [R1+0x6d4], R8 ;  /* 0x0006d40801007387 */ /* 0x000fe80000100800 */
[----:B0-----:R-:W4:Y:S04]  /*10420*/  LDL.LU R219, [R1+0x1140] ;  /* 0x0011400001db7983 */ /* 0x001f280000300800 */
[----:B------:R-:W-:Y:S01]  /*10430*/  STL [R1+0x6dc], R9 ;  /* 0x0006dc0901007387 */ /* 0x000fe20000100800 */
[----:B------:R-:W-:-:S02]  /*10440*/  IADD3 R10, P0, R10, UR9, RZ ;  /* 0x000000090a0a7c10 */ /* 0x000fc4000ff1e0ff */
[----:B------:R-:W-:-:S03]  /*10450*/  IADD3.X R11, R11, UR10, RZ, P1, !PT ;  /* 0x0000000a0b0b7c10 */ /* 0x000fc60008ffe4ff */
[----:B------:R-:W-:Y:S01]  /*10460*/  STL [R1+0x6e4], R10 ;  /* 0x0006e40a01007387 */ /* 0x000fe20000100800 */
[----:B------:R-:W-:-:S03]  /*10470*/  IADD3 R12, P1, R12, UR9, RZ ;  /* 0x000000090c0c7c10 */ /* 0x000fc6000ff3e0ff */
[----:B------:R-:W-:Y:S01]  /*10480*/  STL [R1+0x6b0], R11 ;  /* 0x0006b00b01007387 */ /* 0x000fe20000100800 */
        /* <DEDUP_REMOVED lines=10> */
[----:B------:R-:W-:Y:S02]  /*10530*/  IADD3 R18, P4, R18, UR9, RZ ;  /* 0x0000000912127c10 */ /* 0x000fe4000ff9e0ff */
[----:B------:R-:W-:Y:S02]  /*10540*/  IADD3.X R19, R19, UR10, RZ, P5, !PT ;  /* 0x0000000a13137c10 */ /* 0x000fe4000affe4ff */
[----:B------:R-:W-:Y:S01]  /*10550*/  IADD3 R21, P5, R21, UR9, RZ ;  /* 0x0000000915157c10 */ /* 0x000fe2000ffbe0ff */
[----:B------:R-:W-:Y:S04]  /*10560*/  STL [R1+0x6c8], R17 ;  /* 0x0006c81101007387 */ /* 0x000fe80000100800 */
[----:B------:R0:W-:Y:S04]  /*10570*/  STL [R1+0x70c], R21 ;  /* 0x00070c1501007387 */ /* 0x0001e80000100800 */
[----:B------:R-:W-:Y:S04]  /*10580*/  STL [R1+0x704], R18 ;  /* 0x0007041201007387 */ /* 0x000fe80000100800 */
[----:B0-----:R-:W3:Y:S01]  /*10590*/  LDL.LU R21, [R1+0x71c] ;  /* 0x00071c0001157983 */ /* 0x001ee20000300800 */
[----:B------:R-:W-:-:S02]  /*105a0*/  IADD3.X R22, R22, UR10, RZ, P6, !PT ;  /* 0x0000000a16167c10 */ /* 0x000fc4000b7fe4ff */
[----:B------:R-:W-:Y:S01]  /*105b0*/  IADD3 R23, P6, R23, UR9, RZ ;  /* 0x0000000917177c10 */ /* 0x000fe2000ffde0ff */
[----:B------:R-:W-:Y:S04]  /*105c0*/  STL [R1+0x6d0], R19 ;  /* 0x0006d01301007387 */ /* 0x000fe80000100800 */
[----:B------:R0:W-:Y:S04]  /*105d0*/  STL [R1+0x6d8], R22 ;  /* 0x0006d81601007387 */ /* 0x0001e80000100800 */
[----:B0-----:R-:W4:Y:S04]  /*105e0*/  LDL.LU R22, [R1+0x6e8] ;  /* 0x0006e80001167983 */ /* 0x001f280000300800 */
[----:B------:R-:W4:Y:S04]  /*105f0*/  LDL.LU R234, [R1+0x724] ;  /* 0x0007240001ea7983 */ /* 0x000f280000300800 */
[----:B------:R-:W4:Y:S04]  /*10600*/  LDL.LU R236, [R1+0x6f0] ;  /* 0x0006f00001ec7983 */ /* 0x000f280000300800 */
[----:B------:R0:W-:Y:S04]  /*10610*/  STL [R1+0x714], R23 ;  /* 0x0007141701007387 */ /* 0x0001e80000100800 */
[----:B0-----:R-:W4:Y:S01]  /*10620*/  LDL.LU R23, [R1+0x72c] ;  /* 0x00072c0001177983 */ /* 0x001f220000300800 */
[----:B--2---:R-:W-:-:S03]  /*10630*/  IADD3.X R20, R20, UR10, RZ, P0, !PT ;  /* 0x0000000a14147c10 */ /* 0x004fc600087fe4ff */
[----:B------:R-:W2:Y:S04]  /*10640*/  LDL.LU R238, [R1+0x6f8] ;  /* 0x0006f80001ee7983 */ /* 0x000ea80000300800 */
[----:B------:R-:W2:Y:S04]  /*10650*/  LDL.LU R240, [R1+0x734] ;  /* 0x0007340001f07983 */ /* 0x000ea80000300800 */
[----:B------:R-:W2:Y:S04]  /*10660*/  LDL.LU R242, [R1+0x700] ;  /* 0x0007000001f27983 */ /* 0x000ea80000300800 */
[----:B------:R0:W-:Y:S04]  /*10670*/  STL [R1+0x6e0], R20 ;  /* 0x0006e01401007387 */ /* 0x0001e80000100800 */
[----:B------:R-:W2:Y:S04]  /*10680*/  LDL.LU R244, [R1+0x73c] ;  /* 0x00073c0001f47983 */ /* 0x000ea80000300800 */
        /* <DEDUP_REMOVED lines=18> */
[----:B0-----:R-:W2:Y:S01]  /*107b0*/  LDL.LU R20, [R1+0x750] ;  /* 0x0007500001147983 */ /* 0x001ea20000300800 */
[----:B---3--:R-:W-:-:S05]  /*107c0*/  IADD3 R21, P0, R21, UR9, RZ ;  /* 0x0000000915157c10 */ /* 0x008fca000ff1e0ff */
[----:B------:R0:W-:Y:S04]  /*107d0*/  STL [R1+0x71c], R21 ;  /* 0x00071c1501007387 */ /* 0x0001e80000100800 */
[----:B0-----:R-:W3:Y:S01]  /*107e0*/  LDL.LU R21, [R1+0x758] ;  /* 0x0007580001157983 */ /* 0x001ee20000300800 */
[----:B----4-:R-:W-:Y:S02]  /*107f0*/  IADD3.X R22, R22, UR10, RZ, P1, !PT ;  /* 0x0000000a16167c10 */ /* 0x010fe40008ffe4ff */
[----:B------:R-:W-:Y:S02]  /*10800*/  IADD3 R234, P1, R234, UR9, RZ ;  /* 0x00000009eaea7c10 */ /* 0x000fe4000ff3e0ff */
[----:B------:R-:W-:Y:S01]  /*10810*/  IADD3.X R236, R236, UR10, RZ, P2, !PT ;  /* 0x0000000aecec7c10 */ /* 0x000fe200097fe4ff */
[----:B------:R0:W-:Y:S04]  /*10820*/  STL [R1+0x6e8], R22 ;  /* 0x0006e81601007387 */ /* 0x0001e80000100800 */
[----:B0-----:R-:W4:Y:S01]  /*10830*/  LDL.LU R22, [R1+0x760] ;  /* 0x0007600001167983 */ /* 0x001f220000300800 */
[----:B------:R-:W-:-:S05]  /*10840*/  IADD3 R23, P2, R23, UR9, RZ ;  /* 0x0000000917177c10 */ /* 0x000fca000ff5e0ff */
[----:B------:R0:W-:Y:S04]  /*10850*/  STL [R1+0x72c], R23 ;  /* 0x00072c1701007387 */ /* 0x0001e80000100800 */
[----:B------:R-:W-:Y:S04]  /*10860*/  STL [R1+0x724], R234 ;  /* 0x000724ea01007387 */ /* 0x000fe80000100800 */
[----:B0-----:R-:W4:Y:S01]  /*10870*/  LDL.LU R23, [R1+0x768] ;  /* 0x0007680001177983 */ /* 0x001f220000300800 */
[----:B--2---:R-:W-:Y:S02]  /*10880*/  IADD3.X R238, R238, UR10, RZ, P3, !PT ;  /* 0x0000000aeeee7c10 */ /* 0x004fe40009ffe4ff */
[----:B------:R-:W-:-:S02]  /*10890*/  IADD3 R240, P3, R240, UR9, RZ ;  /* 0x00000009f0f07c10 */ /* 0x000fc4000ff7e0ff */
[----:B------:R-:W-:Y:S01]  /*108a0*/  IADD3.X R242, R242, UR10, RZ, P4, !PT ;  /* 0x0000000af2f27c10 */ /* 0x000fe2000a7fe4ff */
[----:B------:R-:W-:Y:S01]  /*108b0*/  STL [R1+0x6f0], R236 ;  /* 0x0006f0ec01007387 */ /* 0x000fe20000100800 */
[----:B------:R-:W-:Y:S02]  /*108c0*/  IADD3 R244, P4, R244, UR9, RZ ;  /* 0x00000009f4f47c10 */ /* 0x000fe4000ff9e0ff */
[----:B------:R-:W-:Y:S01]  /*108d0*/  IADD3.X R247, R247, UR10, RZ, P5, !PT ;  /* 0x0000000af7f77c10 */ /* 0x000fe2000affe4ff */
        /* <DEDUP_REMOVED lines=14> */
[----:B------:R0:W-:Y:S01]  /*109c0*/  STL [R1+0x74c], R4 ;  /* 0x00074c0401007387 */ /* 0x0001e20000100800 */
[----:B------:R-:W-:-:S03]  /*109d0*/  IADD3.X R10, R10, UR10, RZ, P2, !PT ;  /* 0x0000000a0a0a7c10 */ /* 0x000fc600097fe4ff */
[----:B------:R-:W-:Y:S01]  /*109e0*/  STL [R1+0x718], R6 ;  /* 0x0007180601007387 */ /* 0x000fe20000100800 */
[----:B------:R-:W-:-:S03]  /*109f0*/  IADD3 R11, P2, R11, UR9, RZ ;  /* 0x000000090b0b7c10 */ /* 0x000fc6000ff5e0ff */
[----:B------:R-:W-:Y:S01]  /*10a00*/  STL [R1+0x754], R7 ;  /* 0x0007540701007387 */ /* 0x000fe20000100800 */
[----:B------:R-:W-:Y:S01]  /*10a10*/  WARPGROUP.ARRIVE ;  /* 0x00000000000079c5 */ /* 0x000fe20000000000 */
[----:B------:R-:W-:Y:S01]  /*10a20*/  UMOV UR26, UR14 ;  /* 0x0000000e001a7c82 */ /* 0x000fe20008000000 */
[----:B------:R-:W-:Y:S01]  /*10a30*/  IADD3.X R12, R12, UR10, RZ, P3, !PT ;  /* 0x0000000a0c0c7c10 */ /* 0x000fe20009ffe4ff */
[----:B------:R-:W-:Y:S01]  /*10a40*/  STL [R1+0x720], R8 ;  /* 0x0007200801007387 */ /* 0x000fe20000100800 */
[----:B------:R-:W-:Y:S01]  /*10a50*/  UMOV UR27, UR15 ;  /* 0x0000000f001b7c82 */ /* 0x000fe20008000000 */
[----:B------:R-:W-:Y:S01]  /*10a60*/  UMOV UR22, UR14 ;  /* 0x0000000e00167c82 */ /* 0x000fe20008000000 */
[----:B------:R-:W-:Y:S01]  /*10a70*/  IADD3 R13, P3, R13, UR9, RZ ;  /* 0x000000090d0d7c10 */ /* 0x000fe2000ff7e0ff */
[----:B------:R-:W-:Y:S01]  /*10a80*/  STL [R1+0x75c], R9 ;  /* 0x00075c0901007387 */ /* 0x000fe20000100800 */
[----:B------:R-:W-:Y:S01]  /*10a90*/  QGMMA.64x128x32.F32.E5M2.E5M2 R152, gdesc[UR24], R152, gsb0 ;  /* 0x01e00000189879f3 */ /* 0x000fe20008003898 */
[----:B------:R-:W-:Y:S01]  /*10aa0*/  UMOV UR23, UR15 ;  /* 0x0000000f00177c82 */ /* 0x000fe20008000000 */
[----:B------:R-:W-:Y:S01]  /*10ab0*/  IADD3.X R14, R14, UR10, RZ, P4, !PT ;  /* 0x0000000a0e0e7c10 */ /* 0x000fe2000a7fe4ff */
[----:B------:R-:W-:Y:S01]  /*10ac0*/  STL [R1+0x728], R10 ;  /* 0x0007280a01007387 */ /* 0x000fe20000100800 */
[----:B------:R-:W-:Y:S01]  /*10ad0*/  UMOV UR18, UR14 ;  /* 0x0000000e00127c82 */ /* 0x000fe20008000000 */
[----:B------:R-:W-:Y:S01]  /*10ae0*/  UMOV UR19, UR15 ;  /* 0x0000000f00137c82 */ /* 0x000fe20008000000 */
[----:B------:R-:W-:Y:S01]  /*10af0*/  IADD3 R15, P4, R15, UR9, RZ ;  /* 0x000000090f0f7c10 */ /* 0x000fe2000ff9e0ff */
[----:B------:R-:W-:Y:S01]  /*10b00*/  STL [R1+0x764], R11 ;  /* 0x0007640b01007387 */ /* 0x000fe20000100800 */
[----:B0-----:R-:W0:Y:S01]  /*10b10*/  LDC R4, c[0x0][0x238] ;  /* 0x00008e00ff047b82 */ /* 0x001e220000000800 */
[----:B------:R-:W-:-:S02]  /*10b20*/  IADD3.X R16, R16, UR10, RZ, P5, !PT ;  /* 0x0000000a10107c10 */ /* 0x000fc4000affe4ff */
[----:B------:R-:W-:Y:S01]  /*10b30*/  STL [R1+0x730], R12 ;  /* 0x0007300c01007387 */ /* 0x000fe20000100800 */
[----:B------:R-:W-:-:S03]  /*10b40*/  IADD3 R17, P5, R17, UR9, RZ ;  /* 0x0000000911117c10 */ /* 0x000fc6000ffbe0ff */
[----:B------:R-:W-:Y:S01]  /*10b50*/  STL [R1+0x76c], R13 ;  /* 0x00076c0d01007387 */ /* 0x000fe20000100800 */
[----:B------:R-:W-:-:S03]  /*10b60*/  IADD3.X R18, R18, UR10, RZ, P6, !PT ;  /* 0x0000000a12127c10 */ /* 0x000fc6000b7fe4ff */
[----:B------:R-:W-:Y:S01]  /*10b70*/  STL [R1+0x738], R14 ;  /* 0x0007380e01007387 */ /* 0x000fe20000100800 */
[----:B------:R-:W-:-:S03]  /*10b80*/  IADD3 R19, P6, R19, UR9, RZ ;  /* 0x0000000913137c10 */ /* 0x000fc6000ffde0ff */
[----:B------:R-:W-:Y:S01]  /*10b90*/  STL [R1+0x774], R15 ;  /* 0x0007740f01007387 */ /* 0x000fe20000100800 */
[----:B------:R-:W-:Y:S02]  /*10ba0*/  IADD3.X R20, R20, UR10, RZ, P0, !PT ;  /* 0x0000000a14147c10 */ /* 0x000fe400087fe4ff */
[----:B------:R-:W-:Y:S01]  /*10bb0*/  IADD3 R220, P0, R220, UR9, RZ ;  /* 0x00000009dcdc7c10 */ /* 0x000fe2000ff1e0ff */
[----:B------:R-:W-:Y:S04]  /*10bc0*/  STL [R1+0x740], R16 ;  /* 0x0007401001007387 */ /* 0x000fe80000100800 */
[----:B------:R-:W-:Y:S04]  /*10bd0*/  STL [R1+0x77c], R17 ;  /* 0x00077c1101007387 */ /* 0x000fe80000100800 */
[----:B------:R-:W-:Y:S04]  /*10be0*/  STL [R1+0x748], R18 ;  /* 0x0007481201007387 */ /* 0x000fe80000100800 */
[----:B------:R1:W-:Y:S04]  /*10bf0*/  STL [R1+0x78c], R220 ;  /* 0x00078cdc01007387 */ /* 0x0003e80000100800 */
[----:B------:R-:W-:Y:S04]  /*10c00*/  STL [R1+0x784], R19 ;  /* 0x0007841301007387 */ /* 0x000fe80000100800 */
[----:B-1----:R-:W2:Y:S04]  /*10c10*/  LDL.LU R220, [R1+0x113c] ;  /* 0x00113c0001dc7983 */ /* 0x002ea80000300800 */
[----:B------:R-:W-:Y:S01]  /*10c20*/  STL [R1+0x750], R20 ;  /* 0x0007501401007387 */ /* 0x000fe20000100800 */
[----:B---3--:R-:W-:-:S02]  /*10c30*/  IADD3.X R21, R21, UR10, RZ, P1, !PT ;  /* 0x0000000a15157c10 */ /* 0x008fc40008ffe4ff */
[----:B------:R-:W-:-:S05]  /*10c40*/  IADD3 R0, P1, R0, UR9, RZ ;  /* 0x0000000900007c10 */ /* 0x000fca000ff3e0ff */
[----:B------:R1:W-:Y:S04]  /*10c50*/  STL [R1+0x794], R0 ;  /* 0x0007940001007387 */ /* 0x0003e80000100800 */
[----:B-1----:R-:W3:Y:S01]  /*10c60*/  LDL.LU R0, [R1+0x1138] ;  /* 0x0011380001007983 */ /* 0x002ee20000300800 */
[----:B----4-:R-:W-:Y:S02]  /*10c70*/  IADD3.X R22, R22, UR10, RZ, P2, !PT ;  /* 0x0000000a16167c10 */ /* 0x010fe400097fe4ff */
[----:B------:R-:W-:Y:S01]  /*10c80*/  IADD3 R2, P2, R2, UR9, RZ ;  /* 0x0000000902027c10 */ /* 0x000fe2000ff5e0ff */
[----:B------:R-:W-:Y:S04]  /*10c90*/  STL [R1+0x758], R21 ;  /* 0x0007581501007387 */ /* 0x000fe80000100800 */
[----:B------:R1:W-:Y:S04]  /*10ca0*/  STL [R1+0x79c], R2 ;  /* 0x00079c0201007387 */ /* 0x0003e80000100800 */
[----:B-1----:R-:W4:Y:S01]  /*10cb0*/  LDL.LU R2, [R1+0x1134] ;  /* 0x0011340001027983 */ /* 0x002f220000300800 */
[----:B------:R-:W-:-:S02]  /*10cc0*/  IADD3.X R23, R23, UR10, RZ, P3, !PT ;  /* 0x0000000a17177c10 */ /* 0x000fc40009ffe4ff */
[----:B------:R-:W-:Y:S01]  /*10cd0*/  IADD3 R218, P3, R218, UR9, RZ ;  /* 0x00000009dada7c10 */ /* 0x000fe2000ff7e0ff */
[----:B------:R-:W-:Y:S04]  /*10ce0*/  STL [R1+0x760], R22 ;  /* 0x0007601601007387 */ /* 0x000fe80000100800 */
[----:B------:R1:W-:Y:S04]  /*10cf0*/  STL [R1+0x7a4], R218 ;  /* 0x0007a4da01007387 */ /* 0x0003e80000100800 */
[----:B-1----:R-:W4:Y:S04]  /*10d00*/  LDL.LU R218, [R1+0x1130] ;  /* 0x0011300001da7983 */ /* 0x002f280000300800 */
[----:B------:R-:W-:Y:S01]  /*10d10*/  STL [R1+0x768], R23 ;  /* 0x0007681701007387 */ /* 0x000fe20000100800 */
[----:B------:R-:W-:-:S02]  /*10d20*/  WARPGROUP.DEPBAR.LE gsb0, 0x0 ;  /* 0x00008000000079c5 */ /* 0x000fc40000010000 */
[----:B------:R-:W-:-:S06]  /*10d30*/  WARPGROUP.ARRIVE ;  /* 0x00000000000079c5 */ /* 0x000fcc0000000000 */
[----:B------:R-:W-:Y:S01]  /*10d40*/  QGMMA.64x128x32.F32.E5M2.E5M2 R88, gdesc[UR20], R88, gsb0 ;  /* 0x01e00000145879f3 */ /* 0x000fe20008003858 */
[----:B---3--:R-:W-:-:S05]  /*10d50*/  IADD3.X R0, R0, UR10, RZ, P4, !PT ;  /* 0x0000000a00007c10 */ /* 0x008fca000a7fe4ff */
[----:B------:R1:W-:Y:S04]  /*10d60*/  STL [R1+0x770], R0 ;  /* 0x0007700001007387 */ /* 0x0003e80000100800 */
[----:B-1----:R-:W3:Y:S01]  /*10d70*/  LDL.LU R0, [R1+0x112c] ;  /* 0x00112c0001007983 */ /* 0x002ee20000300800 */
[----:B------:R-:W-:Y:S02]  /*10d80*/  WARPGROUP.DEPBAR.LE gsb0, 0x0 ;  /* 0x00008000000079c5 */ /* 0x000fe40000010000 */
[----:B------:R-:W-:-:S06]  /*10d90*/  WARPGROUP.ARRIVE ;  /* 0x00000000000079c5 */ /* 0x000fcc0000000000 */
[----:B------:R-:W-:Y:S01]  /*10da0*/  QGMMA.64x128x32.F32.E5M2.E5M2 R24, gdesc[UR16], R24, gsb0 ;  /* 0x01e00000101879f3 */ /* 0x000fe20008003818 */
[----:B--2---:R-:W-:Y:S02]  /*10db0*/  IADD3.X R220, R220, UR10, RZ, P5, !PT ;  /* 0x0000000adcdc7c10 */ /* 0x004fe4000affe4ff */
[----:B------:R-:W-:Y:S02]  /*10dc0*/  IADD3.X R219, R219, UR10, RZ, P6, !PT ;  /* 0x0000000adbdb7c10 */ /* 0x000fe4000b7fe4ff */
[----:B------:R-:W-:Y:S01]  /*10dd0*/  IADD3.X R217, R217, UR10, RZ, P1, !PT ;  /* 0x0000000ad9d97c10 */ /* 0x000fe20008ffe4ff */
[----:B------:R1:W-:Y:S01]  /*10de0*/  STL [R1+0x778], R220 ;  /* 0x000778dc01007387 */ /* 0x0003e20000100800 */
[----:B------:R-:W-:Y:S02]  /*10df0*/  IADD3.X R216, R216, UR10, RZ, P2, !PT ;  /* 0x0000000ad8d87c10 */ /* 0x000fe400097fe4ff */
[----:B------:R-:W-:Y:S02]  /*10e00*/  IADD3.X R246, R246, UR10, RZ, P3, !PT ;  /* 0x0000000af6f67c10 */ /* 0x000fe40009ffe4ff */
[----:B----4-:R-:W-:Y:S01]  /*10e10*/  IADD3.X R218, R218, UR10, RZ, P0, !PT ;  /* 0x0000000adada7c10 */ /* 0x010fe200087fe4ff */
[----:B-1----:R1:W5:Y:S04]  /*10e20*/  LDL.LU R220, [R1+0x1128] ;  /* 0x0011280001dc7983 */ /* 0x0023680000300800 */
[----:B------:R2:W-:Y:S04]  /*10e30*/  STL [R1+0x780], R219 ;  /* 0x000780db01007387 */ /* 0x0005e80000100800 */
[----:B--2---:R1:W5:Y:S04]  /*10e40*/  LDL.LU R219, [R1+0x1124] ;  /* 0x0011240001db7983 */ /* 0x0043680000300800 */
[----:B------:R2:W-:Y:S04]  /*10e50*/  STL [R1+0x788], R218 ;  /* 0x000788da01007387 */ /* 0x0005e80000100800 */
[----:B--2---:R1:W5:Y:S04]  /*10e60*/  LDL.LU R218, [R1+0x1120] ;  /* 0x0011200001da7983 */ /* 0x0043680000300800 */
[----:B------:R2:W-:Y:S04]  /*10e70*/  STL [R1+0x790], R217 ;  /* 0x000790d901007387 */ /* 0x0005e80000100800 */
[----:B--2---:R1:W5:Y:S04]  /*10e80*/  LDL.LU R217, [R1+0x111c] ;  /* 0x00111c0001d97983 */ /* 0x0043680000300800 */
[----:B------:R2:W-:Y:S04]  /*10e90*/  STL [R1+0x798], R216 ;  /* 0x000798d801007387 */ /* 0x0005e80000100800 */
[----:B--2---:R1:W5:Y:S04]  /*10ea0*/  LDL.LU R216, [R1+0x1118] ;  /* 0x0011180001d87983 */ /* 0x0043680000300800 */
[----:B------:R2:W-:Y:S02]  /*10eb0*/  STL [R1+0x7a0], R246 ;  /* 0x0007a0f601007387 */ /* 0x0005e40000100800 */
[----:B--2---:R-:W2:Y:S01]  /*10ec0*/  S2R R246, SR_TID.X ;  /* 0x0000000000f67919 */ /* 0x004ea20000002100 */
[----:B------:R-:W-:Y:S01]  /*10ed0*/  ISETP.NE.U32.AND P5, PT, R5, RZ, PT ;  /* 0x000000ff0500720c */ /* 0x000fe20003fa5070 */
[----:B0-----:R-:W-:-:S05]  /*10ee0*/  IMAD.SHL.U32 R4, R4, 0x20, RZ ;  /* 0x0000002004047824 */ /* 0x001fca00078e00ff */
[----:B------:R-:W-:Y:S01]  /*10ef0*/  IADD3 R2, P4, R4, R2, RZ ;  /* 0x0000000204027210 */ /* 0x000fe20007f9e0ff */
[----:B------:R-:W-:Y:S01]  /*10f00*/  VIADD R3, R3, 0xffffffe0 ;  /* 0xffffffe003037836 */ /* 0x000fe20000000000 */
[----:B--2---:R-:W-:Y:S01]  /*10f10*/  LOP3.LUT R246, R246, 0x1f, RZ, 0xc0, !PT ;  /* 0x0000001ff6f67812 */ /* 0x004fe200078ec0ff */
[----:B------:R-:W-:Y:S02]  /*10f20*/  WARPGROUP.DEPBAR.LE gsb0, 0x0 ;  /* 0x00008000000079c5 */ /* 0x000fe40000010000 */
[----:B---3--:R-:W-:Y:S02]  /*10f30*/  LEA.HI.X.SX32 R0, R4, R0, 0x1, P4 ;  /* 0x0000000004007211 */ /* 0x008fe400020f0eff */
[----:B-1----:R-:W-:Y:S06]  /*10f40*/  @P5 BRA `(.L_x_1) ;  /* 0xffffff7800405947 */ /* 0x002fec000383ffff */
.L_x_0:
[----:B------:R-:W3:Y:S01]  /*10f50*/  LDL.LU R222, [R1+0x440] ;  /* 0x0004400001de7983 */ /* 0x000ee20000300800 */
[----:B------:R-:W-:Y:S01]  /*10f60*/  F2FP.SATFINITE.E5M2.F32.PACK_AB_MERGE_C R152, R153, R152, RZ ;  /* 0x000000989998723e */ /* 0x000fe200048060ff */
[----:B------:R-:W-:Y:S01]  /*10f70*/  ULDC.64 UR6, c[0x0][0x228] ;  /* 0x00008a0000067ab9 */ /* 0x000fe20000000a00 */
[----:B------:R-:W-:Y:S01]  /*10f80*/  F2FP.SATFINITE.E5M2.F32.PACK_AB_MERGE_C R160, R161, R160, RZ ;  /* 0x000000a0a1a0723e */ /* 0x000fe200048060ff */
[----:B------:R-:W3:Y:S01]  /*10f90*/  LDL.LU R246, [R1+0x444] ;  /* 0x0004440001f67983 */ /* 0x000ee20000300800 */
[----:B------:R-:W-:Y:S01]  /*10fa0*/  F2FP.SATFINITE.E5M2.F32.PACK_AB_MERGE_C R156, R157, R156, RZ ;  /* 0x0000009c9d9c723e */ /* 0x000fe200048060ff */
[----:B------:R-:W-:Y:S01]  /*10fb0*/  ULDC UR4, c[0x0][0x22c] ;  /* 0x00008b0000047ab9 */ /* 0x000fe20000000800 */
[----:B------:R-:W-:Y:S01]  /*10fc0*/  F2FP.SATFINITE.E5M2.F32.PACK_AB_MERGE_C R154, R155, R154, RZ ;  /* 0x0000009a9b9a723e */ /* 0x000fe200048060ff */
[----:B------:R-:W4:Y:S01]  /*10fd0*/  LDL.LU R221, [R1+0x448] ;  /* 0x0004480001dd7983 */ /* 0x000f220000300800 */
[----:B------:R-:W-:Y:S01]  /*10fe0*/  F2FP.SATFINITE.E5M2.F32.PACK_AB_MERGE_C R162, R163, R162, RZ ;  /* 0x000000a2a3a2723e */ /* 0x000fe200048060ff */
[----:B------:R-:W-:Y:S01]  /*10ff0*/  ULDC.64 UR10, c[0x0][0x228] ;  /* 0x00008a00000a7ab9 */ /* 0x000fe20000000a00 */
[----:B------:R-:W-:Y:S01]  /*11000*/  F2FP.SATFINITE.E5M2.F32.PACK_AB_MERGE_C R90, R91, R90, RZ ;  /* 0x0000005a5b5a723e */ /* 0x000fe200048060ff */
[----:B------:R-:W4:Y:S01]  /*11010*/  LDL.LU R2, [R1+0x44c] ;  /* 0x00044c0001027983 */ /* 0x000f220000300800 */
[----:B------:R-:W-:Y:S01]  /*11020*/  F2FP.SATFINITE.E5M2.F32.PACK_AB_MERGE_C R88, R89, R88, RZ ;  /* 0x000000585958723e */ /* 0x000fe200048060ff */
[----:B------:R-:W-:Y:S01]  /*11030*/  ULDC UR9, c[0x0][0x248] ;  /* 0x0000920000097ab9 */ /* 0x000fe20000000800 */
[----:B------:R-:W-:Y:S01]  /*11040*/  F2FP.SATFINITE.E5M2.F32.PACK_AB_MERGE_C R92, R93, R92, RZ ;  /* 0x0000005c5d5c723e */ /* 0x000fe200048060ff */
[----:B------:R-:W2:Y:S01]  /*11050*/  LDL.LU R252, [R1+0x450] ;  /* 0x0004500001fc7983 */ /* 0x000ea20000300800 */
[----:B------:R-:W-:Y:S01]  /*11060*/  F2FP.SATFINITE.E5M2.F32.PACK_AB_MERGE_C R24, R25, R24, RZ ;  /* 0x000000181918723e */ /* 0x000fe200048060ff */
[----:B------:R-:W-:Y:S01]  /*11070*/  ULDC UR12, c[0x0][0x248] ;  /* 0x00009200000c7ab9 */ /* 0x000fe20000000800 */
[----:B------:R-:W-:Y:S01]  /*11080*/  F2FP.SATFINITE.E5M2.F32.PACK_AB_MERGE_C R28, R29, R28, RZ ;  /* 0x0000001c1d1c723e */ /* 0x000fe200048060ff */
[----:B------:R-:W2:Y:S01]  /*11090*/  LDL.LU R251, [R1+0x454] ;  /* 0x0004540001fb7983 */ /* 0x000ea20000300800 */
[----:B------:R-:W-:Y:S01]  /*110a0*/  F2FP.SATFINITE.E5M2.F32.PACK_AB_MERGE_C R26, R27, R26, RZ ;  /* 0x0000001a1b1a723e */ /* 0x000fe200048060ff */
[----:B------:R-:W-:Y:S01]  /*110b0*/  ULDC UR14, c[0x0][0x248] ;  /* 0x00009200000e7ab9 */ /* 0x000fe20000000800 */
[----:B------:R-:W-:Y:S01]  /*110c0*/  F2FP.SATFINITE.E5M2.F32.PACK_AB_MERGE_C R176, R177, R176, RZ ;  /* 0x000000b0b1b0723e */ /* 0x000fe200048060ff */
[----:B------:R-:W3:Y:S01]  /*110d0*/  LDL.LU R250, [R1+0x458] ;  /* 0x0004580001fa7983 */ /* 0x000ee20000300800 */
[----:B------:R-:W-:Y:S01]  /*110e0*/  F2FP.SATFINITE.E5M2.F32.PACK_AB_MERGE_C R30, R31, R30, RZ ;  /* 0x0000001e1f1e723e */ /* 0x000fe200048060ff */
[----:B------:R-:W-:Y:S01]  /*110f0*/  ULDC UR15, c[0x0][0x248] ;  /* 0x00009200000f7ab9 */ /* 0x000fe20000000800 */
[----:B------:R-:W-:Y:S01]  /*11100*/  F2FP.SATFINITE.E5M2.F32.PACK_AB_MERGE_C R158, R159, R158, RZ ;  /* 0x0000009e9f9e723e */ /* 0x000fe200048060ff */
[----:B------:R-:W3:Y:S01]  /*11110*/  LDL.LU R249, [R1+0x45c] ;  /* 0x00045c0001f97983 */ /* 0x000ee20000300800 */
[----:B------:R-:W-:Y:S01]  /*11120*/  F2FP.SATFINITE.E5M2.F32.PACK_AB_MERGE_C R32, R33, R32, RZ ;  /* 0x000000202120723e */ /* 0x000fe200048060ff */
[----:B------:R-:W-:Y:S01]  /*11130*/  ULDC UR16, c[0x0][0x248] ;  /* 0x0000920000107ab9 */ /* 0x000fe20000000800 */
[----:B------:R-:W-:Y:S01]  /*11140*/  F2FP.SATFINITE.E5M2.F32.PACK_AB_MERGE_C R34, R35, R34, RZ ;  /* 0x000000222322723e */ /* 0x000fe200048060ff */
[----:B------:R-:W4:Y:S01]  /*11150*/  LDL.LU R248, [R1+0x460] ;  /* 0x0004600001f87983 */ /* 0x000f220000300800 */
[----:B------:R-:W-:Y:S01]  /*11160*/  F2FP.SATFINITE.E5M2.F32.PACK_AB_MERGE_C R212, R213, R212, RZ ;  /* 0x000000d4d5d4723e */ /* 0x000fe200048060ff */
[----:B------:R-:W-:Y:S01]  /*11170*/  ULDC UR17, c[0x0][0x248] ;  /* 0x0000920000117ab9 */ /* 0x000fe20000000800 */
        /* <DEDUP_REMOVED lines=28> */
[----:B------:R-:W-:Y:S01]  /*11340*/  ULDC UR51, c[0x0][0x248] ;  /* 0x0000920000337ab9 */ /* 0x000fe20000000800 */
[----:B------:R-:W3:Y:S01]  /*11350*/  LDL.LU R239, [R1+0x480] ;  /* 0x0004800001ef7983 */ /* 0x000ee20000300800 */
[----:B------:R-:W-:Y:S01]  /*11360*/  ULDC UR50, c[0x0][0x248] ;  /* 0x0000920000327ab9 */ /* 0x000fe20000000800 */
        /* <DEDUP_REMOVED lines=43> */
[----:B------:R-:W-:-:S03]  /*11620*/  ULDC UR61, c[0x0][0x228] ;  /* 0x00008a00003d7ab9 */ /* 0x000fc60000000800 */
[----:B------:R-:W3:Y:S04]  /*11630*/  LDL.LU R227, [R1+0x4b0] ;  /* 0x0004b00001e37983 */ /* 0x000ee80000300800 */
        /* <DEDUP_REMOVED lines=11> */
[----:B------:R0:W-:Y:S04]  /*116f0*/  STL [R1+0x127c], R50 ;  /* 0x00127c3201007387 */ /* 0x0001e80000100800 */
[----:B0-----:R-:W4:Y:S04]  /*11700*/  LDL.LU R50, [R1+0x43c] ;  /* 0x00043c0001327983 */ /* 0x001f280000300800 */
[----:B------:R0:W-:Y:S04]  /*11710*/  STL [R1+0x1278], R53 ;  /* 0x0012783501007387 */ /* 0x0001e80000100800 */
[----:B0-----:R-:W4:Y:S04]  /*11720*/  LDL.LU R53, [R1+0x438] ;  /* 0x0004380001357983 */ /* 0x001f280000300800 */
[----:B------:R0:W-:Y:S04]  /*11730*/  STL [R1+0x1274], R52 ;  /* 0x0012743401007387 */ /* 0x0001e80000100800 */
[----:B0-----:R-:W3:Y:S04]  /*11740*/  LDL.LU R52, [R1+0x434] ;  /* 0x0004340001347983 */ /* 0x001ee80000300800 */
        /* <DEDUP_REMOVED lines=26> */
[----:B------:R-:W-:Y:S04]  /*118f0*/  STL [R1+0x123c], R66 ;  /* 0x00123c4201007387 */ /* 0x000fe80000100800 */
        /* <DEDUP_REMOVED lines=20> */
[----:B-----5:R-:W-:Y:S04]  /*11a40*/  STL [R1+0x11e8], R216 ;  /* 0x0011e8d801007387 */ /* 0x020fe80000100800 */
[----:B------:R-:W-:Y:S04]  /*11a50*/  STL [R1+0x11e4], R6 ;  /* 0x0011e40601007387 */ /* 0x000fe80000100800 */
[----:B------:R-:W-:Y:S04]  /*11a60*/  STL [R1+0x11d8], R0 ;  /* 0x0011d80001007387 */ /* 0x000fe80000100800 */
[----:B------:R-:W-:Y:S04]  /*11a70*/  STL [R1+0x1168], R217 ;  /* 0x001168d901007387 */ /* 0x000fe80000100800 */
[----:B------:R2:W-:Y:S04]  /*11a80*/  STL [R1+0x1164], R220 ;  /* 0x001164dc01007387 */ /* 0x0005e80000100800 */
[----:B------:R-:W-:Y:S04]  /*11a90*/  STL [R1+0x1160], R7 ;  /* 0x0011600701007387 */ /* 0x000fe80000100800 */
[----:B------:R-:W-:Y:S01]  /*11aa0*/  STL [R1+0x115c], R3 ;  /* 0x00115c0301007387 */ /* 0x000fe20000100800 */
[----:B--2---:R-:W-:-:S03]  /*11ab0*/  F2FP.SATFINITE.E5M2.F32.PACK_AB_MERGE_C R220, R244, R245, RZ ;  /* 0x000000f5f4dc723e */ /* 0x004fc600048060ff */
[----:B------:R-:W-:Y:S04]  /*11ac0*/  STL [R1+0x1158], R5 ;  /* 0x0011580501007387 */ /* 0x000fe80000100800 */
[----:B------:R-:W-:Y:S04]  /*11ad0*/  STL.64 [R1+0x1140], R218 ;  /* 0x001140da01007387 */ /* 0x000fe80000100a00 */
[----:B------:R4:W-:Y:S04]  /*11ae0*/  STL [R1+0x1148], R219 ;  /* 0x001148db01007387 */ /* 0x0009e80000100800 */
[----:B------:R-:W-:Y:S04]  /*11af0*/  STL.64 [R1+0x1138], R18 ;  /* 0x0011381201007387 */ /* 0x000fe80000100a00 */
[----:B------:R3:W-:Y:S01]  /*11b00*/  STL.64 [R1+0x1130], R16 ;  /* 0x0011301001007387 */ /* 0x0007e20000100a00 */
[----:B----4-:R-:W-:-:S03]  /*11b10*/  F2FP.SATFINITE.E5M2.F32.PACK_AB_MERGE_C R219, R50, R53, RZ ;  /* 0x0000003532db723e */ /* 0x010fc600048060ff */
[----:B------:R-:W-:Y:S04]  /*11b20*/  STL.64 [R1+0x1128], R14 ;  /* 0x0011280e01007387 */ /* 0x000fe80000100a00 */
[----:B------:R-:W-:Y:S04]  /*11b30*/  STL [R1+0x116c], R15 ;  /* 0x00116c0f01007387 */ /* 0x000fe80000100800 */
[----:B------:R-:W-:Y:S01]  /*11b40*/  STL.64 [R1+0x1120], R12 ;  /* 0x0011200c01007387 */ /* 0x000fe20000100a00 */
[----:B---3--:R-:W-:-:S03]  /*11b50*/  F2FP.SATFINITE.E5M2.F32.PACK_AB_MERGE_C R17, R52, R55, RZ ;  /* 0x000000373411723e */ /* 0x008fc600048060ff */
[----:B------:R0:W-:Y:S04]  /*11b60*/  STL [R1+0x1170], R13 ;  /* 0x0011700d01007387 */ /* 0x0001e80000100800 */
[----:B------:R-:W-:Y:S01]  /*11b70*/  STL [R1+0x1118], R11 ;  /* 0x0011180b01007387 */ /* 0x000fe20000100800 */
[----:B0-----:R-:W-:Y:S02]  /*11b80*/  F2FP.SATFINITE.E5M2.F32.PACK_AB_MERGE_C R13, R247, R248, RZ ;  /* 0x000000f8f70d723e */ /* 0x001fe400048060ff */
[----:B------:R-:W-:Y:S02]  /*11b90*/  F2FP.SATFINITE.E5M2.F32.PACK_AB_MERGE_C R0, R60, R63, RZ ;  /* 0x0000003f3c00723e */ /* 0x000fe400048060ff */
[----:B------:R-:W-:Y:S02]  /*11ba0*/  F2FP.SATFINITE.E5M2.F32.PACK_AB_MERGE_C R3, R62, R65, RZ ;  /* 0x000000413e03723e */ /* 0x000fe400048060ff */
[----:B------:R-:W-:-:S05]  /*11bb0*/  F2FP.SATFINITE.E5M2.F32.PACK_AB_MERGE_C R5, R64, R67, RZ ;  /* 0x000000434005723e */ /* 0x000fca00048060ff */
[----:B------:R0:W-:Y:S04]  /*11bc0*/  STL [R1+0x508], R5 ;  /* 0x0005080501007387 */ /* 0x0001e80000100800 */
[----:B------:R1:W-:Y:S04]  /*11bd0*/  STL [R1+0x504], R3 ;  /* 0x0005040301007387 */ /* 0x0003e80000100800 */
[----:B------:R2:W-:Y:S01]  /*11be0*/  STL [R1+0x500], R0 ;  /* 0x0005000001007387 */ /* 0x0005e20000100800 */
[----:B0-----:R-:W-:Y:S02]  /*11bf0*/  F2FP.SATFINITE.E5M2.F32.PACK_AB_MERGE_C R5, R58, R61, RZ ;  /* 0x0000003d3a05723e */ /* 0x001fe400048060ff */
[----:B-1----:R-:W-:-:S03]  /*11c00*/  F2FP.SATFINITE.E5M2.F32.PACK_AB_MERGE_C R3, R56, R59, RZ ;  /* 0x0000003b3803723e */ /* 0x002fc600048060ff */
[----:B------:R-:W-:Y:S01]  /*11c10*/  STL [R1+0x50c], R5 ;  /* 0x00050c0501007387 */ /* 0x000fe20000100800 */
[----:B--2---:R-:W-:-:S03]  /*11c20*/  F2FP.SATFINITE.E5M2.F32.PACK_AB_MERGE_C R0, R54, R57, RZ ;  /* 0x000000393600723e */ /* 0x004fc600048060ff */
[----:B------:R0:W-:Y:S04]  /*11c30*/  STL [R1+0x514], R3 ;  /* 0x0005140301007387 */ /* 0x0001e80000100800 */
[----:B------:R-:W-:Y:S04]  /*11c40*/  STL [R1+0x1174], R17 ;  /* 0x0011741101007387 */ /* 0x000fe80000100800 */
[----:B------:R1:W-:Y:S01]  /*11c50*/  STL [R1+0x510], R0 ;  /* 0x0005100001007387 */ /* 0x0003e20000100800 */
[----:B0-----:R-:W-:Y:S02]  /*11c60*/  F2FP.SATFINITE.E5M2.F32.PACK_AB_MERGE_C R3, R2, R221, RZ ;  /* 0x000000dd0203723e */ /* 0x001fe400048060ff */
[----:B------:R-:W-:-:S02]  /*11c70*/  F2FP.SATFINITE.E5M2.F32.PACK_AB_MERGE_C R2, R251, R252, RZ ;  /* 0x000000fcfb02723e */ /* 0x000fc400048060ff */
[----:B-1----:R-:W-:-:S05]  /*11c80*/  F2FP.SATFINITE.E5M2.F32.PACK_AB_MERGE_C R0, R246, R222, RZ ;  /* 0x000000def600723e */ /* 0x002fca00048060ff */
[----:B------:R0:W-:Y:S04]  /*11c90*/  STL [R1+0x1094], R0 ;  /* 0x0010940001007387 */ /* 0x0001e80000100800 */
[----:B------:R1:W-:Y:S04]  /*11ca0*/  STL [R1+0x1090], R3 ;  /* 0x0010900301007387 */ /* 0x0003e80000100800 */
[----:B------:R2:W-:Y:S01]  /*11cb0*/  STL [R1+0x107c], R2 ;  /* 0x00107c0201007387 */ /* 0x0005e20000100800 */
[----:B0-----:R-:W-:-:S03]  /*11cc0*/  F2FP.SATFINITE.E5M2.F32.PACK_AB_MERGE_C R0, R249, R250, RZ ;  /* 0x000000faf900723e */ /* 0x001fc600048060ff */
[----:B------:R-:W-:Y:S01]  /*11cd0*/  STL [R1+0x1178], R13 ;  /* 0x0011780d01007387 */ /* 0x000fe20000100800 */
[----:B-1----:R-:W-:-:S03]  /*11ce0*/  F2FP.SATFINITE.E5M2.F32.PACK_AB_MERGE_C R3, R238, R239, RZ ;  /* 0x000000efee03723e */ /* 0x002fc600048060ff */
[----:B------:R0:W-:Y:S01]  /*11cf0*/  STL [R1+0x1084], R0 ;  /* 0x0010840001007387 */ /* 0x0001e20000100800 */
[----:B--2---:R-:W-:-:S03]  /*11d00*/  F2FP.SATFINITE.E5M2.F32.PACK_AB_MERGE_C R2, R242, R243, RZ ;  /* 0x000000f3f202723e */ /* 0x004fc600048060ff */
[----:B------:R-:W-:Y:S04]  /*11d10*/  STL [R1+0x117c], R220 ;  /* 0x00117cdc01007387 */ /* 0x000fe80000100800 */
[----:B------:R1:W-:Y:S01]  /*11d20*/  STL [R1+0x45c], R2 ;  /* 0x00045c0201007387 */ /* 0x0003e20000100800 */
[----:B0-----:R-:W-:-:S05]  /*11d30*/  F2FP.SATFINITE.E5M2.F32.PACK_AB_MERGE_C R0, R240, R241, RZ ;  /* 0x000000f1f000723e */ /* 0x001fca00048060ff */
[----:B------:R0:W-:Y:S01]  /*11d40*/  STL [R1+0x458], R0 ;  /* 0x0004580001007387 */ /* 0x0001e20000100800 */
[----:B-1----:R-:W-:-:S03]  /*11d50*/  F2FP.SATFINITE.E5M2.F32.PACK_AB_MERGE_C R2, R236, R237, RZ ;  /* 0x000000edec02723e */ /* 0x002fc600048060ff */
[----:B------:R1:W-:Y:S04]  /*11d60*/  STL [R1+0x454], R3 ;  /* 0x0004540301007387 */ /* 0x0003e80000100800 */
[----:B------:R2:W-:Y:S01]  /*11d70*/  STL [R1+0x450], R2 ;  /* 0x0004500201007387 */ /* 0x0005e20000100800 */
[----:B0-----:R-:W-:Y:S02]  /*11d80*/  F2FP.SATFINITE.E5M2.F32.PACK_AB_MERGE_C R0, R234, R235, RZ ;  /* 0x000000ebea00723e */ /* 0x001fe400048060ff */
[----:B-1----:R-:W-:-:S03]  /*11d90*/  F2FP.SATFINITE.E5M2.F32.PACK_AB_MERGE_C R3, R232, R233, RZ ;  /* 0x000000e9e803723e */ /* 0x002fc600048060ff */
[----:B------:R0:W-:Y:S01]  /*11da0*/  STL [R1+0x44c], R0 ;  /* 0x00044c0001007387 */ /* 0x0001e20000100800 */
[----:B--2---:R-:W-:-:S03]  /*11db0*/  F2FP.SATFINITE.E5M2.F32.PACK_AB_MERGE_C R2, R230, R231, RZ ;  /* 0x000000e7e602723e */ /* 0x004fc600048060ff */
        /* <DEDUP_REMOVED lines=12> */
[----:B------:R-:W-:Y:S04]  /*11e80*/  STL [R1+0x430], R3 ;  /* 0x0004300301007387 */ /* 0x000fe80000100800 */
[----:B------:R-:W2:Y:S01]  /*11e90*/  LDL.LU R61, [R1+0x4e0] ;  /* 0x0004e000013d7983 */ /* 0x000ea20000300800 */
[----:B0-----:R-:W-:-:S03]  /*11ea0*/  F2FP.SATFINITE.E5M2.F32.PACK_AB_MERGE_C R0, R4, R8, RZ ;  /* 0x000000080400723e */ /* 0x001fc600048060ff */
[----:B------:R0:W-:Y:S04]  /*11eb0*/  STL [R1+0x42c], R2 ;  /* 0x00042c0201007387 */ /* 0x0001e80000100800 */
[----:B------:R-:W2:Y:S04]  /*11ec0*/  LDL.LU R58, [R1+0x4e4] ;  /* 0x0004e400013a7983 */ /* 0x000ea80000300800 */
[----:B------:R2:W-:Y:S04]  /*11ed0*/  STL [R1+0x428], R0 ;  /* 0x0004280001007387 */ /* 0x0005e80000100800 */
[----:B------:R-:W3:Y:S04]  /*11ee0*/  LDL.LU R59, [R1+0x4e8] ;  /* 0x0004e800013b7983 */ /* 0x000ee80000300800 */
[----:B------:R-:W3:Y:S04]  /*11ef0*/  LDL.LU R56, [R1+0x4ec] ;  /* 0x0004ec0001387983 */ /* 0x000ee80000300800 */
        /* <DEDUP_REMOVED lines=9> */
[----:B0-----:R-:W4:Y:S04]  /*11f90*/  LDL.LU R2, [R1+0x314] ;  /* 0x0003140001027983 */ /* 0x001f280000300800 */
        /* <DEDUP_REMOVED lines=36> */
[----:B--2---:R-:W-:-:S05]  /*121e0*/  F2FP.SATFINITE.E5M2.F32.PACK_AB_MERGE_C R0, R58, R61, RZ ;  /* 0x0000003d3a00723e */ /* 0x004fca00048060ff */
[----:B------:R0:W-:Y:S01]  /*121f0*/  STL [R1+0x424], R0 ;  /* 0x0004240001007387 */ /* 0x0001e20000100800 */
[----:B---3--:R-:W-:-:S05]  /*12200*/  F2FP.SATFINITE.E5M2.F32.PACK_AB_MERGE_C R3, R56, R59, RZ ;  /* 0x0000003b3803723e */ /* 0x008fca00048060ff */
[----:B------:R1:W-:Y:S01]  /*12210*/  STL [R1+0x420], R3 ;  /* 0x0004200301007387 */ /* 0x0003e20000100800 */
[----:B----4-:R-:W-:Y:S02]  /*12220*/  F2FP.SATFINITE.E5M2.F32.PACK_AB_MERGE_C R5, R54, R57, RZ ;  /* 0x000000393605723e */ /* 0x010fe400048060ff */
[----:B0-----:R-:W-:-:S03]  /*12230*/  F2FP.SATFINITE.E5M2.F32.PACK_AB_MERGE_C R0, R52, R55, RZ ;  /* 0x000000373400723e */ /* 0x001fc600048060ff */
[----:B------:R0:W-:Y:S04]  /*12240*/  STL [R1+0x41c], R5 ;  /* 0x00041c0501007387 */ /* 0x0001e80000100800 */
[----:B------:R2:W-:Y:S01]  /*12250*/  STL [R1+0x418], R0 ;  /* 0x0004180001007387 */ /* 0x0005e20000100800 */
[----:B-1----:R-:W-:-:S05]  /*12260*/  F2FP.SATFINITE.E5M2.F32.PACK_AB_MERGE_C R3, R50, R53, RZ ;  /* 0x000000353203723e */ /* 0x002fca00048060ff */
[----:B------:R1:W-:Y:S01]  /*12270*/  STL [R1+0x414], R3 ;  /* 0x0004140301007387 */ /* 0x0003e20000100800 */
[----:B0-----:R-:W-:Y:S02]  /*12280*/  F2FP.SATFINITE.E5M2.F32.PACK_AB_MERGE_C R5, R246, R222, RZ ;  /* 0x000000def605723e */ /* 0x001fe400048060ff */
[----:B--2---:R-:W-:-:S03]  /*12290*/  F2FP.SATFINITE.E5M2.F32.PACK_AB_MERGE_C R0, R2, R221, RZ ;  /* 0x000000dd0200723e */ /* 0x004fc600048060ff */
[----:B------:R-:W-:Y:S04]  /*122a0*/  STL [R1+0x410], R5 ;  /* 0x0004100501007387 */ /* 0x000fe80000100800 */
[----:B------:R0:W-:Y:S01]  /*122b0*/  STL [R1+0x40c], R0 ;  /* 0x00040c0001007387 */ /* 0x0001e20000100800 */
[----:B-1----:R-:W-:Y:S02]  /*122c0*/  F2FP.SATFINITE.E5M2.F32.PACK_AB_MERGE_C R3, R251, R252, RZ ;  /* 0x000000fcfb03723e */ /* 0x002fe400048060ff */
[----:B------:R-:W-:-:S03]  /*122d0*/  F2FP.SATFINITE.E5M2.F32.PACK_AB_MERGE_C R2, R249, R250, RZ ;  /* 0x000000faf902723e */ /* 0x000fc600048060ff */
[----:B------:R-:W-:Y:S04]  /*122e0*/  STL [R1+0x408], R3 ;  /* 0x0004080301007387 */ /* 0x000fe80000100800 */
[----:B------:R-:W-:Y:S01]  /*122f0*/  STL [R1+0x404], R2 ;  /* 0x0004040201007387 */ /* 0x000fe20000100800 */
[----:B0-----:R-:W-:Y:S02]  /*12300*/  F2FP.SATFINITE.E5M2.F32.PACK_AB_MERGE_C R0, R247, R248, RZ ;  /* 0x000000f8f700723e */ /* 0x001fe400048060ff */
[----:B------:R-:W-:-:S05]  /*12310*/  F2FP.SATFINITE.E5M2.F32.PACK_AB_MERGE_C R19, R244, R245, RZ ;  /* 0x000000f5f413723e */ /* 0x000fca00048060ff */
[----:B------:R-:W-:Y:S04]  /*12320*/  STL [R1+0x1180], R19 ;  /* 0x0011801301007387 */ /* 0x000fe80000100800 */
[----:B------:R0:W-:Y:S02]  /*12330*/  STL [R1+0x400], R0 ;  /* 0x0004000001007387 */ /* 0x0001e40000100800 */
[----:B0-----:R-:W-:Y:S02]  /*12340*/  F2FP.SATFINITE.E5M2.F32.PACK_AB_MERGE_C R0, R240, R241, RZ ;  /* 0x000000f1f000723e */ /* 0x001fe400048060ff */
[----:B------:R-:W-:-:S03]  /*12350*/  F2FP.SATFINITE.E5M2.F32.PACK_AB_MERGE_C R3, R238, R239, RZ ;  /* 0x000000efee03723e */ /* 0x000fc600048060ff */
[----:B------:R0:W-:Y:S04]  /*12360*/  STL [R1+0x108c], R0 ;  /* 0x00108c0001007387 */ /* 0x0001e80000100800 */
[----:B------:R1:W-:Y:S01]  /*12370*/  STL [R1+0x1088], R3 ;  /* 0x0010880301007387 */ /* 0x0003e20000100800 */
[----:B------:R-:W-:-:S05]  /*12380*/  F2FP.SATFINITE.E5M2.F32.PACK_AB_MERGE_C R2, R236, R237, RZ ;  /* 0x000000edec02723e */ /* 0x000fca00048060ff */
[----:B------:R-:W-:Y:S01]  /*12390*/  STL [R1+0x1064], R2 ;  /* 0x0010640201007387 */ /* 0x000fe20000100800 */
[----:B0-----:R-:W-:Y:S02]  /*123a0*/  F2FP.SATFINITE.E5M2.F32.PACK_AB_MERGE_C R0, R234, R235, RZ ;  /* 0x000000ebea00723e */ /* 0x001fe400048060ff */
[----:B-1----:R-:W-:-:S05]  /*123b0*/  F2FP.SATFINITE.E5M2.F32.PACK_AB_MERGE_C R3, R232, R233, RZ ;  /* 0x000000e9e803723e */ /* 0x002fca00048060ff */
[----:B------:R-:W-:Y:S04]  /*123c0*/  STL [R1+0x1184], R3 ;  /* 0x0011840301007387 */ /* 0x000fe80000100800 */
[----:B------:R0:W-:Y:S02]  /*123d0*/  STL [R1+0x1070], R0 ;  /* 0x0010700001007387 */ /* 0x0001e40000100800 */
[----:B0-----:R-:W-:Y:S02]  /*123e0*/  F2FP.SATFINITE.E5M2.F32.PACK_AB_MERGE_C R0, R229, R230, RZ ;  /* 0x000000e6e500723e */ /* 0x001fe400048060ff */
[----:B------:R-:W-:-:S05]  /*123f0*/  F2FP.SATFINITE.E5M2.F32.PACK_AB_MERGE_C R11, R227, R228, RZ ;  /* 0x000000e4e30b723e */ /* 0x000fca00048060ff */
[----:B------:R-:W-:Y:S04]  /*12400*/  STL.64 [R1+0x1150], R10 ;  /* 0x0011500a01007387 */ /* 0x000fe80000100a00 */
[----:B------:R0:W-:Y:S01]  /*12410*/  STL [R1+0x358], R0 ;  /* 0x0003580001007387 */ /* 0x0001e20000100800 */
[----:B------:R-:W-:Y:S02]  /*12420*/  F2FP.SATFINITE.E5M2.F32.PACK_AB_MERGE_C R3, R223, R224, RZ ;  /* 0x000000e0df03723e */ /* 0x000fe400048060ff */
[----:B0-----:R-:W-:Y:S01]  /*12430*/  F2FP.SATFINITE.E5M2.F32.PACK_AB_MERGE_C R0, R225, R226, RZ ;  /* 0x000000e2e100723e */ /* 0x001fe200048060ff */
[----:B------:R-:W-:Y:S04]  /*12440*/  STL [R1+0x1188], R11 ;  /* 0x0011880b01007387 */ /* 0x000fe80000100800 */
[----:B------:R-:W-:Y:S04]  /*12450*/  STL [R1+0x118c], R3 ;  /* 0x00118c0301007387 */ /* 0x000fe80000100800 */
[----:B------:R0:W-:Y:S01]  /*12460*/  STL [R1+0x354], R0 ;  /* 0x0003540001007387 */ /* 0x0001e20000100800 */
[----:B------:R-:W-:-:S02]  /*12470*/  F2FP.SATFINITE.E5M2.F32.PACK_AB_MERGE_C R15, R20, R21, RZ ;  /* 0x00000015140f723e */ /* 0x000fc400048060ff */
[----:B0-----:R-:W-:-:S03]  /*12480*/  F2FP.SATFINITE.E5M2.F32.PACK_AB_MERGE_C R0, R22, R23, RZ ;  /* 0x000000171600723e */ /* 0x001fc600048060ff */
[----:B------:R-:W-:Y:S04]  /*12490*/  STL [R1+0x1190], R15 ;  /* 0x0011900f01007387 */ /* 0x000fe80000100800 */
[----:B------:R0:W-:Y:S04]  /*124a0*/  STL [R1+0x34c], R0 ;  /* 0x00034c0001007387 */ /* 0x0001e80000100800 */
[----:B------:R-:W2:Y:S04]  /*124b0*/  LDL.LU R56, [R1+0x3a8] ;  /* 0x0003a80001387983 */ /* 0x000ea80000300800 */
[----:B------:R-:W2:Y:S01]  /*124c0*/  LDL.LU R57, [R1+0x3ac] ;  /* 0x0003ac0001397983 */ /* 0x000ea20000300800 */
[----:B0-----:R-:W-:-:S05]  /*124d0*/  F2FP.SATFINITE.E5M2.F32.PACK_AB_MERGE_C R0, R8, R9, RZ ;  /* 0x000000090800723e */ /* 0x001fca00048060ff */
[----:B------:R0:W-:Y:S04]  /*124e0*/  STL [R1+0x344], R0 ;  /* 0x0003440001007387 */ /* 0x0001e80000100800 */
[----:B------:R-:W0:Y:S04]  /*124f0*/  LDL.LU R54, [R1+0x3b0] ;  /* 0x0003b00001367983 */ /* 0x000e280000300800 */
[----:B------:R-:W0:Y:S04]  /*12500*/  LDL.LU R55, [R1+0x3b4] ;  /* 0x0003b40001377983 */ /* 0x000e280000300800 */
        /* <DEDUP_REMOVED lines=11> */
[----:B------:R-:W-:-:S03]  /*125c0*/  F2FP.SATFINITE.E5M2.F32.PACK_AB_MERGE_C R216, R242, R243, RZ ;  /* 0x000000f3f2d8723e */ /* 0x000fc600048060ff */
        /* <DEDUP_REMOVED lines=33> */
[----:B------:R-:W-:Y:S01]  /*127e0*/  STL [R1+0x1194], R11 ;  /* 0x0011940b01007387 */ /* 0x000fe20000100800 */
[----:B0-----:R-:W-:Y:S02]  /*127f0*/  F2FP.SATFINITE.E5M2.F32.PACK_AB_MERGE_C R0, R55, R54, RZ ;  /* 0x000000363700723e */ /* 0x001fe400048060ff */
[----:B---3--:R-:W-:-:S05]  /*12800*/  F2FP.SATFINITE.E5M2.F32.PACK_AB_MERGE_C R220, R53, R52, RZ ;  /* 0x0000003435dc723e */ /* 0x008fca00048060ff */
[----:B------:R-:W-:Y:S04]  /*12810*/  STL [R1+0x1198], R220 ;  /* 0x001198dc01007387 */ /* 0x000fe80000100800 */
[----:B------:R0:W-:Y:S01]  /*12820*/  STL [R1+0x33c], R0 ;  /* 0x00033c0001007387 */ /* 0x0001e20000100800 */
[----:B----4-:R-:W-:Y:S02]  /*12830*/  F2FP.SATFINITE.E5M2.F32.PACK_AB_MERGE_C R3, R221, R246, RZ ;  /* 0x000000f6dd03723e */ /* 0x010fe400048060ff */
[----:B0-----:R-:W-:-:S03]  /*12840*/  F2FP.SATFINITE.E5M2.F32.PACK_AB_MERGE_C R0, R222, R50, RZ ;  /* 0x00000032de00723e */ /* 0x001fc600048060ff */
[----:B------:R-:W-:Y:S04]  /*12850*/  STL [R1+0x119c], R3 ;  /* 0x00119c0301007387 */ /* 0x000fe80000100800 */
[----:B------:R0:W-:Y:S01]  /*12860*/  STL [R1+0x334], R0 ;  /* 0x0003340001007387 */ /* 0x0001e20000100800 */
[----:B------:R-:W-:Y:S02]  /*12870*/  F2FP.SATFINITE.E5M2.F32.PACK_AB_MERGE_C R13, R250, R251, RZ ;  /* 0x000000fbfa0d723e */ /* 0x000fe400048060ff */
        /* <DEDUP_REMOVED lines=9> */
[----:B------:R-:W-:Y:S01]  /*12910*/  STL [R1+0x11a8], R17 ;  /* 0x0011a81101007387 */ /* 0x000fe20000100800 */
[----:B------:R-:W-:-:S03]  /*12920*/  F2FP.SATFINITE.E5M2.F32.PACK_AB_MERGE_C R3, R239, R240, RZ ;  /* 0x000000f0ef03723e */ /* 0x000fc600048060ff */
[----:B------:R0:W-:Y:S01]  /*12930*/  STL [R1+0x31c], R0 ;  /* 0x00031c0001007387 */ /* 0x0001e20000100800 */
[----:B------:R-:W-:-:S03]  /*12940*/  F2FP.SATFINITE.E5M2.F32.PACK_AB_MERGE_C R2, R237, R238, RZ ;  /* 0x000000eeed02723e */ /* 0x000fc600048060ff */
[----:B------:R1:W-:Y:S04]  /*12950*/  STL [R1+0x314], R3 ;  /* 0x0003140301007387 */ /* 0x0003e80000100800 */
[----:B------:R2:W-:Y:S01]  /*12960*/  STL [R1+0x310], R2 ;  /* 0x0003100201007387 */ /* 0x0005e20000100800 */
[----:B0-----:R-:W-:-:S05]  /*12970*/  F2FP.SATFINITE.E5M2.F32.PACK_AB_MERGE_C R0, R235, R236, RZ ;  /* 0x000000eceb00723e */ /* 0x001fca00048060ff */
[----:B------:R0:W-:Y:S01]  /*12980*/  STL [R1+0x30c], R0 ;  /* 0x00030c0001007387 */ /* 0x0001e20000100800 */
[----:B-1----:R-:W-:Y:S02]  /*12990*/  F2FP.SATFINITE.E5M2.F32.PACK_AB_MERGE_C R3, R233, R234, RZ ;  /* 0x000000eae903723e */ /* 0x002fe400048060ff */
[----:B--2---:R-:W-:-:S03]  /*129a0*/  F2FP.SATFINITE.E5M2.F32.PACK_AB_MERGE_C R2, R231, R232, RZ ;  /* 0x000000e8e702723e */ /* 0x004fc600048060ff */
[----:B------:R-:W-:Y:S04]  /*129b0*/  STL [R1+0x308], R3 ;  /* 0x0003080301007387 */ /* 0x000fe80000100800 */
[----:B------:R-:W-:Y:S01]  /*129c0*/  STL [R1+0x304], R2 ;  /* 0x0003040201007387 */ /* 0x000fe20000100800 */
[----:B0-----:R-:W-:Y:S02]  /*129d0*/  F2FP.SATFINITE.E5M2.F32.PACK_AB_MERGE_C R0, R229, R230, RZ ;  /* 0x000000e6e500723e */ /* 0x001fe400048060ff */
[----:B------:R-:W-:-:S05]  /*129e0*/  F2FP.SATFINITE.E5M2.F32.PACK_AB_MERGE_C R12, R227, R228, RZ ;  /* 0x000000e4e30c723e */ /* 0x000fca00048060ff */
[----:B------:R-:W-:Y:S01]  /*129f0*/  STL [R1+0x11ac], R12 ;  /* 0x0011ac0c01007387 */ /* 0x000fe20000100800 */
[----:B------:R-:W-:-:S03]  /*12a00*/  F2FP.SATFINITE.E5M2.F32.PACK_AB_MERGE_C R14, R225, R226, RZ ;  /* 0x000000e2e10e723e */ /* 0x000fc600048060ff */
[----:B------:R0:W-:Y:S04]  /*12a10*/  STL [R1+0x300], R0 ;  /* 0x0003000001007387 */ /* 0x0001e80000100800 */
[----:B------:R-:W-:Y:S01]  /*12a20*/  STL [R1+0x11b0], R14 ;  /* 0x0011b00e01007387 */ /* 0x000fe20000100800 */
[----:B0-----:R-:W-:Y:S02]  /*12a30*/  F2FP.SATFINITE.E5M2.F32.PACK_AB_MERGE_C R0, R223, R224, RZ ;  /* 0x000000e0df00723e */ /* 0x001fe400048060ff */
[----:B------:R-:W-:-:S03]  /*12a40*/  F2FP.SATFINITE.E5M2.F32.PACK_AB_MERGE_C R3, R22, R23, RZ ;  /* 0x000000171603723e */ /* 0x000fc600048060ff */
[----:B------:R0:W-:Y:S04]  /*12a50*/  STL [R1+0x1054], R0 ;  /* 0x0010540001007387 */ /* 0x0001e80000100800 */
[----:B------:R-:W-:Y:S01]  /*12a60*/  STL [R1+0x104c], R3 ;  /* 0x00104c0301007387 */ /* 0x000fe20000100800 */
[----:B------:R-:W-:-:S03]  /*12a70*/  F2FP.SATFINITE.E5M2.F32.PACK_AB_MERGE_C R2, R20, R21, RZ ;  /* 0x000000151402723e */ /* 0x000fc600048060ff */
[----:B------:R-:W2:Y:S04]  /*12a80*/  LDL.LU R50, [R1+0x260] ;  /* 0x0002600001327983 */ /* 0x000ea80000300800 */
[----:B------:R1:W-:Y:S01]  /*12a90*/  STL [R1+0xfec], R2 ;  /* 0x000fec0201007387 */ /* 0x0003e20000100800 */
[----:B0-----:R-:W-:-:S03]  /*12aa0*/  F2FP.SATFINITE.E5M2.F32.PACK_AB_MERGE_C R0, R8, R9, RZ ;  /* 0x000000090800723e */ /* 0x001fc600048060ff */
[----:B------:R-:W2:Y:S04]  /*12ab0*/  LDL.LU R222, [R1+0x264] ;  /* 0x0002640001de7983 */ /* 0x000ea80000300800 */
[----:B------:R-:W-:Y:S04]  /*12ac0*/  STL [R1+0x1000], R0 ;  /* 0x0010000001007387 */ /* 0x000fe80000100800 */
[----:B------:R-:W3:Y:S04]  /*12ad0*/  LDL.LU R246, [R1+0x268] ;  /* 0x0002680001f67983 */ /* 0x000ee80000300800 */
[----:B------:R-:W3:Y:S04]  /*12ae0*/  LDL.LU R221, [R1+0x26c] ;  /* 0x00026c0001dd7983 */ /* 0x000ee80000300800 */
[----:B-1----:R-:W4:Y:S04]  /*12af0*/  LDL.LU R2, [R1+0x270] ;  /* 0x0002700001027983 */ /* 0x002f280000300800 */
        /* <DEDUP_REMOVED lines=37> */
[----:B---3--:R-:W-:-:S05]  /*12d50*/  F2FP.SATFINITE.E5M2.F32.PACK_AB_MERGE_C R7, R221, R246, RZ ;  /* 0x000000f6dd07723e */ /* 0x008fca00048060ff */
[----:B------:R0:W-:Y:S01]  /*12d60*/  STL [R1+0x11b8], R7 ;  /* 0x0011b80701007387 */ /* 0x0001e20000100800 */
[----:B----4-:R-:W-:Y:S02]  /*12d70*/  F2FP.SATFINITE.E5M2.F32.PACK_AB_MERGE_C R15, R252, R2, RZ ;  /* 0x00000002fc0f723e */ /* 0x010fe400048060ff */
[----:B------:R-:W-:-:S03]  /*12d80*/  F2FP.SATFINITE.E5M2.F32.PACK_AB_MERGE_C R13, R250, R251, RZ ;  /* 0x000000fbfa0d723e */ /* 0x000fc600048060ff */
[----:B------:R-:W-:Y:S01]  /*12d90*/  STL [R1+0x11bc], R15 ;  /* 0x0011bc0f01007387 */ /* 0x000fe20000100800 */
[----:B0-----:R-:W-:-:S03]  /*12da0*/  F2FP.SATFINITE.E5M2.F32.PACK_AB_MERGE_C R7, R248, R249, RZ ;  /* 0x000000f9f807723e */ /* 0x001fc600048060ff */
[----:B------:R-:W-:Y:S04]  /*12db0*/  STL [R1+0x11c0], R13 ;  /* 0x0011c00d01007387 */ /* 0x000fe80000100800 */
[----:B------:R0:W-:Y:S01]  /*12dc0*/  STL [R1+0x11c4], R7 ;  /* 0x0011c40701007387 */ /* 0x0001e20000100800 */
[----:B------:R-:W-:Y:S02]  /*12dd0*/  F2FP.SATFINITE.E5M2.F32.PACK_AB_MERGE_C R12, R245, R247, RZ ;  /* 0x000000f7f50c723e */ /* 0x000fe400048060ff */
[----:B0-----:R-:W-:-:S03]  /*12de0*/  F2FP.SATFINITE.E5M2.F32.PACK_AB_MERGE_C R7, R243, R244, RZ ;  /* 0x000000f4f307723e */ /* 0x001fc600048060ff */
[----:B------:R-:W-:Y:S01]  /*12df0*/  STL [R1+0x11c8], R12 ;  /* 0x0011c80c01007387 */ /* 0x000fe20000100800 */
[----:B------:R-:W-:-:S03]  /*12e00*/  F2FP.SATFINITE.E5M2.F32.PACK_AB_MERGE_C R13, R241, R242, RZ ;  /* 0x000000f2f10d723e */ /* 0x000fc600048060ff */
[----:B------:R-:W-:Y:S04]  /*12e10*/  STL [R1+0x11cc], R7 ;  /* 0x0011cc0701007387 */ /* 0x000fe80000100800 */
[----:B------:R0:W-:Y:S01]  /*12e20*/  STL [R1+0x11d0], R13 ;  /* 0x0011d00d01007387 */ /* 0x0001e20000100800 */
[----:B------:R-:W-:Y:S02]  /*12e30*/  F2FP.SATFINITE.E5M2.F32.PACK_AB_MERGE_C R0, R239, R240, RZ ;  /* 0x000000f0ef00723e */ /* 0x000fe400048060ff */
[----:B0-----:R-:W-:-:S05]  /*12e40*/  F2FP.SATFINITE.E5M2.F32.PACK_AB_MERGE_C R13, R237, R238, RZ ;  /* 0x000000eeed0d723e */ /* 0x001fca00048060ff */
[----:B------:R-:W-:Y:S01]  /*12e50*/  STL [R1+0x11d4], R13 ;  /* 0x0011d40d01007387 */ /* 0x000fe20000100800 */
[----:B------:R-:W-:-:S03]  /*12e60*/  F2FP.SATFINITE.E5M2.F32.PACK_AB_MERGE_C R3, R235, R236, RZ ;  /* 0x000000eceb03723e */ /* 0x000fc600048060ff */
[----:B------:R0:W-:Y:S01]  /*12e70*/  STL [R1+0x238], R0 ;  /* 0x0002380001007387 */ /* 0x0001e20000100800 */
[----:B------:R-:W-:-:S03]  /*12e80*/  F2FP.SATFINITE.E5M2.F32.PACK_AB_MERGE_C R2, R233, R234, RZ ;  /* 0x000000eae902723e */ /* 0x000fc600048060ff */
[----:B------:R-:W-:Y:S04]  /*12e90*/  STL [R1+0x230], R3 ;  /* 0x0002300301007387 */ /* 0x000fe80000100800 */
[----:B------:R1:W-:Y:S01]  /*12ea0*/  STL [R1+0x22c], R2 ;  /* 0x00022c0201007387 */ /* 0x0003e20000100800 */
[----:B0-----:R-:W-:Y:S02]  /*12eb0*/  F2FP.SATFINITE.E5M2.F32.PACK_AB_MERGE_C R0, R231, R232, RZ ;  /* 0x000000e8e700723e */ /* 0x001fe400048060ff */
[----:B------:R-:W-:-:S05]  /*12ec0*/  F2FP.SATFINITE.E5M2.F32.PACK_AB_MERGE_C R13, R229, R230, RZ ;  /* 0x000000e6e50d723e */ /* 0x000fca00048060ff */
[----:B------:R-:W-:Y:S04]  /*12ed0*/  STL [R1+0x11dc], R13 ;  /* 0x0011dc0d01007387 */ /* 0x000fe80000100800 */
[----:B------:R0:W-:Y:S01]  /*12ee0*/  STL [R1+0x228], R0 ;  /* 0x0002280001007387 */ /* 0x0001e20000100800 */
[----:B-1----:R-:W-:Y:S02]  /*12ef0*/  F2FP.SATFINITE.E5M2.F32.PACK_AB_MERGE_C R2, R227, R228, RZ ;  /* 0x000000e4e302723e */ /* 0x002fe400048060ff */
[----:B0-----:R-:W-:-:S05]  /*12f00*/  F2FP.SATFINITE.E5M2.F32.PACK_AB_MERGE_C R0, R225, R226, RZ ;  /* 0x000000e2e100723e */ /* 0x001fca00048060ff */
[----:B------:R0:W-:Y:S04]  /*12f10*/  STL [R1+0x11e0], R0 ;  /* 0x0011e00001007387 */ /* 0x0001e80000100800 */
[----:B------:R1:W-:Y:S01]  /*12f20*/  STL [R1+0x220], R2 ;  /* 0x0002200201007387 */ /* 0x0003e20000100800 */
[----:B0-----:R-:W-:-:S05]  /*12f30*/  F2FP.SATFINITE.E5M2.F32.PACK_AB_MERGE_C R0, R223, R224, RZ ;  /* 0x000000e0df00723e */ /* 0x001fca00048060ff */
[----:B------:R0:W-:Y:S04]  /*12f40*/  STL [R1+0x218], R0 ;  /* 0x0002180001007387 */ /* 0x0001e80000100800 */
[----:B------:R-:W2:Y:S04]  /*12f50*/  LDL.LU R74, [R1+0x100] ;  /* 0x00010000014a7983 */ /* 0x000ea80000300800 */
[----:B------:R-:W2:Y:S04]  /*12f60*/  LDL.LU R75, [R1+0x104] ;  /* 0x00010400014b7983 */ /* 0x000ea80000300800 */
        /* <DEDUP_REMOVED lines=56> */
[----:B------:R-:W-:-:S02]  /*132f0*/  F2FP.SATFINITE.E5M2.F32.PACK_AB_MERGE_C R13, R22, R23, RZ ;  /* 0x00000017160d723e */ /* 0x000fc400048060ff */
[----:B------:R-:W-:Y:S01]  /*13300*/  F2FP.SATFINITE.E5M2.F32.PACK_AB_MERGE_C R6, R20, R21, RZ ;  /* 0x000000151406723e */ /* 0x000fe200048060ff */
[----:B------:R-:W4:Y:S01]  /*13310*/  LDL.LU R23, [R1+0x1e8] ;  /* 0x0001e80001177983 */ /* 0x000f220000300800 */
[----:B0-----:R-:W-:-:S03]  /*13320*/  F2FP.SATFINITE.E5M2.F32.PACK_AB_MERGE_C R0, R8, R9, RZ ;  /* 0x000000090800723e */ /* 0x001fc600048060ff */
[----:B------:R-:W4:Y:S04]  /*13330*/  LDL.LU R22, [R1+0x1ec] ;  /* 0x0001ec0001167983 */ /* 0x000f280000300800 */
[----:B------:R-:W4:Y:S04]  /*13340*/  LDL.LU R21, [R1+0x1f0] ;  /* 0x0001f00001157983 */ /* 0x000f280000300800 */
[----:B------:R-:W4:Y:S04]  /*13350*/  LDL.LU R20, [R1+0x1f4] ;  /* 0x0001f40001147983 */ /* 0x000f280000300800 */
[----:B------:R-:W4:Y:S04]  /*13360*/  LDL.LU R9, [R1+0x1f8] ;  /* 0x0001f80001097983 */ /* 0x000f280000300800 */
[----:B------:R-:W4:Y:S01]  /*13370*/  LDL.LU R8, [R1+0x1fc] ;  /* 0x0001fc0001087983 */ /* 0x000f220000300800 */
[----:B--2---:R-:W-:-:S02]  /*13380*/  F2FP.SATFINITE.E5M2.F32.PACK_AB_MERGE_C R7, R75, R74, RZ ;  /* 0x0000004a4b07723e */ /* 0x004fc400048060ff */
[----:B---3--:R-:W-:Y:S02]  /*13390*/  F2FP.SATFINITE.E5M2.F32.PACK_AB_MERGE_C R12, R73, R72, RZ ;  /* 0x00000048490c723e */ /* 0x008fe400048060ff */
[----:B----4-:R-:W-:Y:S02]  /*133a0*/  F2FP.SATFINITE.E5M2.F32.PACK_AB_MERGE_C R217, R71, R70, RZ ;  /* 0x0000004647d9723e */ /* 0x010fe400048060ff */
[----:B------:R-:W-:Y:S02]  /*133b0*/  F2FP.SATFINITE.E5M2.F32.PACK_AB_MERGE_C R14, R69, R68, RZ ;  /* 0x00000044450e723e */ /* 0x000fe400048060ff */
[----:B------:R-:W-:Y:S02]  /*133c0*/  F2FP.SATFINITE.E5M2.F32.PACK_AB_MERGE_C R10, R59, R58, RZ ;  /* 0x0000003a3b0a723e */ /* 0x000fe400048060ff */
        /* <DEDUP_REMOVED lines=8> */
[----:B--2---:R-:W-:Y:S02]  /*13450*/  F2FP.SATFINITE.E5M2.F32.PACK_AB_MERGE_C R11, R252, R2, RZ ;  /* 0x00000002fc0b723e */ /* 0x004fe400048060ff */
[----:B------:R-:W-:-:S05]  /*13460*/  F2FP.SATFINITE.E5M2.F32.PACK_AB_MERGE_C R2, R250, R251, RZ ;  /* 0x000000fbfa02723e */ /* 0x000fca00048060ff */
[----:B------:R1:W-:Y:S01]  /*13470*/  STL [R1+0xe98], R2 ;  /* 0x000e980201007387 */ /* 0x0003e20000100800 */
[----:B------:R-:W-:-:S03]  /*13480*/  F2FP.SATFINITE.E5M2.F32.PACK_AB_MERGE_C R17, R248, R249, RZ ;  /* 0x000000f9f811723e */ /* 0x000fc600048060ff */
[----:B------:R-:W2:Y:S01]  /*13490*/  LDL.LU R50, [R1] ;  /* 0x0000000001327983 */ /* 0x000ea20000300800 */
[----:B------:R-:W-:Y:S02]  /*134a0*/  F2FP.SATFINITE.E5M2.F32.PACK_AB_MERGE_C R218, R221, R246, RZ ;  /* 0x000000f6ddda723e */ /* 0x000fe400048060ff */
[----:B------:R-:W-:Y:S02]  /*134b0*/  F2FP.SATFINITE.E5M2.F32.PACK_AB_MERGE_C R19, R245, R247, RZ ;  /* 0x000000f7f513723e */ /* 0x000fe400048060ff */
[----:B------:R-:W-:Y:S02]  /*134c0*/  F2FP.SATFINITE.E5M2.F32.PACK_AB_MERGE_C R15, R243, R244, RZ ;  /* 0x000000f4f30f723e */ /* 0x000fe400048060ff */
[----:B------:R-:W-:Y:S02]  /*134d0*/  F2FP.SATFINITE.E5M2.F32.PACK_AB_MERGE_C R252, R241, R242, RZ ;  /* 0x000000f2f1fc723e */ /* 0x000fe400048060ff */
[----:B------:R-:W-:Y:S02]  /*134e0*/  F2FP.SATFINITE.E5M2.F32.PACK_AB_MERGE_C R86, R61, R60, RZ ;  /* 0x0000003c3d56723e */ /* 0x000fe400048060ff */
[----:B------:R-:W-:-:S02]  /*134f0*/  F2FP.SATFINITE.E5M2.F32.PACK_AB_MERGE_C R18, R63, R62, RZ ;  /* 0x0000003e3f12723e */ /* 0x000fc400048060ff */
[----:B------:R-:W-:Y:S02]  /*13500*/  F2FP.SATFINITE.E5M2.F32.PACK_AB_MERGE_C R220, R65, R64, RZ ;  /* 0x0000004041dc723e */ /* 0x000fe400048060ff */
[----:B------:R-:W-:Y:S02]  /*13510*/  F2FP.SATFINITE.E5M2.F32.PACK_AB_MERGE_C R3, R67, R66, RZ ;  /* 0x000000424303723e */ /* 0x000fe400048060ff */
[----:B------:R-:W-:Y:S02]  /*13520*/  F2FP.SATFINITE.E5M2.F32.PACK_AB_MERGE_C R248, R233, R234, RZ ;  /* 0x000000eae9f8723e */ /* 0x000fe400048060ff */
[----:B------:R-:W2:Y:S04]  /*13530*/  LDL.LU R233, [R1+0x4] ;  /* 0x0000040001e97983 */ /* 0x000ea80000300800 */
[----:B------:R-:W3:Y:S01]  /*13540*/  LDL.LU R53, [R1+0x8] ;  /* 0x0000080001357983 */ /* 0x000ee20000300800 */
[----:B------:R-:W-:-:S03]  /*13550*/  F2FP.SATFINITE.E5M2.F32.PACK_AB_MERGE_C R247, R231, R232, RZ ;  /* 0x000000e8e7f7723e */ /* 0x000fc600048060ff */
[----:B------:R-:W3:Y:S04]  /*13560*/  LDL.LU R231, [R1+0xc] ;  /* 0x00000c0001e77983 */ /* 0x000ee80000300800 */
[----:B------:R-:W4:Y:S01]  /*13570*/  LDL.LU R52, [R1+0x10] ;  /* 0x0000100001347983 */ /* 0x000f220000300800 */
[----:B------:R-:W-:-:S03]  /*13580*/  F2FP.SATFINITE.E5M2.F32.PACK_AB_MERGE_C R246, R229, R230, RZ ;  /* 0x000000e6e5f6723e */ /* 0x000fc600048060ff */
[----:B------:R-:W4:Y:S04]  /*13590*/  LDL.LU R229, [R1+0x14] ;  /* 0x0000140001e57983 */ /* 0x000f280000300800 */
        /* <DEDUP_REMOVED lines=67> */
[----:B------:R-:W-:Y:S01]  /*139d0*/  IMAD.MOV.U32 R153, RZ, RZ, R86 ;  /* 0x000000ffff997224 */ /* 0x000fe200078e0056 */
[----:B--2---:R-:W-:-:S02]  /*139e0*/  F2FP.SATFINITE.E5M2.F32.PACK_AB_MERGE_C R233, R233, R50, RZ ;  /* 0x00000032e9e9723e */ /* 0x004fc400048060ff */
[----:B------:R-:W2:Y:S01]  /*139f0*/  LDL.LU R50, [R1+0x127c] ;  /* 0x00127c0001327983 */ /* 0x000ea20000300800 */
[----:B---3--:R-:W-:-:S03]  /*13a00*/  F2FP.SATFINITE.E5M2.F32.PACK_AB_MERGE_C R231, R231, R53, RZ ;  /* 0x00000035e7e7723e */ /* 0x008fc600048060ff */
[----:B------:R-:W3:Y:S01]  /*13a10*/  LDL.LU R53, [R1+0x1278] ;  /* 0x0012780001357983 */ /* 0x000ee20000300800 */
[----:B----4-:R-:W-:-:S03]  /*13a20*/  F2FP.SATFINITE.E5M2.F32.PACK_AB_MERGE_C R229, R229, R52, RZ ;  /* 0x00000034e5e5723e */ /* 0x010fc600048060ff */
[----:B------:R-:W3:Y:S01]  /*13a30*/  LDL.LU R52, [R1+0x1274] ;  /* 0x0012740001347983 */ /* 0x000ee20000300800 */
        /* <DEDUP_REMOVED lines=12> */
[----:B------:R0:W-:Y:S01]  /*13b00*/  STL [R1+0xf90], R61 ;  /* 0x000f903d01007387 */ /* 0x0001e20000100800 */
[----:B------:R-:W-:-:S03]  /*13b10*/  F2FP.SATFINITE.E5M2.F32.PACK_AB_MERGE_C R63, R63, R60, RZ ;  /* 0x0000003c3f3f723e */ /* 0x000fc600048060ff */
[----:B0-----:R-:W4:Y:S01]  /*13b20*/  LDL.LU R61, [R1+0x1258] ;  /* 0x00125800013d7983 */ /* 0x001f220000300800 */
[----:B------:R-:W-:-:S03]  /*13b30*/  F2FP.SATFINITE.E5M2.F32.PACK_AB_MERGE_C R65, R65, R62, RZ ;  /* 0x0000003e4141723e */ /* 0x000fc600048060ff */
[----:B------:R-:W4:Y:S04]  /*13b40*/  LDL.LU R60, [R1+0x1254] ;  /* 0x00125400013c7983 */ /* 0x000f280000300800 */
[----:B------:R0:W-:Y:S01]  /*13b50*/  STL [R1+0xf8c], R63 ;  /* 0x000f8c3f01007387 */ /* 0x0001e20000100800 */
[----:B------:R-:W-:-:S03]  /*13b60*/  F2FP.SATFINITE.E5M2.F32.PACK_AB_MERGE_C R67, R67, R64, RZ ;  /* 0x000000404343723e */ /* 0x000fc600048060ff */
[----:B0-----:R-:W4:Y:S04]  /*13b70*/  LDL.LU R63, [R1+0x1250] ;  /* 0x00125000013f7983 */ /* 0x001f280000300800 */
[----:B------:R-:W4:Y:S04]  /*13b80*/  LDL.LU R62, [R1+0x124c] ;  /* 0x00124c00013e7983 */ /* 0x000f280000300800 */
[----:B------:R0:W-:Y:S01]  /*13b90*/  STL [R1+0xf2c], R65 ;  /* 0x000f2c4101007387 */ /* 0x0001e20000100800 */
[----:B------:R-:W-:Y:S02]  /*13ba0*/  F2FP.SATFINITE.E5M2.F32.PACK_AB_MERGE_C R221, R221, R66, RZ ;  /* 0x00000042dddd723e */ /* 0x000fe400048060ff */
[----:B------:R-:W-:Y:S01]  /*13bb0*/  F2FP.SATFINITE.E5M2.F32.PACK_AB_MERGE_C R22, R22, R69, RZ ;  /* 0x000000451616723e */ /* 0x000fe200048060ff */
[----:B0-----:R-:W4:Y:S04]  /*13bc0*/  LDL.LU R65, [R1+0x1248] ;  /* 0x0012480001417983 */ /* 0x001f280000300800 */
[----:B------:R-:W4:Y:S01]  /*13bd0*/  LDL.LU R64, [R1+0x1244] ;  /* 0x0012440001407983 */ /* 0x000f220000300800 */
[----:B------:R-:W-:-:S03]  /*13be0*/  F2FP.SATFINITE.E5M2.F32.PACK_AB_MERGE_C R20, R20, R68, RZ ;  /* 0x000000441414723e */ /* 0x000fc600048060ff */
[----:B------:R0:W-:Y:S01]  /*13bf0*/  STL [R1+0xf38], R67 ;  /* 0x000f384301007387 */ /* 0x0001e20000100800 */
[----:B------:R-:W-:Y:S02]  /*13c00*/  F2FP.SATFINITE.E5M2.F32.PACK_AB_MERGE_C R8, R8, R71, RZ ;  /* 0x000000470808723e */ /* 0x000fe400048060ff */
[----:B------:R-:W-:Y:S01]  /*13c10*/  F2FP.SATFINITE.E5M2.F32.PACK_AB_MERGE_C R2, R2, R70, RZ ;  /* 0x000000460202723e */ /* 0x000fe200048060ff */
[----:B0-----:R-:W4:Y:S04]  /*13c20*/  LDL.LU R67, [R1+0x1240] ;  /* 0x0012400001437983 */ /* 0x001f280000300800 */
        /* <DEDUP_REMOVED lines=35> */
[----:B------:R-:W4:Y:S01]  /*13e60*/  LDL.LU R86, [R1+0x11ec] ;  /* 0x0011ec0001567983 */ /* 0x000f220000300800 */
[----:B------:R-:W-:Y:S01]  /*13e70*/  F2FP.SATFINITE.E5M2.F32.PACK_AB_MERGE_C R161, R169, R168, RZ ;  /* 0x000000a8a9a1723e */ /* 0x000fe200048060ff */
[----:B------:R-:W-:Y:S01]  /*13e80*/  IMAD.MOV.U32 R157, RZ, RZ, R219 ;  /* 0x000000ffff9d7224 */ /* 0x000fe200078e00db */
[----:B------:R-:W-:Y:S01]  /*13e90*/  F2FP.SATFINITE.E5M2.F32.PACK_AB_MERGE_C R219, R165, R164, RZ ;  /* 0x000000a4a5db723e */ /* 0x000fe200048060ff */
[----:B------:R-:W-:Y:S01]  /*13ea0*/  IMAD.MOV.U32 R155, RZ, RZ, R216 ;  /* 0x000000ffff9b7224 */ /* 0x000fe200078e00d8 */
[----:B------:R-:W-:Y:S01]  /*13eb0*/  F2FP.SATFINITE.E5M2.F32.PACK_AB_MERGE_C R164, R171, R170, RZ ;  /* 0x000000aaaba4723e */ /* 0x000fe200048060ff */
[----:B------:R-:W4:Y:S01]  /*13ec0*/  LDL.LU R216, [R1+0x11e8] ;  /* 0x0011e80001d87983 */ /* 0x000f220000300800 */
[----:B------:R-:W-:-:S03]  /*13ed0*/  F2FP.SATFINITE.E5M2.F32.PACK_AB_MERGE_C R163, R173, R172, RZ ;  /* 0x000000acada3723e */ /* 0x000fc600048060ff */
[----:B------:R0:W-:Y:S01]  /*13ee0*/  STL [R1+0xf64], R161 ;  /* 0x000f64a101007387 */ /* 0x0001e20000100800 */
[----:B------:R-:W-:Y:S02]  /*13ef0*/  F2FP.SATFINITE.E5M2.F32.PACK_AB_MERGE_C R91, R101, R100, RZ ;  /* 0x00000064655b723e */ /* 0x000fe400048060ff */
[----:B------:R-:W-:Y:S01]  /*13f00*/  F2FP.SATFINITE.E5M2.F32.PACK_AB_MERGE_C R89, R103, R102, RZ ;  /* 0x000000666759723e */ /* 0x000fe200048060ff */
[----:B------:R-:W-:Y:S01]  /*13f10*/  STL [R1+0xf60], R164 ;  /* 0x000f60a401007387 */ /* 0x000fe20000100800 */
[----:B0-----:R-:W-:-:S03]  /*13f20*/  F2FP.SATFINITE.E5M2.F32.PACK_AB_MERGE_C R161, R175, R174, RZ ;  /* 0x000000aeafa1723e */ /* 0x001fc600048060ff */
[----:B------:R-:W-:Y:S04]  /*13f30*/  STL [R1+0xecc], R163 ;  /* 0x000ecca301007387 */ /* 0x000fe80000100800 */
[----:B------:R-:W-:Y:S04]  /*13f40*/  STL [R1+0xf0c], R161 ;  /* 0x000f0ca101007387 */ /* 0x000fe80000100800 */
[----:B------:R0:W-:Y:S04]  /*13f50*/  STL [R1+0xf7c], R91 ;  /* 0x000f7c5b01007387 */ /* 0x0001e80000100800 */
[----:B------:R1:W-:Y:S01]  /*13f60*/  STL [R1+0xf78], R89 ;  /* 0x000f785901007387 */ /* 0x0003e20000100800 */
[----:B------:R-:W-:-:S02]  /*13f70*/  F2FP.SATFINITE.E5M2.F32.PACK_AB_MERGE_C R93, R107, R106, RZ ;  /* 0x0000006a6b5d723e */ /* 0x000fc400048060ff */
[----:B0-----:R-:W-:Y:S02]  /*13f80*/  F2FP.SATFINITE.E5M2.F32.PACK_AB_MERGE_C R91, R109, R108, RZ ;  /* 0x0000006c6d5b723e */ /* 0x001fe400048060ff */
[----:B-1----:R-:W-:-:S05]  /*13f90*/  F2FP.SATFINITE.E5M2.F32.PACK_AB_MERGE_C R89, R105, R104, RZ ;  /* 0x000000686959723e */ /* 0x002fca00048060ff */
[----:B------:R0:W-:Y:S04]  /*13fa0*/  STL [R1+0xf9c], R89 ;  /* 0x000f9c5901007387 */ /* 0x0001e80000100800 */
[----:B------:R1:W-:Y:S01]  /*13fb0*/  STL [R1+0xf98], R93 ;  /* 0x000f985d01007387 */ /* 0x0003e20000100800 */
[----:B0-----:R-:W-:-:S03]  /*13fc0*/  F2FP.SATFINITE.E5M2.F32.PACK_AB_MERGE_C R89, R111, R110, RZ ;  /* 0x0000006e6f59723e */ /* 0x001fc600048060ff */
[----:B------:R0:W-:Y:S01]  /*13fd0*/  STL [R1+0xfc4], R91 ;  /* 0x000fc45b01007387 */ /* 0x0001e20000100800 */
[----:B-1----:R-:W-:-:S03]  /*13fe0*/  F2FP.SATFINITE.E5M2.F32.PACK_AB_MERGE_C R93, R113, R112, RZ ;  /* 0x00000070715d723e */ /* 0x002fc600048060ff */
[----:B------:R1:W-:Y:S01]  /*13ff0*/  STL [R1+0xfc0], R89 ;  /* 0x000fc05901007387 */ /* 0x0003e20000100800 */
[----:B------:R-:W-:Y:S01]  /*14000*/  IMAD.MOV.U32 R161, RZ, RZ, R153 ;  /* 0x000000ffffa17224 */ /* 0x000fe200078e0099 */
[----:B0-----:R-:W-:Y:S02]  /*14010*/  F2FP.SATFINITE.E5M2.F32.PACK_AB_MERGE_C R91, R115, R114, RZ ;  /* 0x00000072735b723e */ /* 0x001fe400048060ff */
[----:B------:R0:W-:Y:S01]  /*14020*/  STL [R1+0xfd8], R93 ;  /* 0x000fd85d01007387 */ /* 0x0001e20000100800 */
[----:B-1----:R-:W-:-:S03]  /*14030*/  F2FP.SATFINITE.E5M2.F32.PACK_AB_MERGE_C R89, R117, R116, RZ ;  /* 0x000000747559723e */ /* 0x002fc600048060ff */
[----:B------:R1:W-:Y:S01]  /*14040*/  STL [R1+0xfd4], R91 ;  /* 0x000fd45b01007387 */ /* 0x0003e20000100800 */
[----:B------:R-:W-:-:S03]  /*14050*/  IMAD.MOV.U32 R164, RZ, RZ, R161 ;  /* 0x000000ffffa47224 */ /* 0x000fc600078e00a1 */
[----:B------:R2:W-:Y:S01]  /*14060*/  STL [R1+0xf58], R89 ;  /* 0x000f585901007387 */ /* 0x0005e20000100800 */
[----:B0-----:R-:W-:Y:S02]  /*14070*/  F2FP.SATFINITE.E5M2.F32.PACK_AB_MERGE_C R93, R119, R118, RZ ;  /* 0x00000076775d723e */ /* 0x001fe400048060ff */
[----:B-1----:R-:W-:-:S03]  /*14080*/  F2FP.SATFINITE.E5M2.F32.PACK_AB_MERGE_C R91, R121, R120, RZ ;  /* 0x00000078795b723e */ /* 0x002fc600048060ff */
[----:B------:R-:W-:Y:S01]  /*14090*/  STL [R1+0xf5c], R93 ;  /* 0x000f5c5d01007387 */ /* 0x000fe20000100800 */
[----:B------:R-:W-:Y:S01]  /*140a0*/  IMAD.MOV.U32 R161, RZ, RZ, R157 ;  /* 0x000000ffffa17224 */ /* 0x000fe200078e009d */
[----:B--2---:R-:W-:Y:S02]  /*140b0*/  F2FP.SATFINITE.E5M2.F32.PACK_AB_MERGE_C R89, R123, R122, RZ ;  /* 0x0000007a7b59723e */ /* 0x004fe400048060ff */
[----:B------:R0:W-:Y:S01]  /*140c0*/  STL [R1+0xf54], R91 ;  /* 0x000f545b01007387 */ /* 0x0001e20000100800 */
[----:B------:R-:W-:Y:S02]  /*140d0*/  IMAD.MOV.U32 R157, RZ, RZ, R10 ;  /* 0x000000ffff9d7224 */ /* 0x000fe400078e000a */
[----:B------:R-:W-:Y:S01]  /*140e0*/  IMAD.MOV.U32 R10, RZ, RZ, R4 ;  /* 0x000000ffff0a7224 */ /* 0x000fe200078e0004 */
[----:B------:R1:W-:Y:S01]  /*140f0*/  STL [R1+0xff0], R89 ;  /* 0x000ff05901007387 */ /* 0x0003e20000100800 */
[----:B------:R-:W-:Y:S02]  /*14100*/  F2FP.SATFINITE.E5M2.F32.PACK_AB_MERGE_C R4, R127, R126, RZ ;  /* 0x0000007e7f04723e */ /* 0x000fe400048060ff */
[----:B0-----:R-:W-:-:S02]  /*14110*/  F2FP.SATFINITE.E5M2.F32.PACK_AB_MERGE_C R91, R125, R124, RZ ;  /* 0x0000007c7d5b723e */ /* 0x001fc400048060ff */
[----:B-1----:R-:W-:-:S03]  /*14120*/  F2FP.SATFINITE.E5M2.F32.PACK_AB_MERGE_C R89, R129, R128, RZ ;  /* 0x000000808159723e */ /* 0x002fc600048060ff */
[----:B------:R0:W-:Y:S04]  /*14130*/  STL [R1+0x1008], R91 ;  /* 0x0010085b01007387 */ /* 0x0001e80000100800 */
[----:B------:R1:W-:Y:S04]  /*14140*/  STL [R1+0x1004], R4 ;  /* 0x0010040401007387 */ /* 0x0003e80000100800 */
[----:B------:R2:W-:Y:S01]  /*14150*/  STL [R1+0x1020], R89 ;  /* 0x0010205901007387 */ /* 0x0005e20000100800 */
[----:B0-----:R-:W-:Y:S02]  /*14160*/  F2FP.SATFINITE.E5M2.F32.PACK_AB_MERGE_C R91, R131, R130, RZ ;  /* 0x00000082835b723e */ /* 0x001fe400048060ff */
[----:B-1----:R-:W-:-:S03]  /*14170*/  F2FP.SATFINITE.E5M2.F32.PACK_AB_MERGE_C R4, R133, R132, RZ ;  /* 0x000000848504723e */ /* 0x002fc600048060ff */
[----:B------:R0:W-:Y:S01]  /*14180*/  STL [R1+0x101c], R91 ;  /* 0x00101c5b01007387 */ /* 0x0001e20000100800 */
[----:B--2---:R-:W-:-:S03]  /*14190*/  F2FP.SATFINITE.E5M2.F32.PACK_AB_MERGE_C R89, R135, R134, RZ ;  /* 0x000000868759723e */ /* 0x004fc600048060ff */
[----:B------:R-:W-:Y:S04]  /*141a0*/  STL [R1+0x1038], R4 ;  /* 0x0010380401007387 */ /* 0x000fe80000100800 */
[----:B------:R1:W-:Y:S01]  /*141b0*/  STL [R1+0x1034], R89 ;  /* 0x0010345901007387 */ /* 0x0003e20000100800 */
[----:B0-----:R-:W-:Y:S02]  /*141c0*/  F2FP.SATFINITE.E5M2.F32.PACK_AB_MERGE_C R91, R137, R136, RZ ;  /* 0x00000088895b723e */ /* 0x001fe400048060ff */
[----:B------:R-:W-:Y:S02]  /*141d0*/  F2FP.SATFINITE.E5M2.F32.PACK_AB_MERGE_C R93, R141, R140, RZ ;  /* 0x0000008c8d5d723e */ /* 0x000fe400048060ff */
[----:B-1----:R-:W-:Y:S01]  /*141e0*/  F2FP.SATFINITE.E5M2.F32.PACK_AB_MERGE_C R89, R139, R138, RZ ;  /* 0x0000008a8b59723e */ /* 0x002fe200048060ff */
[----:B------:R0:W-:Y:S04]  /*141f0*/  STL [R1+0x1048], R91 ;  /* 0x0010485b01007387 */ /* 0x0001e80000100800 */
[----:B------:R1:W-:Y:S01]  /*14200*/  STL [R1+0x1044], R89 ;  /* 0x0010445901007387 */ /* 0x0003e20000100800 */
[----:B0-----:R-:W-:-:S03]  /*14210*/  F2FP.SATFINITE.E5M2.F32.PACK_AB_MERGE_C R91, R143, R142, RZ ;  /* 0x0000008e8f5b723e */ /* 0x001fc600048060ff */
[----:B------:R0:W-:Y:S01]  /*14220*/  STL [R1+0x1060], R93 ;  /* 0x0010605d01007387 */ /* 0x0001e20000100800 */
[----:B-1----:R-:W-:-:S03]  /*14230*/  F2FP.SATFINITE.E5M2.F32.PACK_AB_MERGE_C R89, R145, R144, RZ ;  /* 0x000000909159723e */ /* 0x002fc600048060ff */
[----:B------:R1:W-:Y:S01]  /*14240*/  STL [R1+0x105c], R91 ;  /* 0x00105c5b01007387 */ /* 0x0003e20000100800 */
[----:B------:R-:W-:-:S03]  /*14250*/  F2FP.SATFINITE.E5M2.F32.PACK_AB_MERGE_C R25, R37, R36, RZ ;  /* 0x000000242519723e */ /* 0x000fc600048060ff */
[----:B------:R2:W-:Y:S01]  /*14260*/  STL [R1+0x106c], R89 ;  /* 0x00106c5901007387 */ /* 0x0005e20000100800 */
[----:B0-----:R-:W-:Y:S02]  /*14270*/  F2FP.SATFINITE.E5M2.F32.PACK_AB_MERGE_C R93, R147, R146, RZ ;  /* 0x00000092935d723e */ /* 0x001fe400048060ff */
[----:B-1----:R-:W-:-:S03]  /*14280*/  F2FP.SATFINITE.E5M2.F32.PACK_AB_MERGE_C R91, R149, R148, RZ ;  /* 0x00000094955b723e */ /* 0x002fc600048060ff */
[----:B------:R-:W-:Y:S01]  /*14290*/  STL [R1+0x1068], R93 ;  /* 0x0010685d01007387 */ /* 0x000fe20000100800 */
[----:B------:R-:W-:Y:S02]  /*142a0*/  F2FP.SATFINITE.E5M2.F32.PACK_AB_MERGE_C R29, R39, R38, RZ ;  /* 0x00000026271d723e */ /* 0x000fe400048060ff */
[----:B--2---:R-:W-:Y:S01]  /*142b0*/  F2FP.SATFINITE.E5M2.F32.PACK_AB_MERGE_C R89, R151, R150, RZ ;  /* 0x000000969759723e */ /* 0x004fe200048060ff */
[----:B------:R-:W-:Y:S01]  /*142c0*/  STL [R1+0x1078], R91 ;  /* 0x0010785b01007387 */ /* 0x000fe20000100800 */
[----:B------:R-:W-:-:S03]  /*142d0*/  F2FP.SATFINITE.E5M2.F32.PACK_AB_MERGE_C R27, R41, R40, RZ ;  /* 0x00000028291b723e */ /* 0x000fc600048060ff */
[----:B------:R-:W-:Y:S04]  /*142e0*/  STL [R1+0x1074], R89 ;  /* 0x0010745901007387 */ /* 0x000fe80000100800 */
[----:B------:R0:W-:Y:S04]  /*142f0*/  STL [R1+0xf34], R25 ;  /* 0x000f341901007387 */ /* 0x0001e80000100800 */
[----:B------:R1:W-:Y:S04]  /*14300*/  STL [R1+0xf30], R29 ;  /* 0x000f301d01007387 */ /* 0x0003e80000100800 */
[----:B------:R2:W-:Y:S01]  /*14310*/  STL [R1+0xf40], R27 ;  /* 0x000f401b01007387 */ /* 0x0005e20000100800 */
[----:B0-----:R-:W-:-:S02]  /*14320*/  F2FP.SATFINITE.E5M2.F32.PACK_AB_MERGE_C R25, R43, R42, RZ ;  /* 0x0000002a2b19723e */ /* 0x001fc400048060ff */
[----:B-1----:R-:W-:-:S03]  /*14330*/  F2FP.SATFINITE.E5M2.F32.PACK_AB_MERGE_C R29, R45, R44, RZ ;  /* 0x0000002c2d1d723e */ /* 0x002fc600048060ff */
[----:B------:R0:W-:Y:S01]  /*14340*/  STL [R1+0xf3c], R25 ;  /* 0x000f3c1901007387 */ /* 0x0001e20000100800 */
[----:B--2---:R-:W-:-:S03]  /*14350*/  F2FP.SATFINITE.E5M2.F32.PACK_AB_MERGE_C R27, R47, R46, RZ ;  /* 0x0000002e2f1b723e */ /* 0x004fc600048060ff */
[----:B------:R1:W-:Y:S04]  /*14360*/  STL [R1+0xf50], R29 ;  /* 0x000f501d01007387 */ /* 0x0003e80000100800 */
[----:B------:R3:W-:Y:S01]  /*14370*/  STL [R1+0xf48], R27 ;  /* 0x000f481b01007387 */ /* 0x0007e20000100800 */
[----:B0-----:R-:W-:Y:S01]  /*14380*/  F2FP.SATFINITE.E5M2.F32.PACK_AB_MERGE_C R25, R49, R48, RZ ;  /* 0x000000303119723e */ /* 0x001fe200048060ff */
[----:B------:R-:W0:Y:S01]  /*14390*/  S2R R4, SR_TID.X ;  /* 0x0000000000047919 */ /* 0x000e220000002100 */
[----:B-1----:R-:W-:Y:S02]  /*143a0*/  F2FP.SATFINITE.E5M2.F32.PACK_AB_MERGE_C R29, R51, R50, RZ ;  /* 0x00000032331d723e */ /* 0x002fe400048060ff */
[----:B---3--:R-:W-:Y:S01]  /*143b0*/  F2FP.SATFINITE.E5M2.F32.PACK_AB_MERGE_C R27, R53, R52, RZ ;  /* 0x00000034351b723e */ /* 0x008fe200048060ff */
[----:B------:R4:W-:Y:S04]  /*143c0*/  STL [R1+0xf70], R25 ;  /* 0x000f701901007387 */ /* 0x0009e80000100800 */
[----:B------:R1:W-:Y:S04]  /*143d0*/  STL [R1+0xf68], R29 ;  /* 0x000f681d01007387 */ /* 0x0003e80000100800 */
[----:B------:R2:W-:Y:S01]  /*143e0*/  STL [R1+0xf08], R27 ;  /* 0x000f081b01007387 */ /* 0x0005e20000100800 */
[----:B----4-:R-:W-:-:S02]  /*143f0*/  F2FP.SATFINITE.E5M2.F32.PACK_AB_MERGE_C R25, R55, R54, RZ ;  /* 0x000000363719723e */ /* 0x010fc400048060ff */
[----:B-1----:R-:W-:-:S03]  /*14400*/  F2FP.SATFINITE.E5M2.F32.PACK_AB_MERGE_C R29, R57, R56, RZ ;  /* 0x00000038391d723e */ /* 0x002fc600048060ff */
[----:B------:R1:W-:Y:S01]  /*14410*/  STL [R1+0xf74], R25 ;  /* 0x000f741901007387 */ /* 0x0003e20000100800 */
[----:B--2---:R-:W-:-:S03]  /*14420*/  F2FP.SATFINITE.E5M2.F32.PACK_AB_MERGE_C R27, R59, R58, RZ ;  /* 0x0000003a3b1b723e */ /* 0x004fc600048060ff */
[----:B------:R2:W-:Y:S04]  /*14430*/  STL [R1+0xf88], R29 ;  /* 0x000f881d01007387 */ /* 0x0005e80000100800 */
[----:B------:R3:W-:Y:S01]  /*14440*/  STL [R1+0xf84], R27 ;  /* 0x000f841b01007387 */ /* 0x0007e20000100800 */
[----:B-1----:R-:W-:Y:S02]  /*14450*/  F2FP.SATFINITE.E5M2.F32.PACK_AB_MERGE_C R25, R61, R60, RZ ;  /* 0x0000003c3d19723e */ /* 0x002fe400048060ff */
[----:B--2---:R-:W-:-:S03]  /*14460*/  F2FP.SATFINITE.E5M2.F32.PACK_AB_MERGE_C R29, R63, R62, RZ ;  /* 0x0000003e3f1d723e */ /* 0x004fc600048060ff */
[----:B------:R1:W-:Y:S01]  /*14470*/  STL [R1+0xfb8], R25 ;  /* 0x000fb81901007387 */ /* 0x0003e20000100800 */
[----:B---3--:R-:W-:-:S03]  /*14480*/  F2FP.SATFINITE.E5M2.F32.PACK_AB_MERGE_C R27, R65, R64, RZ ;  /* 0x00000040411b723e */ /* 0x008fc600048060ff */
[----:B------:R2:W-:Y:S04]  /*14490*/  STL [R1+0xfa0], R29 ;  /* 0x000fa01d01007387 */ /* 0x0005e80000100800 */
[----:B------:R3:W-:Y:S01]  /*144a0*/  STL [R1+0xfd0], R27 ;  /* 0x000fd01b01007387 */ /* 0x0007e20000100800 */
[----:B-1----:R-:W-:Y:S02]  /*144b0*/  F2FP.SATFINITE.E5M2.F32.PACK_AB_MERGE_C R25, R67, R66, RZ ;  /* 0x000000424319723e */ /* 0x002fe400048060ff */
[----:B--2---:R-:W-:-:S03]  /*144c0*/  F2FP.SATFINITE.E5M2.F32.PACK_AB_MERGE_C R29, R69, R68, RZ ;  /* 0x00000044451d723e */ /* 0x004fc600048060ff */
[----:B------:R-:W-:Y:S01]  /*144d0*/  STL [R1+0xfcc], R25 ;  /* 0x000fcc1901007387 */ /* 0x000fe20000100800 */
[----:B---3--:R-:W-:-:S03]  /*144e0*/  F2FP.SATFINITE.E5M2.F32.PACK_AB_MERGE_C R27, R71, R70, RZ ;  /* 0x00000046471b723e */ /* 0x008fc600048060ff */
[----:B------:R1:W-:Y:S04]  /*144f0*/  STL [R1+0xfe8], R29 ;  /* 0x000fe81d01007387 */ /* 0x0003e80000100800 */
[----:B------:R2:W-:Y:S01]  /*14500*/  STL [R1+0xfe4], R27 ;  /* 0x000fe41b01007387 */ /* 0x0005e20000100800 */
[----:B-1----:R-:W-:Y:S02]  /*14510*/  F2FP.SATFINITE.E5M2.F32.PACK_AB_MERGE_C R29, R73, R72, RZ ;  /* 0x00000048491d723e */ /* 0x002fe400048060ff */
[----:B--2---:R-:W-:-:S03]  /*14520*/  F2FP.SATFINITE.E5M2.F32.PACK_AB_MERGE_C R27, R75, R74, RZ ;  /* 0x0000004a4b1b723e */ /* 0x004fc600048060ff */
[----:B------:R1:W-:Y:S04]  /*14530*/  STL [R1+0xff8], R29 ;  /* 0x000ff81d01007387 */ /* 0x0003e80000100800 */
[----:B------:R2:W-:Y:S01]  /*14540*/  STL [R1+0xff4], R27 ;  /* 0x000ff41b01007387 */ /* 0x0005e20000100800 */
[----:B0-----:R-:W-:-:S03]  /*14550*/  IMAD.SHL.U32 R25, R4, 0x10, RZ ;  /* 0x0000001004197824 */ /* 0x001fc600078e00ff */
[----:B------:R-:W3:Y:S01]  /*14560*/  LDL.LU R177, [R1+0x41c] ;  /* 0x00041c0001b17983 */ /* 0x000ee20000300800 */
[----:B------:R-:W-:Y:S01]  /*14570*/  IMAD.SHL.U32 R4, R4, 0x40, RZ ;  /* 0x0000004004047824 */ /* 0x000fe200078e00ff */
[----:B------:R-:W-:Y:S02]  /*14580*/  F2FP.SATFINITE.E5M2.F32.PACK_AB_MERGE_C R31, R77, R76, RZ ;  /* 0x0000004c4d1f723e */ /* 0x000fe400048060ff */
[----:B------:R-:W4:Y:S01]  /*14590*/  LDL.LU R175, [R1+0x418] ;  /* 0x0004180001af7983 */ /* 0x000f220000300800 */
[----:B-1----:R-:W-:Y:S02]  /*145a0*/  F2FP.SATFINITE.E5M2.F32.PACK_AB_MERGE_C R29, R79, R78, RZ ;  /* 0x0000004e4f1d723e */ /* 0x002fe400048060ff */
[----:B------:R-:W-:Y:S01]  /*145b0*/  LOP3.LUT R25, R25, 0xf0, RZ, 0xc0, !PT ;  /* 0x000000f019197812 */ /* 0x000fe200078ec0ff */
[----:B------:R0:W-:Y:S01]  /*145c0*/  STL [R1+0x1010], R31 ;  /* 0x0010101f01007387 */ /* 0x0001e20000100800 */
[----:B------:R-:W-:Y:S02]  /*145d0*/  LOP3.LUT R4, R4, 0x400, RZ, 0xc0, !PT ;  /* 0x0000040004047812 */ /* 0x000fe400078ec0ff */
[----:B--2---:R-:W-:Y:S01]  /*145e0*/  F2FP.SATFINITE.E5M2.F32.PACK_AB_MERGE_C R27, R81, R80, RZ ;  /* 0x00000050511b723e */ /* 0x004fe200048060ff */
[----:B------:R1:W-:Y:S01]  /*145f0*/  STL [R1+0x100c], R29 ;  /* 0x00100c1d01007387 */ /* 0x0003e20000100800 */
[----:B------:R-:W-:-:S02]  /*14600*/  IADD3 R4, R4, UR8, R25 ;  /* 0x0000000804047c10 */ /* 0x000fc4000fffe019 */
[----:B0-----:R-:W-:Y:S01]  /*14610*/  F2FP.SATFINITE.E5M2.F32.PACK_AB_MERGE_C R31, R83, R82, RZ ;  /* 0x00000052531f723e */ /* 0x001fe200048060ff */
[----:B------:R0:W-:Y:S01]  /*14620*/  STL [R1+0x1028], R27 ;  /* 0x0010281b01007387 */ /* 0x0001e20000100800 */
[----:B------:R-:W-:Y:S02]  /*14630*/  F2FP.SATFINITE.E5M2.F32.PACK_AB_MERGE_C R25, R87, R86, RZ ;  /* 0x000000565719723e */ /* 0x000fe400048060ff */
[----:B-1----:R-:W-:Y:S01]  /*14640*/  F2FP.SATFINITE.E5M2.F32.PACK_AB_MERGE_C R29, R85, R84, RZ ;  /* 0x00000054551d723e */ /* 0x002fe200048060ff */
[----:B------:R-:W-:Y:S01]  /*14650*/  STL [R1+0x1024], R31 ;  /* 0x0010241f01007387 */ /* 0x000fe20000100800 */
[----:B------:R-:W-:-:S03]  /*14660*/  IMAD.MOV.U32 R159, RZ, RZ, R18 ;  /* 0x000000ffff9f7224 */ /* 0x000fc600078e0012 */
[----:B------:R-:W-:Y:S01]  /*14670*/  STL [R1+0x1040], R29 ;  /* 0x0010401d01007387 */ /* 0x000fe20000100800 */
[----:B------:R-:W-:-:S03]  /*14680*/  F2FP.SATFINITE.E5M2.F32.PACK_AB_MERGE_C R18, R167, R166, RZ ;  /* 0x000000a6a712723e */ /* 0x000fc600048060ff */
[----:B------:R-:W2:Y:S04]  /*14690*/  LDL.LU R174, [R1+0x424] ;  /* 0x0004240001ae7983 */ /* 0x000ea80000300800 */
[----:B------:R1:W-:Y:S04]  /*146a0*/  STL [R1+0x103c], R25 ;  /* 0x00103c1901007387 */ /* 0x0003e80000100800 */
[----:B------:R-:W2:Y:S04]  /*146b0*/  LDL.LU R173, [R1+0x420] ;  /* 0x0004200001ad7983 */ /* 0x000ea80000300800 */
[----:B------:R-:W2:Y:S04]  /*146c0*/  LDL.LU R167, [R1+0x324] ;  /* 0x0003240001a77983 */ /* 0x000ea80000300800 */
[----:B------:R-:W2:Y:S04]  /*146d0*/  LDL.LU R166, [R1+0x31c] ;  /* 0x00031c0001a67983 */ /* 0x000ea80000300800 */
[----:B------:R-:W2:Y:S01]  /*146e0*/  LDL.LU R165, [R1+0x218] ;  /* 0x0002180001a57983 */ /* 0x000ea20000300800 */
[----:B0-----:R-:W0:Y:S01]  /*146f0*/  S2R R27, SR_TID.X ;  /* 0x00000000001b7919 */ /* 0x001e220000002100 */
[----:B-1----:R-:W-:Y:S01]  /*14700*/  VIADD R25, R216, 0x7f ;  /* 0x0000007fd8197836 */ /* 0x002fe20000000000 */
[----:B------:R-:W-:-:S02]  /*14710*/  LOP3.LUT R242, R242, 0xffff, RZ, 0xc0, !PT ;  /* 0x0000fffff2f27812 */ /* 0x000fc400078ec0ff */
[----:B------:R-:W-:Y:S02]  /*14720*/  LOP3.LUT R33, R6, 0xffff, RZ, 0xc0, !PT ;  /* 0x0000ffff06217812 */ /* 0x000fe400078ec0ff */
[----:B------:R-:W-:Y:S01]  /*14730*/  ISETP.GE.AND P0, PT, R25, UR7, PT ;  /* 0x0000000719007c0c */ /* 0x000fe2000bf06270 */
[----:B------:R-:W-:Y:S01]  /*14740*/  VIADD R25, R216, 0x7d ;  /* 0x0000007dd8197836 */ /* 0x000fe20000000000 */
[----:B------:R-:W-:Y:S01]  /*14750*/  PRMT R36, R242, 0x3340, R36 ;  /* 0x00003340f2247816 */ /* 0x000fe20000000024 */
[----:B------:R-:W2:Y:S01]  /*14760*/  LDL.LU R6, [R1+0x11e4] ;  /* 0x0011e40001067983 */ /* 0x000ea20000300800 */
[----:B------:R-:W-:Y:S02]  /*14770*/  LOP3.LUT R244, R244, 0xffff, RZ, 0xc0, !PT ;  /* 0x0000fffff4f47812 */ /* 0x000fe400078ec0ff */
[----:B------:R-:W-:Y:S01]  /*14780*/  LOP3.LUT R35, R0, 0xffff, RZ, 0xc0, !PT ;  /* 0x0000ffff00237812 */ /* 0x000fe200078ec0ff */
[----:B------:R-:W-:Y:S01]  /*14790*/  BAR.SYNC.DEFER_BLOCKING 0x0 ;  /* 0x0000000000007b1d */ /* 0x000fe20000010000 */
[----:B------:R-:W-:-:S02]  /*147a0*/  PRMT R37, R244, 0x3340, R37 ;  /* 0x00003340f4257816 */ /* 0x000fc40000000025 */
[----:B----4-:R-:W-:-:S03]  /*147b0*/  LOP3.LUT R31, R175, 0xffff, RZ, 0xc0, !PT ;  /* 0x0000ffffaf1f7812 */ /* 0x010fc600078ec0ff */
[----:B------:R-:W4:Y:S01]  /*147c0*/  LDL.LU R0, [R1+0x11e0] ;  /* 0x0011e00001007983 */ /* 0x000f220000300800 */
[----:B0-----:R-:W-:Y:S02]  /*147d0*/  LOP3.LUT R27, R27, 0x60, RZ, 0xc0, !PT ;  /* 0x000000601b1b7812 */ /* 0x001fe400078ec0ff */
[----:B------:R-:W-:Y:S02]  /*147e0*/  LOP3.LUT R237, R237, 0xffff, RZ, 0xc0, !PT ;  /* 0x0000ffffeded7812 */ /* 0x000fe400078ec0ff */
[----:B------:R-:W-:Y:S01]  /*147f0*/  LOP3.LUT R212, R212, 0xffff, RZ, 0xc0, !PT ;  /* 0x0000ffffd4d47812 */ /* 0x000fe200078ec0ff */
[----:B------:R-:W-:Y:S01]  /*14800*/  IMAD R4, R27, 0x8, R4 ;  /* 0x000000081b047824 */ /* 0x000fe200078e0204 */
[----:B---3--:R-:W-:Y:S01]  /*14810*/  LOP3.LUT R29, R177, 0xffff, RZ, 0xc0, !PT ;  /* 0x0000ffffb11d7812 */ /* 0x008fe200078ec0ff */
[----:B------:R-:W-:Y:S01]  /*14820*/  VIADD R27, R216, 0x2 ;  /* 0x00000002d81b7836 */ /* 0x000fe20000000000 */
        /* <DEDUP_REMOVED lines=14> */
[----:B------:R-:W-:Y:S02]  /*14910*/  F2FP.SATFINITE.E5M2.F32.PACK_AB_MERGE_C R153, R193, R192, RZ ;  /* 0x000000c0c199723e */ /* 0x000fe400048060ff */
        /* <DEDUP_REMOVED lines=30> */
[----:B------:R-:W-:Y:S01]  /*14b00*/  LOP3.LUT R180, R180, 0xffff, RZ, 0xc0, !PT ;  /* 0x0000ffffb4b47812 */ /* 0x000fe200078ec0ff */
[----:B------:R-:W-:Y:S01]  /*14b10*/  IMAD.MOV.U32 R163, RZ, RZ, R155 ;  /* 0x000000ffffa37224 */ /* 0x000fe200078e009b */
[----:B------:R-:W-:Y:S01]  /*14b20*/  ISETP.GE.AND P1, PT, R27, UR4, PT ;  /* 0x000000041b007c0c */ /* 0x000fe2000bf26270 */
[----:B------:R-:W-:Y:S01]  /*14b30*/  ULDC.64 UR4, c[0x0][0x228] ;  /* 0x00008a0000047ab9 */ /* 0x000fe20000000a00 */
[----:B------:R-:W-:Y:S02]  /*14b40*/  PRMT R38, R29, 0x3340, R33 ;  /* 0x000033401d267816 */ /* 0x000fe40000000021 */
[----:B------:R-:W-:Y:S02]  /*14b50*/  LOP3.LUT R239, R239, 0xffff, RZ, 0xc0, !PT ;  /* 0x0000ffffefef7812 */ /* 0x000fe400078ec0ff */
[----:B------:R-:W-:-:S02]  /*14b60*/  LOP3.LUT R246, R246, 0xffff, RZ, 0xc0, !PT ;  /* 0x0000fffff6f67812 */ /* 0x000fc400078ec0ff */
[----:B------:R-:W-:Y:S02]  /*14b70*/  F2FP.SATFINITE.E5M2.F32.PACK_AB_MERGE_C R172, R179, R178, RZ ;  /* 0x000000b2b3ac723e */ /* 0x000fe400048060ff */
[----:B------:R-:W-:Y:S02]  /*14b80*/  F2FP.SATFINITE.E5M2.F32.PACK_AB_MERGE_C R171, R183, R182, RZ ;  /* 0x000000b6b7ab723e */ /* 0x000fe400048060ff */
[----:B------:R-:W-:Y:S02]  /*14b90*/  LOP3.LUT R250, R250, 0xffff, RZ, 0xc0, !PT ;  /* 0x0000fffffafa7812 */ /* 0x000fe400078ec0ff */
[----:B------:R-:W-:Y:S02]  /*14ba0*/  LOP3.LUT R235, R235, 0xffff, RZ, 0xc0, !PT ;  /* 0x0000ffffebeb7812 */ /* 0x000fe400078ec0ff */
[----:B------:R-:W-:Y:S02]  /*14bb0*/  LOP3.LUT R243, R243, 0xffff, RZ, 0xc0, !PT ;  /* 0x0000fffff3f37812 */ /* 0x000fe400078ec0ff */
[----:B------:R-:W-:-:S02]  /*14bc0*/  LOP3.LUT R248, R248, 0xffff, RZ, 0xc0, !PT ;  /* 0x0000fffff8f87812 */ /* 0x000fc400078ec0ff */
[----:B------:R-:W-:Y:S01]  /*14bd0*/  LOP3.LUT R252, R252, 0xffff, RZ, 0xc0, !PT ;  /* 0x0000fffffcfc7812 */ /* 0x000fe200078ec0ff */
[----:B------:R-:W0:Y:S01]  /*14be0*/  S2R R197, SR_TID.X ;  /* 0x0000000000c57919 */ /* 0x000e220000002100 */
[----:B------:R-:W-:Y:S02]  /*14bf0*/  ISETP.GE.AND P3, PT, R25, UR5, PT ;  /* 0x0000000519007c0c */ /* 0x000fe4000bf66270 */
[----:B------:R-:W-:Y:S02]  /*14c00*/  LOP3.LUT R88, R88, 0xffff, RZ, 0xc0, !PT ;  /* 0x0000ffff58587812 */ /* 0x000fe400078ec0ff */
[----:B------:R-:W-:Y:S01]  /*14c10*/  LOP3.LUT R90, R90, 0xffff, RZ, 0xc0, !PT ;  /* 0x0000ffff5a5a7812 */ /* 0x000fe200078ec0ff */
[----:B------:R-:W-:Y:S01]  /*14c20*/  IMAD.MOV.U32 R185, RZ, RZ, R159 ;  /* 0x000000ffffb97224 */ /* 0x000fe200078e009f */
[----:B------:R-:W-:Y:S01]  /*14c30*/  PRMT R25, R38, 0x5410, R36 ;  /* 0x0000541026197816 */ /* 0x000fe20000000024 */
[----:B------:R-:W-:Y:S01]  /*14c40*/  ULDC UR7, c[0x0][0x248] ;  /* 0x0000920000077ab9 */ /* 0x000fe20000000800 */
[----:B------:R-:W-:Y:S01]  /*14c50*/  PRMT R39, R31, 0x3340, R35 ;  /* 0x000033401f277816 */ /* 0x000fe20000000023 */
[----:B------:R-:W-:Y:S01]  /*14c60*/  VIADD R27, R216, 0x7e ;  /* 0x0000007ed81b7836 */ /* 0x000fe20000000000 */
[----:B------:R-:W-:Y:S01]  /*14c70*/  PRMT R40, R212, 0x3340, R40 ;  /* 0x00003340d4287816 */ /* 0x000fe20000000028 */
[----:B------:R1:W-:Y:S01]  /*14c80*/  STL [R1+0x1114], R25 ;  /* 0x0011141901007387 */ /* 0x0003e20000100800 */
[----:B--2---:R-:W-:-:S02]  /*14c90*/  LOP3.LUT R36, R167, 0xffff, RZ, 0xc0, !PT ;  /* 0x0000ffffa7247812 */ /* 0x004fc400078ec0ff */
        /* <DEDUP_REMOVED lines=9> */
[----:B------:R-:W-:Y:S02]  /*14d30*/  LOP3.LUT R153, R153, 0xffff, RZ, 0xc0, !PT ;  /* 0x0000ffff99997812 */ /* 0x000fe400078ec0ff */
[----:B------:R-:W-:Y:S02]  /*14d40*/  PRMT R62, R224, 0x3340, R62 ;  /* 0x00003340e03e7816 */ /* 0x000fe4000000003e */
[----:B------:R-:W-:Y:S01]  /*14d50*/  F2FP.SATFINITE.E5M2.F32.PACK_AB_MERGE_C R155, R207, R206, RZ ;  /* 0x000000cecf9b723e */ /* 0x000fe200048060ff */
[----:B------:R-:W-:Y:S01]  /*14d60*/  IMAD.MOV.U32 R178, RZ, RZ, R164 ;  /* 0x000000ffffb27224 */ /* 0x000fe200078e00a4 */
[----:B-1----:R-:W-:Y:S01]  /*14d70*/  PRMT R25, R39, 0x5410, R37 ;  /* 0x0000541027197816 */ /* 0x002fe20000000025 */
[----:B------:R-:W-:Y:S01]  /*14d80*/  IMAD.MOV.U32 R183, RZ, RZ, R161 ;  /* 0x000000ffffb77224 */ /* 0x000fe200078e00a1 */
[----:B------:R-:W-:Y:S01]  /*14d90*/  ISETP.GE.AND P2, PT, R27, UR11, PT ;  /* 0x0000000b1b007c0c */ /* 0x000fe2000bf46270 */
[----:B------:R-:W-:Y:S01]  /*14da0*/  ULDC UR5, c[0x0][0x248] ;  /* 0x0000920000057ab9 */ /* 0x000fe20000000800 */
[----:B------:R-:W-:Y:S01]  /*14db0*/  LOP3.LUT R27, R173, 0xffff, RZ, 0xc0, !PT ;  /* 0x0000ffffad1b7812 */ /* 0x000fe200078ec0ff */
[----:B------:R1:W-:Y:S01]  /*14dc0*/  STL [R1+0x1110], R25 ;  /* 0x0011101901007387 */ /* 0x0003e20000100800 */
[----:B------:R-:W-:-:S02]  /*14dd0*/  LOP3.LUT R37, R166, 0xffff, RZ, 0xc0, !PT ;  /* 0x0000ffffa6257812 */ /* 0x000fc400078ec0ff */
[----:B------:R-:W-:Y:S01]  /*14de0*/  LOP3.LUT R38, R165, 0xffff, RZ, 0xc0, !PT ;  /* 0x0000ffffa5267812 */ /* 0x000fe200078ec0ff */
[----:B------:R-:W2:Y:S01]  /*14df0*/  LDL.LU R175, [R1+0x434] ;  /* 0x0004340001af7983 */ /* 0x000ea20000300800 */
[----:B------:R-:W-:Y:S02]  /*14e00*/  LOP3.LUT R39, R13, 0xffff, RZ, 0xc0, !PT ;  /* 0x0000ffff0d277812 */ /* 0x000fe400078ec0ff */
[----:B------:R-:W-:Y:S01]  /*14e10*/  PRMT R47, R36, 0x3340, R241 ;  /* 0x00003340242f7816 */ /* 0x000fe200000000f1 */
[----:B------:R-:W3:Y:S01]  /*14e20*/  LDL.LU R173, [R1+0x42c] ;  /* 0x00042c0001ad7983 */ /* 0x000ee20000300800 */
[----:B------:R-:W-:Y:S01]  /*14e30*/  PRMT R63, R153, 0x3340, R63 ;  /* 0x00003340993f7816 */ /* 0x000fe2000000003f */
[----:B------:R-:W-:Y:S01]  /*14e40*/  IMAD.MOV.U32 R181, RZ, RZ, R178 ;  /* 0x000000ffffb57224 */ /* 0x000fe200078e00b2 */
[----:B------:R-:W-:Y:S01]  /*14e50*/  SHF.R.U32.HI R204, RZ, 0x8, R204 ;  /* 0x00000008ffcc7819 */ /* 0x000fe200000116cc */
[----:B------:R-:W2:Y:S01]  /*14e60*/  LDL.LU R167, [R1+0x428] ;  /* 0x0004280001a77983 */ /* 0x000ea20000300800 */
[----:B------:R-:W-:-:S02]  /*14e70*/  SHF.R.U32.HI R208, RZ, 0x8, R208 ;  /* 0x00000008ffd07819 */ /* 0x000fc400000116d0 */
[----:B------:R-:W-:Y:S01]  /*14e80*/  SHF.R.U32.HI R29, RZ, 0x8, R29 ;  /* 0x00000008ff1d7819 */ /* 0x000fe2000001161d */
[----:B------:R-:W2:Y:S01]  /*14e90*/  LDL.LU R166, [R1+0x32c] ;  /* 0x00032c0001a67983 */ /* 0x000ea20000300800 */
[----:B------:R-:W-:Y:S02]  /*14ea0*/  SHF.R.U32.HI R33, RZ, 0x8, R33 ;  /* 0x00000008ff217819 */ /* 0x000fe40000011621 */
[----:B0-----:R-:W-:Y:S01]  /*14eb0*/  LOP3.LUT R197, R197, 0x7f, RZ, 0xc0, !PT ;  /* 0x0000007fc5c57812 */ /* 0x001fe200078ec0ff */
[----:B------:R-:W2:Y:S01]  /*14ec0*/  LDL.LU R165, [R1+0x228] ;  /* 0x0002280001a57983 */ /* 0x000ea20000300800 */
[----:B-1----:R-:W-:Y:S01]  /*14ed0*/  LOP3.LUT R25, R174, 0xffff, RZ, 0xc0, !PT ;  /* 0x0000ffffae197812 */ /* 0x002fe200078ec0ff */
[----:B------:R-:W-:Y:S01]  /*14ee0*/  IMAD.MOV.U32 R187, RZ, RZ, R185 ;  /* 0x000000ffffbb7224 */ /* 0x000fe200078e00b9 */
[----:B------:R-:W-:Y:S01]  /*14ef0*/  PRMT R44, R37, 0x3340, R237 ;  /* 0x00003340252c7816 */ /* 0x000fe200000000ed */
[----:B------:R-:W2:Y:S01]  /*14f00*/  LDL.LU R13, [R1+0x11dc] ;  /* 0x0011dc00010d7983 */ /* 0x000ea20000300800 */
[----:B------:R-:W-:Y:S01]  /*14f10*/  PRMT R45, R25, 0x3340, R38 ;  /* 0x00003340192d7816 */ /* 0x000fe20000000026 */
[----:B------:R-:W-:Y:S01]  /*14f20*/  ULDC UR11, c[0x0][0x248] ;  /* 0x00009200000b7ab9 */ /* 0x000fe20000000800 */
[----:B------:R-:W-:Y:S01]  /*14f30*/  PRMT R46, R27, 0x3340, R39 ;  /* 0x000033401b2e7816 */ /* 0x000fe20000000027 */
[----:B------:R-:W2:Y:S01]  /*14f40*/  LDL.LU R174, [R1+0x220] ;  /* 0x0002200001ae7983 */ /* 0x000ea20000300800 */
[----:B------:R-:W-:-:S02]  /*14f50*/  PRMT R44, R44, 0x5410, R40 ;  /* 0x000054102c2c7816 */ /* 0x000fc40000000028 */
[----:B------:R-:W-:Y:S02]  /*14f60*/  PRMT R40, R45, 0x5410, R41 ;  /* 0x000054102d287816 */ /* 0x000fe40000000029 */
[----:B------:R-:W-:Y:S02]  /*14f70*/  PRMT R41, R46, 0x5410, R42 ;  /* 0x000054102e297816 */ /* 0x000fe4000000002a */
[----:B------:R-:W-:Y:S01]  /*14f80*/  PRMT R42, R47, 0x5410, R43 ;  /* 0x000054102f2a7816 */ /* 0x000fe2000000002b */
[----:B------:R-:W-:Y:S04]  /*14f90*/  STL [R1+0x110c], R44 ;  /* 0x00110c2c01007387 */ /* 0x000fe80000100800 */
[----:B------:R-:W-:Y:S04]  /*14fa0*/  STL [R1+0x1108], R40 ;  /* 0x0011082801007387 */ /* 0x000fe80000100800 */
[----:B------:R3:W-:Y:S04]  /*14fb0*/  STL [R1+0x1104], R41 ;  /* 0x0011042901007387 */ /* 0x0007e80000100800 */
[----:B------:R2:W-:Y:S01]  /*14fc0*/  STL [R1+0x1100], R42 ;  /* 0x0011002a01007387 */ /* 0x0005e20000100800 */
[----:B----4-:R-:W-:-:S02]  /*14fd0*/  LOP3.LUT R46, R0, 0xffff, RZ, 0xc0, !PT ;  /* 0x0000ffff002e7812 */ /* 0x010fc400078ec0ff */
[----:B---3--:R-:W-:Y:S02]  /*14fe0*/  LOP3.LUT R41, R173, 0xffff, RZ, 0xc0, !PT ;  /* 0x0000ffffad297812 */ /* 0x008fe400078ec0ff */
[----:B------:R-:W3:Y:S01]  /*14ff0*/  LDL.LU R173, [R1+0x43c] ;  /* 0x00043c0001ad7983 */ /* 0x000ee20000300800 */
[----:B--2---:R-:W-:-:S03]  /*15000*/  LOP3.LUT R42, R167, 0xffff, RZ, 0xc0, !PT ;  /* 0x0000ffffa72a7812 */ /* 0x004fc600078ec0ff */
[----:B------:R-:W2:Y:S01]  /*15010*/  LDL.LU R167, [R1+0x438] ;  /* 0x0004380001a77983 */ /* 0x000ea20000300800 */
[----:B------:R-:W-:-:S03]  /*15020*/  LOP3.LUT R43, R166, 0xffff, RZ, 0xc0, !PT ;  /* 0x0000ffffa62b7812 */ /* 0x000fc600078ec0ff */
[----:B------:R-:W4:Y:S01]  /*15030*/  LDL.LU R166, [R1+0x430] ;  /* 0x0004300001a67983 */ /* 0x000f220000300800 */
[----:B------:R-:W-:-:S03]  /*15040*/  LOP3.LUT R44, R165, 0xffff, RZ, 0xc0, !PT ;  /* 0x0000ffffa52c7812 */ /* 0x000fc600078ec0ff */
[----:B------:R-:W4:Y:S04]  /*15050*/  LDL.LU R165, [R1+0x334] ;  /* 0x0003340001a57983 */ /* 0x000f280000300800 */
[----:B------:R-:W3:Y:S01]  /*15060*/  LDL.LU R0, [R1+0x11d8] ;  /* 0x0011d80001007983 */ /* 0x000ee20000300800 */
[----:B------:R-:W-:Y:S02]  /*15070*/  LOP3.LUT R45, R174, 0xffff, RZ, 0xc0, !PT ;  /* 0x0000ffffae2d7812 */ /* 0x000fe400078ec0ff */
[----:B------:R-:W-:Y:S01]  /*15080*/  LOP3.LUT R40, R175, 0xffff, RZ, 0xc0, !PT ;  /* 0x0000ffffaf287812 */ /* 0x000fe200078ec0ff */
[----:B------:R-:W4:Y:S01]  /*15090*/  LDL.LU R177, [R1+0x230] ;  /* 0x0002300001b17983 */ /* 0x000f220000300800 */
[----:B------:R-:W-:Y:S02]  /*150a0*/  PRMT R51, R41, 0x3340, R45 ;  /* 0x0000334029337816 */ /* 0x000fe4000000002d */
[----:B------:R-:W-:Y:S01]  /*150b0*/  PRMT R52, R42, 0x3340, R46 ;  /* 0x000033402a347816 */ /* 0x000fe2000000002e */
[----:B------:R-:W4:Y:S01]  /*150c0*/  LDL.LU R175, [R1+0x22c] ;  /* 0x00022c0001af7983 */ /* 0x000f220000300800 */
[----:B------:R-:W-:-:S02]  /*150d0*/  PRMT R53, R43, 0x3340, R245 ;  /* 0x000033402b357816 */ /* 0x000fc400000000f5 */
[----:B------:R-:W-:Y:S02]  /*150e0*/  PRMT R54, R40, 0x3340, R44 ;  /* 0x0000334028367816 */ /* 0x000fe4000000002c */
[----:B---3--:R-:W-:-:S04]  /*150f0*/  PRMT R47, R234, 0x3340, R0 ;  /* 0x00003340ea2f7816 */ /* 0x008fc80000000000 */
[----:B------:R-:W-:Y:S02]  /*15100*/  PRMT R51, R51, 0x5410, R47 ;  /* 0x0000541033337816 */ /* 0x000fe4000000002f */
[----:B------:R-:W-:Y:S02]  /*15110*/  PRMT R47, R52, 0x5410, R48 ;  /* 0x00005410342f7816 */ /* 0x000fe40000000030 */
[----:B------:R-:W-:Y:S02]  /*15120*/  PRMT R48, R53, 0x5410, R49 ;  /* 0x0000541035307816 */ /* 0x000fe40000000031 */
[----:B------:R-:W-:Y:S01]  /*15130*/  PRMT R49, R54, 0x5410, R50 ;  /* 0x0000541036317816 */ /* 0x000fe20000000032 */
[----:B------:R-:W-:Y:S04]  /*15140*/  STL [R1+0x10fc], R51 ;  /* 0x0010fc3301007387 */ /* 0x000fe80000100800 */
[----:B------:R0:W-:Y:S04]  /*15150*/  STL [R1+0x10f8], R47 ;  /* 0x0010f82f01007387 */ /* 0x0001e80000100800 */
[----:B------:R2:W-:Y:S04]  /*15160*/  STL [R1+0x10f4], R48 ;  /* 0x0010f43001007387 */ /* 0x0005e80000100800 */
[----:B------:R4:W-:Y:S01]  /*15170*/  STL [R1+0x10f0], R49 ;  /* 0x0010f03101007387 */ /* 0x0009e20000100800 */
[----:B0-----:R-:W-:-:S03]  /*15180*/  LOP3.LUT R47, R173, 0xffff, RZ, 0xc0, !PT ;  /* 0x0000ffffad2f7812 */ /* 0x001fc600078ec0ff */
[----:B------:R-:W3:Y:S01]  /*15190*/  LDL.LU R174, [R1+0x444] ;  /* 0x0004440001ae7983 */ /* 0x000ee20000300800 */
[----:B--2---:R-:W-:-:S03]  /*151a0*/  LOP3.LUT R48, R167, 0xffff, RZ, 0xc0, !PT ;  /* 0x0000ffffa7307812 */ /* 0x004fc600078ec0ff */
[----:B------:R-:W2:Y:S01]  /*151b0*/  LDL.LU R173, [R1+0x440] ;  /* 0x0004400001ad7983 */ /* 0x000ea20000300800 */
[----:B----4-:R-:W-:-:S03]  /*151c0*/  LOP3.LUT R49, R166, 0xffff, RZ, 0xc0, !PT ;  /* 0x0000ffffa6317812 */ /* 0x010fc600078ec0ff */
[----:B------:R-:W4:Y:S04]  /*151d0*/  LDL.LU R167, [R1+0x344] ;  /* 0x0003440001a77983 */ /* 0x000f280000300800 */
[----:B------:R-:W3:Y:S01]  /*151e0*/  LDL.LU R166, [R1+0x33c] ;  /* 0x00033c0001a67983 */ /* 0x000ee20000300800 */
[----:B------:R-:W-:-:S03]  /*151f0*/  LOP3.LUT R50, R165, 0xffff, RZ, 0xc0, !PT ;  /* 0x0000ffffa5327812 */ /* 0x000fc600078ec0ff */
[----:B------:R-:W3:Y:S01]  /*15200*/  LDL.LU R165, [R1+0x238] ;  /* 0x0002380001a57983 */ /* 0x000ee20000300800 */
[----:B------:R-:W-:Y:S02]  /*15210*/  LOP3.LUT R53, R13, 0xffff, RZ, 0xc0, !PT ;  /* 0x0000ffff0d357812 */ /* 0x000fe400078ec0ff */
[----:B------:R-:W-:Y:S01]  /*15220*/  LOP3.LUT R51, R177, 0xffff, RZ, 0xc0, !PT ;  /* 0x0000ffffb1337812 */ /* 0x000fe200078ec0ff */
[----:B------:R-:W3:Y:S01]  /*15230*/  LDL.LU R13, [R1+0x11d4] ;  /* 0x0011d400010d7983 */ /* 0x000ee20000300800 */
[----:B------:R-:W-:Y:S02]  /*15240*/  LOP3.LUT R52, R175, 0xffff, RZ, 0xc0, !PT ;  /* 0x0000ffffaf347812 */ /* 0x000fe400078ec0ff */
        /* <DEDUP_REMOVED lines=8> */
[----:B------:R-:W-:Y:S01]  /*152d0*/  PRMT R56, R61, 0x5410, R57 ;  /* 0x000054103d387816 */ /* 0x000fe20000000039 */
[----:B------:R-:W-:Y:S04]  /*152e0*/  STL [R1+0x10ec], R58 ;  /* 0x0010ec3a01007387 */ /* 0x000fe80000100800 */
[----:B------:R-:W-:Y:S04]  /*152f0*/  STL [R1+0x10e8], R54 ;  /* 0x0010e83601007387 */ /* 0x000fe80000100800 */
[----:B------:R2:W-:Y:S04]  /*15300*/  STL [R1+0x10e4], R55 ;  /* 0x0010e43701007387 */ /* 0x0005e80000100800 */
[----:B------:R4:W-:Y:S01]  /*15310*/  STL [R1+0x10e0], R56 ;  /* 0x0010e03801007387 */ /* 0x0009e20000100800 */
[----:B--2---:R-:W-:-:S03]  /*15320*/  LOP3.LUT R55, R173, 0xffff, RZ, 0xc0, !PT ;  /* 0x0000ffffad377812 */ /* 0x004fc600078ec0ff */
[----:B------:R-:W2:Y:S01]  /*15330*/  LDL.LU R173, [R1+0x508] ;  /* 0x0005080001ad7983 */ /* 0x000ea20000300800 */
[----:B----4-:R-:W-:-:S03]  /*15340*/  LOP3.LUT R56, R167, 0xffff, RZ, 0xc0, !PT ;  /* 0x0000ffffa7387812 */ /* 0x010fc600078ec0ff */
[----:B------:R-:W4:Y:S01]  /*15350*/  LDL.LU R167, [R1+0x504] ;  /* 0x0005040001a77983 */ /* 0x000f220000300800 */
[----:B---3--:R-:W-:-:S03]  /*15360*/  LOP3.LUT R57, R166, 0xffff, RZ, 0xc0, !PT ;  /* 0x0000ffffa6397812 */ /* 0x008fc600078ec0ff */
[----:B------:R-:W3:Y:S01]  /*15370*/  LDL.LU R166, [R1+0x414] ;  /* 0x0004140001a67983 */ /* 0x000ee20000300800 */
[----:B------:R-:W-:-:S03]  /*15380*/  LOP3.LUT R58, R165, 0xffff, RZ, 0xc0, !PT ;  /* 0x0000ffffa53a7812 */ /* 0x000fc600078ec0ff */
[----:B------:R-:W3:Y:S01]  /*15390*/  LDL.LU R165, [R1+0x410] ;  /* 0x0004100001a57983 */ /* 0x000ee20000300800 */
[----:B------:R-:W-:Y:S02]  /*153a0*/  LOP3.LUT R54, R174, 0xffff, RZ, 0xc0, !PT ;  /* 0x0000ffffae367812 */ /* 0x000fe400078ec0ff */
[----:B------:R-:W-:Y:S02]  /*153b0*/  LOP3.LUT R59, R13, 0xffff, RZ, 0xc0, !PT ;  /* 0x0000ffff0d3b7812 */ /* 0x000fe400078ec0ff */
[--C-:B------:R-:W-:Y:S01]  /*153c0*/  PRMT R60, R196, 0x3340, R0.reuse ;  /* 0x00003340c43c7816 */ /* 0x100fe20000000000 */
[----:B------:R-:W3:Y:S01]  /*153d0*/  LDL.LU R13, [R1+0x11d0] ;  /* 0x0011d000010d7983 */ /* 0x000ee20000300800 */
[----:B------:R-:W-:Y:S02]  /*153e0*/  PRMT R64, R57, 0x3340, R249 ;  /* 0x0000334039407816 */ /* 0x000fe400000000f9 */
[----:B------:R-:W-:Y:S01]  /*153f0*/  PRMT R61, R222, 0x3340, R0 ;  /* 0x00003340de3d7816 */ /* 0x000fe20000000000 */
[----:B------:R-:W3:Y:S01]  /*15400*/  LDL.LU R175, [R1+0x314] ;  /* 0x0003140001af7983 */ /* 0x000ee20000300800 */
[----:B------:R-:W-:-:S02]  /*15410*/  PRMT R65, R54, 0x3340, R58 ;  /* 0x0000334036417816 */ /* 0x000fc4000000003a */
[----:B------:R-:W-:Y:S01]  /*15420*/  PRMT R66, R55, 0x3340, R59 ;  /* 0x0000334037427816 */ /* 0x000fe2000000003b */
[----:B------:R-:W3:Y:S01]  /*15430*/  LDL.LU R174, [R1+0x310] ;  /* 0x0003100001ae7983 */ /* 0x000ee20000300800 */
[----:B------:R-:W-:Y:S02]  /*15440*/  PRMT R67, R56, 0x3340, R251 ;  /* 0x0000334038437816 */ /* 0x000fe400000000fb */
        /* <DEDUP_REMOVED lines=8> */
[----:B------:R-:W-:-:S02]  /*154d0*/  LOP3.LUT R66, R7, 0xffff, RZ, 0xc0, !PT ;  /* 0x0000ffff07427812 */ /* 0x000fc400078ec0ff */
[----:B--2---:R-:W-:Y:S02]  /*154e0*/  LOP3.LUT R60, R173, 0xffff, RZ, 0xc0, !PT ;  /* 0x0000ffffad3c7812 */ /* 0x004fe400078ec0ff */
[----:B------:R-:W2:Y:S01]  /*154f0*/  LDL.LU R173, [R1+0x500] ;  /* 0x0005000001ad7983 */ /* 0x000ea20000300800 */
[----:B----4-:R-:W-:-:S03]  /*15500*/  LOP3.LUT R61, R167, 0xffff, RZ, 0xc0, !PT ;  /* 0x0000ffffa73d7812 */ /* 0x010fc600078ec0ff */
[----:B------:R-:W4:Y:S01]  /*15510*/  LDL.LU R167, [R1+0x44c] ;  /* 0x00044c0001a77983 */ /* 0x000f220000300800 */
[----:B---3--:R-:W-:-:S03]  /*15520*/  LOP3.LUT R62, R166, 0xffff, RZ, 0xc0, !PT ;  /* 0x0000ffffa63e7812 */ /* 0x008fc600078ec0ff */
[----:B------:R-:W3:Y:S01]  /*15530*/  LDL.LU R166, [R1+0x448] ;  /* 0x0004480001a67983 */ /* 0x000ee20000300800 */
[----:B------:R-:W-:-:S03]  /*15540*/  LOP3.LUT R63, R165, 0xffff, RZ, 0xc0, !PT ;  /* 0x0000ffffa53f7812 */ /* 0x000fc600078ec0ff */
[----:B------:R-:W3:Y:S04]  /*15550*/  LDL.LU R165, [R1+0x34c] ;  /* 0x00034c0001a57983 */ /* 0x000ee80000300800 */
[----:B------:R-:W3:Y:S01]  /*15560*/  LDL.LU R7, [R1+0x11cc] ;  /* 0x0011cc0001077983 */ /* 0x000ee20000300800 */
[----:B------:R-:W-:Y:S02]  /*15570*/  LOP3.LUT R67, R12, 0xffff, RZ, 0xc0, !PT ;  /* 0x0000ffff0c437812 */ /* 0x000fe400078ec0ff */
[----:B------:R-:W-:Y:S01]  /*15580*/  LOP3.LUT R64, R175, 0xffff, RZ, 0xc0, !PT ;  /* 0x0000ffffaf407812 */ /* 0x000fe200078ec0ff */
[----:B------:R-:W3:Y:S01]  /*15590*/  LDL.LU R12, [R1+0x11c8] ;  /* 0x0011c800010c7983 */ /* 0x000ee20000300800 */
[----:B------:R-:W-:-:S03]  /*155a0*/  PRMT R74, R152, 0x3340, R0 ;  /* 0x00003340984a7816 */ /* 0x000fc60000000000 */
[----:B------:R-:W3:Y:S01]  /*155b0*/  LDL.LU R175, [R1+0x30c] ;  /* 0x00030c0001af7983 */ /* 0x000ee20000300800 */
[----:B------:R-:W-:Y:S02]  /*155c0*/  PRMT R76, R62, 0x3340, R66 ;  /* 0x000033403e4c7816 */ /* 0x000fe40000000042 */
[--C-:B------:R-:W-:Y:S02]  /*155d0*/  PRMT R75, R154, 0x3340, R0.reuse ;  /* 0x000033409a4b7816 */ /* 0x100fe40000000000 */
[----:B------:R-:W-:Y:S02]  /*155e0*/  PRMT R77, R63, 0x3340, R67 ;  /* 0x000033403f4d7816 */ /* 0x000fe40000000043 */
[----:B------:R-:W-:Y:S02]  /*155f0*/  PRMT R71, R233, 0x3340, R0 ;  /* 0x00003340e9477816 */ /* 0x000fe40000000000 */
[----:B------:R-:W-:Y:S02]  /*15600*/  PRMT R78, R60, 0x3340, R64 ;  /* 0x000033403c4e7816 */ /* 0x000fe40000000040 */
[----:B------:R-:W-:-:S02]  /*15610*/  LOP3.LUT R65, R174, 0xffff, RZ, 0xc0, !PT ;  /* 0x0000ffffae417812 */ /* 0x000fc400078ec0ff */
[----:B------:R-:W-:Y:S01]  /*15620*/  PRMT R74, R76, 0x5410, R74 ;  /* 0x000054104c4a7816 */ /* 0x000fe2000000004a */
[----:B------:R-:W3:Y:S01]  /*15630*/  LDL.LU R174, [R1+0x50c] ;  /* 0x00050c0001ae7983 */ /* 0x000ee20000300800 */
[----:B------:R-:W-:Y:S02]  /*15640*/  PRMT R75, R77, 0x5410, R75 ;  /* 0x000054104d4b7816 */ /* 0x000fe4000000004b */
[----:B------:R-:W-:Y:S02]  /*15650*/  PRMT R71, R78, 0x5410, R71 ;  /* 0x000054104e477816 */ /* 0x000fe40000000047 */
[----:B------:R-:W-:Y:S02]  /*15660*/  PRMT R69, R231, 0x3340, R0 ;  /* 0x00003340e7457816 */ /* 0x000fe40000000000 */
[----:B------:R-:W-:-:S04]  /*15670*/  PRMT R79, R61, 0x3340, R65 ;  /* 0x000033403d4f7816 */ /* 0x000fc80000000041 */
[----:B------:R-:W-:Y:S02]  /*15680*/  PRMT R69, R79, 0x5410, R69 ;  /* 0x000054104f457816 */ /* 0x000fe40000000045 */
[----:B--2---:R-:W-:Y:S02]  /*15690*/  LOP3.LUT R76, R173, 0xffff, RZ, 0xc0, !PT ;  /* 0x0000ffffad4c7812 */ /* 0x004fe400078ec0ff */
[----:B------:R-:W2:Y:S01]  /*156a0*/  LDL.LU R173, [R1+0x454] ;  /* 0x0004540001ad7983 */ /* 0x000ea20000300800 */
[----:B----4-:R-:W-:-:S03]  /*156b0*/  LOP3.LUT R77, R167, 0xffff, RZ, 0xc0, !PT ;  /* 0x0000ffffa74d7812 */ /* 0x010fc600078ec0ff */
[----:B------:R-:W4:Y:S01]  /*156c0*/  LDL.LU R167, [R1+0x40c] ;  /* 0x00040c0001a77983 */ /* 0x000f220000300800 */
[----:B---3--:R-:W-:-:S03]  /*156d0*/  LOP3.LUT R78, R166, 0xffff, RZ, 0xc0, !PT ;  /* 0x0000ffffa64e7812 */ /* 0x008fc600078ec0ff */
[----:B------:R-:W3:Y:S01]  /*156e0*/  LDL.LU R166, [R1+0x408] ;  /* 0x0004080001a67983 */ /* 0x000ee20000300800 */
[----:B------:R-:W-:-:S03]  /*156f0*/  LOP3.LUT R79, R165, 0xffff, RZ, 0xc0, !PT ;  /* 0x0000ffffa54f7812 */ /* 0x000fc600078ec0ff */
[----:B------:R-:W3:Y:S01]  /*15700*/  LDL.LU R165, [R1+0x308] ;  /* 0x0003080001a57983 */ /* 0x000ee20000300800 */
[----:B------:R-:W-:-:S03]  /*15710*/  LOP3.LUT R81, R7, 0xffff, RZ, 0xc0, !PT ;  /* 0x0000ffff07517812 */ /* 0x000fc600078ec0ff */
[----:B------:R-:W3:Y:S01]  /*15720*/  LDL.LU R7, [R1+0x11c4] ;  /* 0x0011c40001077983 */ /* 0x000ee20000300800 */
[----:B------:R-:W-:Y:S02]  /*15730*/  LOP3.LUT R82, R13, 0xffff, RZ, 0xc0, !PT ;  /* 0x0000ffff0d527812 */ /* 0x000fe400078ec0ff */
[--C-:B------:R-:W-:Y:S01]  /*15740*/  PRMT R21, R84, 0x3340, R0.reuse ;  /* 0x0000334054157816 */ /* 0x100fe20000000000 */
[----:B------:R-:W3:Y:S01]  /*15750*/  LDL.LU R13, [R1+0x11c0] ;  /* 0x0011c000010d7983 */ /* 0x000ee20000300800 */
[----:B------:R-:W-:Y:S02]  /*15760*/  PRMT R89, R77, 0x3340, R81 ;  /* 0x000033404d597816 */ /* 0x000fe40000000051 */
[----:B------:R-:W-:Y:S01]  /*15770*/  PRMT R85, R23, 0x3340, R0 ;  /* 0x0000334017557816 */ /* 0x000fe20000000000 */
[----:B------:R-:W3:Y:S01]  /*15780*/  LDL.LU R15, [R1+0x11bc] ;  /* 0x0011bc00010f7983 */ /* 0x000ee20000300800 */
[----:B------:R-:W-:Y:S02]  /*15790*/  PRMT R91, R78, 0x3340, R82 ;  /* 0x000033404e5b7816 */ /* 0x000fe40000000052 */
[----:B------:R-:W-:-:S02]  /*157a0*/  PRMT R86, R188, 0x3340, R0 ;  /* 0x00003340bc567816 */ /* 0x000fc40000000000 */
[----:B------:R-:W-:Y:S02]  /*157b0*/  PRMT R93, R79, 0x3340, R83 ;  /* 0x000033404f5d7816 */ /* 0x000fe40000000053 */
[----:B------:R-:W-:Y:S02]  /*157c0*/  LOP3.LUT R80, R175, 0xffff, RZ, 0xc0, !PT ;  /* 0x0000ffffaf507812 */ /* 0x000fe400078ec0ff */
[----:B------:R-:W-:Y:S02]  /*157d0*/  PRMT R21, R89, 0x5410, R21 ;  /* 0x0000541059157816 */ /* 0x000fe40000000015 */
[----:B------:R-:W-:Y:S02]  /*157e0*/  PRMT R89, R91, 0x5410, R85 ;  /* 0x000054105b597816 */ /* 0x000fe40000000055 */
[----:B------:R-:W-:Y:S01]  /*157f0*/  PRMT R85, R93, 0x5410, R86 ;  /* 0x000054105d557816 */ /* 0x000fe20000000056 */
[----:B------:R0:W-:Y:S01]  /*15800*/  STL [R1+0x10c8], R21 ;  /* 0x0010c81501007387 */ /* 0x0001e20000100800 */
[----:B------:R-:W-:-:S02]  /*15810*/  PRMT R87, R229, 0x3340, R0 ;  /* 0x00003340e5577816 */ /* 0x000fc40000000000 */
[----:B------:R-:W-:Y:S01]  /*15820*/  PRMT R95, R76, 0x3340, R80 ;  /* 0x000033404c5f7816 */ /* 0x000fe20000000050 */
[----:B------:R-:W-:Y:S01]  /*15830*/  STL [R1+0x10c4], R89 ;  /* 0x0010c45901007387 */ /* 0x000fe20000100800 */
[----:B------:R-:W-:-:S03]  /*15840*/  LOP3.LUT R91, R174, 0xffff, RZ, 0xc0, !PT ;  /* 0x0000ffffae5b7812 */ /* 0x000fc600078ec0ff */
[----:B------:R1:W-:Y:S01]  /*15850*/  STL [R1+0x10c0], R85 ;  /* 0x0010c05501007387 */ /* 0x0003e20000100800 */
[----:B0-----:R-:W-:-:S03]  /*15860*/  PRMT R21, R95, 0x5410, R87 ;  /* 0x000054105f157816 */ /* 0x001fc60000000057 */
[----:B------:R-:W3:Y:S01]  /*15870*/  LDL.LU R174, [R1+0x514] ;  /* 0x0005140001ae7983 */ /* 0x000ee20000300800 */
[----:B--2---:R-:W-:-:S03]  /*15880*/  LOP3.LUT R93, R173, 0xffff, RZ, 0xc0, !PT ;  /* 0x0000ffffad5d7812 */ /* 0x004fc600078ec0ff */
[----:B------:R-:W2:Y:S01]  /*15890*/  LDL.LU R173, [R1+0x510] ;  /* 0x0005100001ad7983 */ /* 0x000ea20000300800 */
[----:B----4-:R-:W-:-:S03]  /*158a0*/  LOP3.LUT R95, R167, 0xffff, RZ, 0xc0, !PT ;  /* 0x0000ffffa75f7812 */ /* 0x010fc600078ec0ff */
[----:B------:R-:W4:Y:S01]  /*158b0*/  LDL.LU R167, [R1+0x450] ;  /* 0x0004500001a77983 */ /* 0x000f220000300800 */
[----:B---3--:R-:W-:-:S03]  /*158c0*/  LOP3.LUT R97, R166, 0xffff, RZ, 0xc0, !PT ;  /* 0x0000ffffa6617812 */ /* 0x008fc600078ec0ff */
[----:B------:R-:W3:Y:S01]  /*158d0*/  LDL.LU R166, [R1+0x354] ;  /* 0x0003540001a67983 */ /* 0x000ee20000300800 */
[----:B------:R-:W-:Y:S02]  /*158e0*/  LOP3.LUT R99, R165, 0xffff, RZ, 0xc0, !PT ;  /* 0x0000ffffa5637812 */ /* 0x000fe400078ec0ff */
[----:B------:R-:W-:Y:S02]  /*158f0*/  LOP3.LUT R100, R7, 0xffff, RZ, 0xc0, !PT ;  /* 0x0000ffff07647812 */ /* 0x000fe400078ec0ff */
[----:B------:R-:W3:Y:S04]  /*15900*/  LDL.LU R7, [R1+0x11b8] ;  /* 0x0011b80001077983 */ /* 0x000ee80000300800 */
[----:B------:R-:W3:Y:S04]  /*15910*/  LDL.LU R217, [R1+0x11b4] ;  /* 0x0011b40001d97983 */ /* 0x000ee80000300800 */
[----:B------:R-:W3:Y:S04]  /*15920*/  LDL.LU R14, [R1+0x11b0] ;  /* 0x0011b000010e7983 */ /* 0x000ee80000300800 */
[----:B------:R-:W3:Y:S04]  /*15930*/  LDL.LU R175, [R1+0x304] ;  /* 0x0003040001af7983 */ /* 0x000ee80000300800 */
[----:B------:R-:W3:Y:S01]  /*15940*/  LDL.LU R165, [R1+0x300] ;  /* 0x0003000001a57983 */ /* 0x000ee20000300800 */
[----:B-1----:R-:W-:-:S02]  /*15950*/  PRMT R85, R2, 0x3340, R0 ;  /* 0x0000334002557816 */ /* 0x002fc40000000000 */
[----:B------:R-:W-:Y:S02]  /*15960*/  PRMT R103, R93, 0x3340, R100 ;  /* 0x000033405d677816 */ /* 0x000fe40000000064 */
[----:B------:R-:W-:Y:S02]  /*15970*/  PRMT R86, R158, 0x3340, R0 ;  /* 0x000033409e567816 */ /* 0x000fe40000000000 */
[----:B------:R-:W-:Y:S02]  /*15980*/  PRMT R85, R103, 0x5410, R85 ;  /* 0x0000541067557816 */ /* 0x000fe40000000055 */
[----:B------:R-:W-:Y:S02]  /*15990*/  PRMT R104, R97, 0x3340, R102 ;  /* 0x0000334061687816 */ /* 0x000fe40000000066 */
[----:B------:R-:W-:Y:S02]  /*159a0*/  PRMT R87, R156, 0x3340, R0 ;  /* 0x000033409c577816 */ /* 0x000fe40000000000 */
[----:B------:R-:W-:-:S02]  /*159b0*/  PRMT R105, R95, 0x3340, R101 ;  /* 0x000033405f697816 */ /* 0x000fc40000000065 */
[----:B------:R-:W-:Y:S02]  /*159c0*/  PRMT R89, R227, 0x3340, R0 ;  /* 0x00003340e3597816 */ /* 0x000fe40000000000 */
[----:B------:R-:W-:Y:S01]  /*159d0*/  PRMT R106, R91, 0x3340, R99 ;  /* 0x000033405b6a7816 */ /* 0x000fe20000000063 */
[----:B------:R0:W-:Y:S01]  /*159e0*/  STL [R1+0x10a8], R85 ;  /* 0x0010a85501007387 */ /* 0x0001e20000100800 */
[----:B------:R-:W-:Y:S02]  /*159f0*/  PRMT R86, R104, 0x5410, R86 ;  /* 0x0000541068567816 */ /* 0x000fe40000000056 */
[----:B------:R-:W-:Y:S02]  /*15a00*/  LOP3.LUT R103, R174, 0xffff, RZ, 0xc0, !PT ;  /* 0x0000ffffae677812 */ /* 0x000fe400078ec0ff */
[----:B------:R-:W-:Y:S01]  /*15a10*/  PRMT R87, R105, 0x5410, R87 ;  /* 0x0000541069577816 */ /* 0x000fe20000000057 */
[----:B------:R-:W3:Y:S01]  /*15a20*/  LDL.LU R174, [R1+0x45c] ;  /* 0x00045c0001ae7983 */ /* 0x000ee20000300800 */
[----:B------:R-:W-:-:S02]  /*15a30*/  PRMT R89, R106, 0x5410, R89 ;  /* 0x000054106a597816 */ /* 0x000fc40000000059 */
[----:B------:R-:W-:Y:S02]  /*15a40*/  LOP3.LUT R109, R12, 0xffff, RZ, 0xc0, !PT ;  /* 0x0000ffff0c6d7812 */ /* 0x000fe400078ec0ff */
[--C-:B------:R-:W-:Y:S02]  /*15a50*/  PRMT R9, R111, 0x3340, R0.reuse ;  /* 0x000033406f097816 */ /* 0x100fe40000000000 */
[--C-:B0-----:R-:W-:Y:S02]  /*15a60*/  PRMT R85, R184, 0x3340, R0.reuse ;  /* 0x00003340b8557816 */ /* 0x101fe40000000000 */
[----:B------:R-:W-:Y:S02]  /*15a70*/  PRMT R112, R225, 0x3340, R0 ;  /* 0x00003340e1707816 */ /* 0x000fe40000000000 */
[----:B--2---:R-:W-:Y:S02]  /*15a80*/  LOP3.LUT R104, R173, 0xffff, RZ, 0xc0, !PT ;  /* 0x0000ffffad687812 */ /* 0x004fe400078ec0ff */
[----:B------:R-:W2:Y:S01]  /*15a90*/  LDL.LU R173, [R1+0x458] ;  /* 0x0004580001ad7983 */ /* 0x000ea20000300800 */
[----:B----4-:R-:W-:-:S03]  /*15aa0*/  LOP3.LUT R105, R167, 0xffff, RZ, 0xc0, !PT ;  /* 0x0000ffffa7697812 */ /* 0x010fc600078ec0ff */
[----:B------:R-:W4:Y:S01]  /*15ab0*/  LDL.LU R167, [R1+0x404] ;  /* 0x0004040001a77983 */ /* 0x000f220000300800 */
[----:B---3--:R-:W-:-:S03]  /*15ac0*/  LOP3.LUT R106, R166, 0xffff, RZ, 0xc0, !PT ;  /* 0x0000ffffa66a7812 */ /* 0x008fc600078ec0ff */
[----:B------:R-:W3:Y:S04]  /*15ad0*/  LDL.LU R166, [R1+0x400] ;  /* 0x0004000001a67983 */ /* 0x000ee80000300800 */
[----:B------:R-:W4:Y:S04]  /*15ae0*/  LDL.LU R12, [R1+0x11ac] ;  /* 0x0011ac00010c7983 */ /* 0x000f280000300800 */
[----:B------:R-:W4:Y:S01]  /*15af0*/  LDL.LU R17, [R1+0x11a8] ;  /* 0x0011a80001117983 */ /* 0x000f220000300800 */
[----:B------:R-:W-:Y:S02]  /*15b00*/  PRMT R115, R105, 0x3340, R109 ;  /* 0x0000334069737816 */ /* 0x000fe4000000006d */
[----:B------:R-:W-:-:S02]  /*15b10*/  PRMT R116, R106, 0x3340, R110 ;  /* 0x000033406a747816 */ /* 0x000fc4000000006e */
[----:B------:R-:W-:Y:S02]  /*15b20*/  LOP3.LUT R108, R165, 0xffff, RZ, 0xc0, !PT ;  /* 0x0000ffffa56c7812 */ /* 0x000fe400078ec0ff */
[----:B------:R-:W4:Y:S01]  /*15b30*/  LDL.LU R165, [R1+0x358] ;  /* 0x0003580001a57983 */ /* 0x000f220000300800 */
[----:B------:R-:W-:Y:S02]  /*15b40*/  PRMT R9, R115, 0x5410, R9 ;  /* 0x0000541073097816 */ /* 0x000fe40000000009 */
[----:B------:R-:W-:Y:S02]  /*15b50*/  PRMT R85, R116, 0x5410, R85 ;  /* 0x0000541074557816 */ /* 0x000fe40000000055 */
[----:B------:R-:W-:Y:S01]  /*15b60*/  LOP3.LUT R116, R15, 0xffff, RZ, 0xc0, !PT ;  /* 0x0000ffff0f747812 */ /* 0x000fe200078ec0ff */
[----:B------:R0:W-:Y:S04]  /*15b70*/  STL [R1+0x10b8], R9 ;  /* 0x0010b80901007387 */ /* 0x0001e80000100800 */
[----:B------:R1:W-:Y:S04]  /*15b80*/  STL [R1+0x10b4], R85 ;  /* 0x0010b45501007387 */ /* 0x0003e80000100800 */
[----:B------:R-:W4:Y:S01]  /*15b90*/  LDL.LU R15, [R1+0x11a4] ;  /* 0x0011a400010f7983 */ /* 0x000f220000300800 */
[----:B------:R-:W-:-:S04]  /*15ba0*/  LOP3.LUT R107, R175, 0xffff, RZ, 0xc0, !PT ;  /* 0x0000ffffaf6b7812 */ /* 0x000fc800078ec0ff */
[----:B------:R-:W-:-:S04]  /*15bb0*/  PRMT R117, R103, 0x3340, R107 ;  /* 0x0000334067757816 */ /* 0x000fc8000000006b */
[----:B0-----:R-:W-:Y:S02]  /*15bc0*/  PRMT R9, R117, 0x5410, R112 ;  /* 0x0000541075097816 */ /* 0x001fe40000000070 */
[----:B------:R-:W-:Y:S02]  /*15bd0*/  LOP3.LUT R117, R13, 0xffff, RZ, 0xc0, !PT ;  /* 0x0000ffff0d757812 */ /* 0x000fe400078ec0ff */
[----:B------:R-:W4:Y:S04]  /*15be0*/  LDL.LU R13, [R1+0x11a0] ;  /* 0x0011a000010d7983 */ /* 0x000f280000300800 */
[----:B------:R-:W4:Y:S01]  /*15bf0*/  LDL.LU R3, [R1+0x119c] ;  /* 0x00119c0001037983 */ /* 0x000f220000300800 */
[----:B------:R-:W-:Y:S02]  /*15c00*/  PRMT R113, R223, 0x3340, R0 ;  /* 0x00003340df717816 */ /* 0x000fe40000000000 */
[----:B------:R-:W-:Y:S01]  /*15c10*/  PRMT R114, R104, 0x3340, R108 ;  /* 0x0000334068727816 */ /* 0x000fe2000000006c */
[----:B------:R-:W4:Y:S01]  /*15c20*/  LDL.LU R220, [R1+0x1198] ;  /* 0x0011980001dc7983 */ /* 0x000f220000300800 */
[----:B------:R-:W-:-:S02]  /*15c30*/  LOP3.LUT R112, R174, 0xffff, RZ, 0xc0, !PT ;  /* 0x0000ffffae707812 */ /* 0x000fc400078ec0ff */
[----:B-1----:R-:W-:Y:S02]  /*15c40*/  PRMT R85, R114, 0x5410, R113 ;  /* 0x0000541072557816 */ /* 0x002fe40000000071 */
[--C-:B------:R-:W-:Y:S02]  /*15c50*/  PRMT R20, R162, 0x3340, R0.reuse ;  /* 0x00003340a2147816 */ /* 0x100fe40000000000 */
[----:B------:R-:W-:Y:S02]  /*15c60*/  PRMT R122, R119, 0x3340, R0 ;  /* 0x00003340777a7816 */ /* 0x000fe40000000000 */
[----:B------:R-:W-:Y:S02]  /*15c70*/  PRMT R124, R112, 0x3340, R116 ;  /* 0x00003340707c7816 */ /* 0x000fe40000000074 */
[----:B------:R-:W-:Y:S02]  /*15c80*/  PRMT R123, R121, 0x3340, R0 ;  /* 0x00003340797b7816 */ /* 0x000fe40000000000 */
[----:B------:R-:W-:-:S02]  /*15c90*/  SHF.R.U32.HI R25, RZ, 0x8, R25 ;  /* 0x00000008ff197819 */ /* 0x000fc40000011619 */
[----:B------:R-:W-:Y:S02]  /*15ca0*/  SHF.R.U32.HI R38, RZ, 0x8, R38 ;  /* 0x00000008ff267819 */ /* 0x000fe40000011626 */
[----:B------:R-:W-:Y:S02]  /*15cb0*/  LOP3.LUT R25, R25, 0xffff, RZ, 0xc0, !PT ;  /* 0x0000ffff19197812 */ /* 0x000fe400078ec0ff */
[----:B------:R-:W-:Y:S01]  /*15cc0*/  LOP3.LUT R38, R38, 0xffff, RZ, 0xc0, !PT ;  /* 0x0000ffff26267812 */ /* 0x000fe200078ec0ff */
[----:B------:R-:W-:Y:S01]  /*15cd0*/  IMAD.MOV.U32 R177, RZ, RZ, R10 ;  /* 0x000000ffffb17224 */ /* 0x000fe200078e000a */
[----:B------:R-:W-:Y:S02]  /*15ce0*/  SHF.R.U32.HI R37, RZ, 0x8, R37 ;  /* 0x00000008ff257819 */ /* 0x000fe40000011625 */
[----:B------:R-:W-:Y:S02]  /*15cf0*/  SHF.R.U32.HI R237, RZ, 0x8, R237 ;  /* 0x00000008ffed7819 */ /* 0x000fe400000116ed */
[----:B------:R-:W-:-:S02]  /*15d00*/  PRMT R25, R25, 0x3340, R38 ;  /* 0x0000334019197816 */ /* 0x000fc40000000026 */
[----:B------:R-:W-:Y:S02]  /*15d10*/  SHF.R.U32.HI R27, RZ, 0x8, R27 ;  /* 0x00000008ff1b7819 */ /* 0x000fe4000001161b */
[----:B------:R-:W-:Y:S02]  /*15d20*/  SHF.R.U32.HI R39, RZ, 0x8, R39 ;  /* 0x00000008ff277819 */ /* 0x000fe40000011627 */
[----:B------:R-:W-:Y:S02]  /*15d30*/  LOP3.LUT R10, R210, 0xffff, RZ, 0xc0, !PT ;  /* 0x0000ffffd20a7812 */ /* 0x000fe400078ec0ff */
[----:B------:R-:W-:Y:S02]  /*15d40*/  SHF.R.U32.HI R36, RZ, 0x8, R36 ;  /* 0x00000008ff247819 */ /* 0x000fe40000011624 */
[----:B------:R-:W-:Y:S02]  /*15d50*/  SHF.R.U32.HI R241, RZ, 0x8, R241 ;  /* 0x00000008fff17819 */ /* 0x000fe400000116f1 */
        /* <DEDUP_REMOVED lines=9> */
[----:B------:R-:W-:Y:S02]  /*15df0*/  SHF.R.U32.HI R41, RZ, 0x8, R41 ;  /* 0x00000008ff297819 */ /* 0x000fe40000011629 */
[----:B------:R-:W-:Y:S02]  /*15e00*/  SHF.R.U32.HI R45, RZ, 0x8, R45 ;  /* 0x00000008ff2d7819 */ /* 0x000fe4000001162d */
[----:B------:R-:W-:Y:S02]  /*15e10*/  LOP3.LUT R41, R41, 0xffff, RZ, 0xc0, !PT ;  /* 0x0000ffff29297812 */ /* 0x000fe400078ec0ff */
[----:B------:R-:W-:-:S02]  /*15e20*/  LOP3.LUT R45, R45, 0xffff, RZ, 0xc0, !PT ;  /* 0x0000ffff2d2d7812 */ /* 0x000fc400078ec0ff */
[----:B------:R-:W-:Y:S02]  /*15e30*/  SHF.R.U32.HI R43, RZ, 0x8, R43 ;  /* 0x00000008ff2b7819 */ /* 0x000fe4000001162b */
[----:B------:R-:W-:Y:S02]  /*15e40*/  SHF.R.U32.HI R245, RZ, 0x8, R245 ;  /* 0x00000008fff57819 */ /* 0x000fe400000116f5 */
[----:B------:R-:W-:Y:S02]  /*15e50*/  SHF.R.U32.HI R42, RZ, 0x8, R42 ;  /* 0x00000008ff2a7819 */ /* 0x000fe4000001162a */
[----:B------:R-:W-:Y:S02]  /*15e60*/  SHF.R.U32.HI R46, RZ, 0x8, R46 ;  /* 0x00000008ff2e7819 */ /* 0x000fe4000001162e */
[----:B------:R-:W-:Y:S02]  /*15e70*/  LOP3.LUT R43, R43, 0xffff, RZ, 0xc0, !PT ;  /* 0x0000ffff2b2b7812 */ /* 0x000fe400078ec0ff */
[----:B------:R-:W-:-:S02]  /*15e80*/  LOP3.LUT R245, R245, 0xffff, RZ, 0xc0, !PT ;  /* 0x0000fffff5f57812 */ /* 0x000fc400078ec0ff */
[----:B------:R-:W-:Y:S02]  /*15e90*/  LOP3.LUT R42, R42, 0xffff, RZ, 0xc0, !PT ;  /* 0x0000ffff2a2a7812 */ /* 0x000fe400078ec0ff */
[----:B------:R-:W-:Y:S02]  /*15ea0*/  LOP3.LUT R46, R46, 0xffff, RZ, 0xc0, !PT ;  /* 0x0000ffff2e2e7812 */ /* 0x000fe400078ec0ff */
[----:B------:R-:W-:Y:S02]  /*15eb0*/  SHF.R.U32.HI R49, RZ, 0x8, R49 ;  /* 0x00000008ff317819 */ /* 0x000fe40000011631 */
[----:B------:R-:W-:Y:S02]  /*15ec0*/  SHF.R.U32.HI R53, RZ, 0x8, R53 ;  /* 0x00000008ff357819 */ /* 0x000fe40000011635 */
[----:B------:R-:W-:Y:S02]  /*15ed0*/  LOP3.LUT R49, R49, 0xffff, RZ, 0xc0, !PT ;  /* 0x0000ffff31317812 */ /* 0x000fe400078ec0ff */
[----:B------:R-:W-:-:S02]  /*15ee0*/  LOP3.LUT R53, R53, 0xffff, RZ, 0xc0, !PT ;  /* 0x0000ffff35357812 */ /* 0x000fc400078ec0ff */
[----:B------:R-:W-:Y:S02]  /*15ef0*/  SHF.R.U32.HI R40, RZ, 0x8, R40 ;  /* 0x00000008ff287819 */ /* 0x000fe40000011628 */
[----:B------:R-:W-:Y:S02]  /*15f00*/  SHF.R.U32.HI R44, RZ, 0x8, R44 ;  /* 0x00000008ff2c7819 */ /* 0x000fe4000001162c */
[----:B------:R-:W-:Y:S02]  /*15f10*/  LOP3.LUT R40, R40, 0xffff, RZ, 0xc0, !PT ;  /* 0x0000ffff28287812 */ /* 0x000fe400078ec0ff */
[----:B------:R-:W-:Y:S02]  /*15f20*/  LOP3.LUT R44, R44, 0xffff, RZ, 0xc0, !PT ;  /* 0x0000ffff2c2c7812 */ /* 0x000fe400078ec0ff */
[----:B------:R-:W-:-:S04]  /*15f30*/  SHF.R.U32.HI R232, RZ, 0x8, R232 ;  /* 0x00000008ffe87819 */ /* 0x000fc800000116e8 */
[----:B------:R-:W-:Y:S02]  /*15f40*/  LOP3.LUT R149, R232, 0xffff, RZ, 0xc0, !PT ;  /* 0x0000ffffe8957812 */ /* 0x000fe400078ec0ff */
[----:B------:R-:W-:Y:S02]  /*15f50*/  LOP3.LUT R232, R202, 0xffff, RZ, 0xc0, !PT ;  /* 0x0000ffffcae87812 */ /* 0x000fe400078ec0ff */
[----:B--2---:R-:W-:Y:S02]  /*15f60*/  LOP3.LUT R113, R173, 0xffff, RZ, 0xc0, !PT ;  /* 0x0000ffffad717812 */ /* 0x004fe400078ec0ff */
[----:B---3--:R-:W-:Y:S02]  /*15f70*/  LOP3.LUT R115, R166, 0xffff, RZ, 0xc0, !PT ;  /* 0x0000ffffa6737812 */ /* 0x008fe400078ec0ff */
[----:B------:R-:W-:Y:S02]  /*15f80*/  PRMT R125, R113, 0x3340, R117 ;  /* 0x00003340717d7816 */ /* 0x000fe40000000075 */
[----:B------:R-:W-:-:S04]  /*15f90*/  PRMT R126, R115, 0x3340, R120 ;  /* 0x00003340737e7816 */ /* 0x000fc80000000078 */
[----:B------:R-:W-:Y:S02]  /*15fa0*/  PRMT R20, R126, 0x5410, R20 ;  /* 0x000054107e147816 */ /* 0x000fe40000000014 */
[----:B------:R-:W-:Y:S02]  /*15fb0*/  PRMT R126, R124, 0x5410, R122 ;  /* 0x000054107c7e7816 */ /* 0x000fe4000000007a */
[----:B------:R-:W-:Y:S02]  /*15fc0*/  PRMT R124, R125, 0x5410, R123 ;  /* 0x000054107d7c7816 */ /* 0x000fe4000000007b */
[----:B------:R-:W-:Y:S01]  /*15fd0*/  LOP3.LUT R123, R11, 0xffff, RZ, 0xc0, !PT ;  /* 0x0000ffff0b7b7812 */ /* 0x000fe200078ec0ff */
[----:B------:R-:W-:Y:S04]  /*15fe0*/  STL [R1+0x10a0], R126 ;  /* 0x0010a07e01007387 */ /* 0x000fe80000100800 */
[----:B------:R0:W-:Y:S04]  /*15ff0*/  STL [R1+0x109c], R124 ;  /* 0x00109c7c01007387 */ /* 0x0001e80000100800 */
[----:B------:R-:W2:Y:S01]  /*16000*/  LDL.LU R11, [R1+0x1194] ;  /* 0x00119400010b7983 */ /* 0x000ea20000300800 */
[----:B----4-:R-:W-:-:S04]  /*16010*/  LOP3.LUT R122, R165, 0xffff, RZ, 0xc0, !PT ;  /* 0x0000ffffa57a7812 */ /* 0x010fc800078ec0ff */
[----:B------:R-:W-:Y:S02]  /*16020*/  PRMT R125, R122, 0x3340, R123 ;  /* 0x000033407a7d7816 */ /* 0x000fe4000000007b */
[----:B0-----:R-:W-:-:S04]  /*16030*/  PRMT R124, R180, 0x3340, R0 ;  /* 0x00003340b47c7816 */ /* 0x001fc80000000000 */
[----:B------:R-:W-:-:S05]  /*16040*/  PRMT R124, R125, 0x5410, R124 ;  /* 0x000054107d7c7816 */ /* 0x000fca000000007c */
[----:B------:R-:W-:Y:S04]  /*16050*/  STL [R1+0x1098], R124 ;  /* 0x0010987c01007387 */ /* 0x000fe80000100800 */
[----:B------:R0:W-:Y:S01]  /*16060*/  STL [R1+0xeb0], R25 ;  /* 0x000eb01901007387 */ /* 0x0001e20000100800 */
[----:B------:R-:W-:Y:S02]  /*16070*/  LOP3.LUT R114, R167, 0xffff, RZ, 0xc0, !PT ;  /* 0x0000ffffa7727812 */ /* 0x000fe400078ec0ff */
[----:B0-----:R-:W-:-:S04]  /*16080*/  SHF.R.U32.HI R25, RZ, 0x8, R10 ;  /* 0x00000008ff197819 */ /* 0x001fc8000001160a */
[----:B------:R-:W-:Y:S02]  /*16090*/  LOP3.LUT R167, R25, 0xffff, RZ, 0xc0, !PT ;  /* 0x0000ffff19a77812 */ /* 0x000fe400078ec0ff */
[----:B------:R-:W-:Y:S02]  /*160a0*/  LOP3.LUT R25, R15, 0xffff, RZ, 0xc0, !PT ;  /* 0x0000ffff0f197812 */ /* 0x000fe400078ec0ff */
[----:B------:R-:W3:Y:S02]  /*160b0*/  LDL.LU R15, [R1+0x1190] ;  /* 0x00119000010f7983 */ /* 0x000ee40000300800 */
[--C-:B------:R-:W-:Y:S02]  /*160c0*/  PRMT R241, R25, 0x3340, R239.reuse ;  /* 0x0000334019f17816 */ /* 0x100fe400000000ef */
[----:B------:R0:W-:Y:S01]  /*160d0*/  STL [R1+0xea4], R27 ;  /* 0x000ea41b01007387 */ /* 0x0001e20000100800 */
[----:B------:R-:W-:-:S04]  /*160e0*/  SHF.R.U32.HI R239, RZ, 0x8, R239 ;  /* 0x00000008ffef7819 */ /* 0x000fc800000116ef */
[----:B------:R-:W-:Y:S02]  /*160f0*/  LOP3.LUT R239, R239, 0xffff, RZ, 0xc0, !PT ;  /* 0x0000ffffefef7812 */ /* 0x000fe400078ec0ff */
[----:B0-----:R-:W-:-:S04]  /*16100*/  SHF.R.U32.HI R27, RZ, 0x8, R25 ;  /* 0x00000008ff1b7819 */ /* 0x001fc80000011619 */
[----:B------:R-:W-:Y:S02]  /*16110*/  LOP3.LUT R27, R27, 0xffff, RZ, 0xc0, !PT ;  /* 0x0000ffff1b1b7812 */ /* 0x000fe400078ec0ff */
[----:B------:R-:W-:Y:S02]  /*16120*/  PRMT R25, R41, 0x3340, R45 ;  /* 0x0000334029197816 */ /* 0x000fe4000000002d */
[----:B------:R-:W-:-:S05]  /*16130*/  PRMT R27, R27, 0x3340, R239 ;  /* 0x000033401b1b7816 */ /* 0x000fca00000000ef */
[----:B------:R0:W-:Y:S04]  /*16140*/  STL [R1+0xec0], R27 ;  /* 0x000ec01b01007387 */ /* 0x0001e80000100800 */
[----:B------:R1:W-:Y:S01]  /*16150*/  STL [R1+0xebc], R25 ;  /* 0x000ebc1901007387 */ /* 0x0003e20000100800 */
[----:B0-----:R-:W-:Y:S02]  /*16160*/  PRMT R27, R43, 0x3340, R245 ;  /* 0x000033402b1b7816 */ /* 0x001fe400000000f5 */
[----:B-1----:R-:W-:-:S03]  /*16170*/  PRMT R25, R42, 0x3340, R46 ;  /* 0x000033402a197816 */ /* 0x002fc6000000002e */
[----:B------:R-:W-:Y:S04]  /*16180*/  STL [R1+0xeac], R27 ;  /* 0x000eac1b01007387 */ /* 0x000fe80000100800 */
[----:B------:R0:W-:Y:S02]  /*16190*/  STL [R1+0xee4], R25 ;  /* 0x000ee41901007387 */ /* 0x0001e40000100800 */
[----:B0-----:R-:W-:-:S05]  /*161a0*/  PRMT R25, R49, 0x3340, R53 ;  /* 0x0000334031197816 */ /* 0x001fca0000000035 */
[----:B------:R0:W-:Y:S02]  /*161b0*/  STL [R1+0xec8], R25 ;  /* 0x000ec81901007387 */ /* 0x0001e40000100800 */
[----:B0-----:R-:W-:-:S05]  /*161c0*/  PRMT R25, R40, 0x3340, R44 ;  /* 0x0000334028197816 */ /* 0x001fca000000002c */
[----:B------:R0:W-:Y:S02]  /*161d0*/  STL [R1+0xec4], R25 ;  /* 0x000ec41901007387 */ /* 0x0001e40000100800 */
[----:B0-----:R-:W-:-:S04]  /*161e0*/  SHF.R.U32.HI R25, RZ, 0x8, R232 ;  /* 0x00000008ff197819 */ /* 0x001fc800000116e8 */
[----:B------:R-:W-:Y:S02]  /*161f0*/  LOP3.LUT R151, R25, 0xffff, RZ, 0xc0, !PT ;  /* 0x0000ffff19977812 */ /* 0x000fe400078ec0ff */
[----:B------:R-:W-:Y:S02]  /*16200*/  LOP3.LUT R25, R3, 0xffff, RZ, 0xc0, !PT ;  /* 0x0000ffff03197812 */ /* 0x000fe400078ec0ff */
[----:B------:R-:W4:Y:S01]  /*16210*/  LDL.LU R3, [R1+0x118c] ;  /* 0x00118c0001037983 */ /* 0x000f220000300800 */
[----:B------:R-:W-:Y:S02]  /*16220*/  SHF.R.U32.HI R50, RZ, 0x8, R50 ;  /* 0x00000008ff327819 */ /* 0x000fe40000011632 */
[----:B------:R-:W-:Y:S02]  /*16230*/  SHF.R.U32.HI R247, RZ, 0x8, R247 ;  /* 0x00000008fff77819 */ /* 0x000fe400000116f7 */
[----:B------:R-:W-:Y:S02]  /*16240*/  LOP3.LUT R50, R50, 0xffff, RZ, 0xc0, !PT ;  /* 0x0000ffff32327812 */ /* 0x000fe400078ec0ff */
[----:B------:R-:W-:-:S04]  /*16250*/  LOP3.LUT R247, R247, 0xffff, RZ, 0xc0, !PT ;  /* 0x0000fffff7f77812 */ /* 0x000fc800078ec0ff */
[----:B------:R-:W-:Y:S02]  /*16260*/  PRMT R27, R50, 0x3340, R247 ;  /* 0x00003340321b7816 */ /* 0x000fe400000000f7 */
[--C-:B------:R-:W-:Y:S02]  /*16270*/  PRMT R202, R25, 0x3340, R246.reuse ;  /* 0x0000334019ca7816 */ /* 0x100fe400000000f6 */
[----:B------:R-:W-:Y:S01]  /*16280*/  SHF.R.U32.HI R246, RZ, 0x8, R246 ;  /* 0x00000008fff67819 */ /* 0x000fe200000116f6 */
[----:B------:R0:W-:Y:S01]  /*16290*/  STL [R1+0xef0], R27 ;  /* 0x000ef01b01007387 */ /* 0x0001e20000100800 */
[----:B------:R-:W-:Y:S02]  /*162a0*/  SHF.R.U32.HI R47, RZ, 0x8, R47 ;  /* 0x00000008ff2f7819 */ /* 0x000fe4000001162f */
[----:B------:R-:W-:Y:S02]  /*162b0*/  SHF.R.U32.HI R51, RZ, 0x8, R51 ;  /* 0x00000008ff337819 */ /* 0x000fe40000011633 */
[----:B------:R-:W-:-:S02]  /*162c0*/  LOP3.LUT R246, R246, 0xffff, RZ, 0xc0, !PT ;  /* 0x0000fffff6f67812 */ /* 0x000fc400078ec0ff */
[----:B0-----:R-:W-:Y:S02]  /*162d0*/  SHF.R.U32.HI R27, RZ, 0x8, R25 ;  /* 0x00000008ff1b7819 */ /* 0x001fe40000011619 */
[----:B------:R-:W-:Y:S02]  /*162e0*/  LOP3.LUT R47, R47, 0xffff, RZ, 0xc0, !PT ;  /* 0x0000ffff2f2f7812 */ /* 0x000fe400078ec0ff */
[----:B------:R-:W-:Y:S02]  /*162f0*/  LOP3.LUT R27, R27, 0xffff, RZ, 0xc0, !PT ;  /* 0x0000ffff1b1b7812 */ /* 0x000fe400078ec0ff */
[----:B------:R-:W-:Y:S02]  /*16300*/  LOP3.LUT R51, R51, 0xffff, RZ, 0xc0, !PT ;  /* 0x0000ffff33337812 */ /* 0x000fe400078ec0ff */
[----:B------:R-:W-:Y:S02]  /*16310*/  SHF.R.U32.HI R57, RZ, 0x8, R57 ;  /* 0x00000008ff397819 */ /* 0x000fe40000011639 */
[----:B------:R-:W-:-:S02]  /*16320*/  SHF.R.U32.HI R249, RZ, 0x8, R249 ;  /* 0x00000008fff97819 */ /* 0x000fc400000116f9 */
[----:B------:R-:W-:Y:S02]  /*16330*/  SHF.R.U32.HI R48, RZ, 0x8, R48 ;  /* 0x00000008ff307819 */ /* 0x000fe40000011630 */
[----:B------:R-:W-:Y:S02]  /*16340*/  SHF.R.U32.HI R52, RZ, 0x8, R52 ;  /* 0x00000008ff347819 */ /* 0x000fe40000011634 */
[----:B------:R-:W-:Y:S02]  /*16350*/  PRMT R27, R27, 0x3340, R246 ;  /* 0x000033401b1b7816 */ /* 0x000fe400000000f6 */
[----:B------:R-:W-:Y:S02]  /*16360*/  PRMT R25, R47, 0x3340, R51 ;  /* 0x000033402f197816 */ /* 0x000fe40000000033 */
[----:B------:R-:W-:Y:S02]  /*16370*/  SHF.R.U32.HI R55, RZ, 0x8, R55 ;  /* 0x00000008ff377819 */ /* 0x000fe40000011637 */
[----:B------:R-:W-:-:S02]  /*16380*/  SHF.R.U32.HI R59, RZ, 0x8, R59 ;  /* 0x00000008ff3b7819 */ /* 0x000fc4000001163b */
[----:B------:R-:W-:Y:S02]  /*16390*/  LOP3.LUT R57, R57, 0xffff, RZ, 0xc0, !PT ;  /* 0x0000ffff39397812 */ /* 0x000fe400078ec0ff */
[----:B------:R-:W-:Y:S02]  /*163a0*/  LOP3.LUT R249, R249, 0xffff, RZ, 0xc0, !PT ;  /* 0x0000fffff9f97812 */ /* 0x000fe400078ec0ff */
[----:B------:R-:W-:Y:S02]  /*163b0*/  LOP3.LUT R48, R48, 0xffff, RZ, 0xc0, !PT ;  /* 0x0000ffff30307812 */ /* 0x000fe400078ec0ff */
[----:B------:R-:W-:Y:S01]  /*163c0*/  LOP3.LUT R52, R52, 0xffff, RZ, 0xc0, !PT ;  /* 0x0000ffff34347812 */ /* 0x000fe200078ec0ff */
[----:B------:R0:W-:Y:S01]  /*163d0*/  STL [R1+0xee0], R27 ;  /* 0x000ee01b01007387 */ /* 0x0001e20000100800 */
[----:B------:R-:W-:Y:S02]  /*163e0*/  SHF.R.U32.HI R54, RZ, 0x8, R54 ;  /* 0x00000008ff367819 */ /* 0x000fe40000011636 */
[----:B------:R-:W-:Y:S01]  /*163f0*/  SHF.R.U32.HI R58, RZ, 0x8, R58 ;  /* 0x00000008ff3a7819 */ /* 0x000fe2000001163a */
[----:B------:R1:W-:Y:S01]  /*16400*/  STL [R1+0xedc], R25 ;  /* 0x000edc1901007387 */ /* 0x0003e20000100800 */
[----:B------:R-:W-:-:S02]  /*16410*/  LOP3.LUT R55, R55, 0xffff, RZ, 0xc0, !PT ;  /* 0x0000ffff37377812 */ /* 0x000fc400078ec0ff */
[----:B------:R-:W-:Y:S01]  /*16420*/  LOP3.LUT R59, R59, 0xffff, RZ, 0xc0, !PT ;  /* 0x0000ffff3b3b7812 */ /* 0x000fe200078ec0ff */
[----:B------:R-:W-:Y:S01]  /*16430*/  IMAD.MOV.U32 R182, RZ, RZ, R181 ;  /* 0x000000ffffb67224 */ /* 0x000fe200078e00b5 */
[----:B0-----:R-:W-:Y:S01]  /*16440*/  PRMT R27, R57, 0x3340, R249 ;  /* 0x00003340391b7816 */ /* 0x001fe200000000f9 */
[----:B------:R-:W-:Y:S01]  /*16450*/  IMAD.MOV.U32 R181, RZ, RZ, R16 ;  /* 0x000000ffffb57224 */ /* 0x000fe200078e0010 */
[----:B------:R-:W-:Y:S02]  /*16460*/  LOP3.LUT R54, R54, 0xffff, RZ, 0xc0, !PT ;  /* 0x0000ffff36367812 */ /* 0x000fe400078ec0ff */
[----:B-1----:R-:W-:Y:S02]  /*16470*/  PRMT R25, R48, 0x3340, R52 ;  /* 0x0000334030197816 */ /* 0x002fe40000000034 */
[----:B------:R-:W-:Y:S02]  /*16480*/  LOP3.LUT R58, R58, 0xffff, RZ, 0xc0, !PT ;  /* 0x0000ffff3a3a7812 */ /* 0x000fe400078ec0ff */
[----:B------:R-:W-:Y:S01]  /*16490*/  PRMT R16, R55, 0x3340, R59 ;  /* 0x0000334037107816 */ /* 0x000fe2000000003b */
[----:B------:R-:W-:Y:S01]  /*164a0*/  STL [R1+0xefc], R27 ;  /* 0x000efc1b01007387 */ /* 0x000fe20000100800 */
[----:B------:R-:W-:-:S03]  /*164b0*/  SHF.R.U32.HI R56, RZ, 0x8, R56 ;  /* 0x00000008ff387819 */ /* 0x000fc60000011638 */
[----:B------:R0:W-:Y:S01]  /*164c0*/  STL [R1+0xef8], R25 ;  /* 0x000ef81901007387 */ /* 0x0001e20000100800 */
[----:B------:R-:W-:-:S03]  /*164d0*/  SHF.R.U32.HI R251, RZ, 0x8, R251 ;  /* 0x00000008fffb7819 */ /* 0x000fc600000116fb */
[----:B------:R1:W-:Y:S01]  /*164e0*/  STL [R1+0xeec], R16 ;  /* 0x000eec1001007387 */ /* 0x0003e20000100800 */
[----:B0-----:R-:W-:Y:S02]  /*164f0*/  PRMT R25, R54, 0x3340, R58 ;  /* 0x0000334036197816 */ /* 0x001fe4000000003a */
[----:B-1----:R-:W-:-:S03]  /*16500*/  LOP3.LUT R16, R195, 0xffff, RZ, 0xc0, !PT ;  /* 0x0000ffffc3107812 */ /* 0x002fc600078ec0ff */
[----:B------:R0:W-:Y:S01]  /*16510*/  STL [R1+0xee8], R25 ;  /* 0x000ee81901007387 */ /* 0x0001e20000100800 */
[----:B------:R-:W-:Y:S02]  /*16520*/  LOP3.LUT R56, R56, 0xffff, RZ, 0xc0, !PT ;  /* 0x0000ffff38387812 */ /* 0x000fe400078ec0ff */
[----:B------:R-:W-:Y:S02]  /*16530*/  LOP3.LUT R251, R251, 0xffff, RZ, 0xc0, !PT ;  /* 0x0000fffffbfb7812 */ /* 0x000fe400078ec0ff */
[----:B0-----:R-:W-:Y:S02]  /*16540*/  SHF.R.U32.HI R25, RZ, 0x8, R16 ;  /* 0x00000008ff197819 */ /* 0x001fe40000011610 */
[----:B------:R-:W-:Y:S02]  /*16550*/  PRMT R27, R56, 0x3340, R251 ;  /* 0x00003340381b7816 */ /* 0x000fe400000000fb */
[----:B------:R-:W-:Y:S02]  /*16560*/  LOP3.LUT R135, R25, 0xffff, RZ, 0xc0, !PT ;  /* 0x0000ffff19877812 */ /* 0x000fe400078ec0ff */
[----:B------:R-:W-:-:S02]  /*16570*/  SHF.R.U32.HI R77, RZ, 0x8, R77 ;  /* 0x00000008ff4d7819 */ /* 0x000fc4000001164d */
[----:B------:R-:W-:Y:S02]  /*16580*/  SHF.R.U32.HI R81, RZ, 0x8, R81 ;  /* 0x00000008ff517819 */ /* 0x000fe40000011651 */
[----:B------:R-:W-:Y:S02]  /*16590*/  LOP3.LUT R77, R77, 0xffff, RZ, 0xc0, !PT ;  /* 0x0000ffff4d4d7812 */ /* 0x000fe400078ec0ff */
[----:B------:R-:W-:Y:S02]  /*165a0*/  LOP3.LUT R81, R81, 0xffff, RZ, 0xc0, !PT ;  /* 0x0000ffff51517812 */ /* 0x000fe400078ec0ff */
[----:B------:R-:W-:Y:S02]  /*165b0*/  SHF.R.U32.HI R78, RZ, 0x8, R78 ;  /* 0x00000008ff4e7819 */ /* 0x000fe4000001164e */
[----:B------:R-:W-:Y:S02]  /*165c0*/  SHF.R.U32.HI R82, RZ, 0x8, R82 ;  /* 0x00000008ff527819 */ /* 0x000fe40000011652 */
[----:B------:R-:W-:-:S02]  /*165d0*/  SHF.R.U32.HI R79, RZ, 0x8, R79 ;  /* 0x00000008ff4f7819 */ /* 0x000fc4000001164f */
[----:B------:R-:W-:Y:S02]  /*165e0*/  SHF.R.U32.HI R83, RZ, 0x8, R83 ;  /* 0x00000008ff537819 */ /* 0x000fe40000011653 */
[----:B------:R-:W-:Y:S02]  /*165f0*/  LOP3.LUT R78, R78, 0xffff, RZ, 0xc0, !PT ;  /* 0x0000ffff4e4e7812 */ /* 0x000fe400078ec0ff */
[----:B------:R-:W-:Y:S02]  /*16600*/  LOP3.LUT R82, R82, 0xffff, RZ, 0xc0, !PT ;  /* 0x0000ffff52527812 */ /* 0x000fe400078ec0ff */
[----:B------:R-:W-:Y:S02]  /*16610*/  LOP3.LUT R79, R79, 0xffff, RZ, 0xc0, !PT ;  /* 0x0000ffff4f4f7812 */ /* 0x000fe400078ec0ff */
[----:B------:R-:W-:Y:S02]  /*16620*/  LOP3.LUT R83, R83, 0xffff, RZ, 0xc0, !PT ;  /* 0x0000ffff53537812 */ /* 0x000fe400078ec0ff */
[----:B------:R-:W-:-:S02]  /*16630*/  SHF.R.U32.HI R93, RZ, 0x8, R93 ;  /* 0x00000008ff5d7819 */ /* 0x000fc4000001165d */
[----:B------:R-:W-:Y:S02]  /*16640*/  SHF.R.U32.HI R100, RZ, 0x8, R100 ;  /* 0x00000008ff647819 */ /* 0x000fe40000011664 */
[----:B------:R-:W-:Y:S02]  /*16650*/  LOP3.LUT R93, R93, 0xffff, RZ, 0xc0, !PT ;  /* 0x0000ffff5d5d7812 */ /* 0x000fe400078ec0ff */
[----:B------:R-:W-:Y:S02]  /*16660*/  LOP3.LUT R100, R100, 0xffff, RZ, 0xc0, !PT ;  /* 0x0000ffff64647812 */ /* 0x000fe400078ec0ff */
[----:B------:R-:W-:Y:S02]  /*16670*/  SHF.R.U32.HI R105, RZ, 0x8, R105 ;  /* 0x00000008ff697819 */ /* 0x000fe40000011669 */
[----:B--2---:R-:W-:Y:S02]  /*16680*/  LOP3.LUT R25, R11, 0xffff, RZ, 0xc0, !PT ;  /* 0x0000ffff0b197812 */ /* 0x004fe400078ec0ff */
[----:B------:R-:W2:Y:S02]  /*16690*/  LDL.LU R11, [R1+0x1188] ;  /* 0x00118800010b7983 */ /* 0x000ea40000300800 */
[----:B------:R-:W-:-:S02]  /*166a0*/  PRMT R210, R25, 0x3340, R250 ;  /* 0x0000334019d27816 */ /* 0x000fc400000000fa */
        /* <DEDUP_REMOVED lines=9> */
[----:B------:R-:W-:Y:S02]  /*16740*/  SHF.R.U32.HI R109, RZ, 0x8, R109 ;  /* 0x00000008ff6d7819 */ /* 0x000fe4000001166d */
[----:B0-----:R-:W-:Y:S02]  /*16750*/  PRMT R27, R78, 0x3340, R82 ;  /* 0x000033404e1b7816 */ /* 0x001fe40000000052 */
[----:B-1----:R-:W-:-:S03]  /*16760*/  PRMT R25, R79, 0x3340, R83 ;  /* 0x000033404f197816 */ /* 0x002fc60000000053 */
[----:B------:R-:W-:Y:S01]  /*16770*/  STL [R1+0xf18], R27 ;  /* 0x000f181b01007387 */ /* 0x000fe20000100800 */
[----:B------:R-:W-:-:S03]  /*16780*/  LOP3.LUT R105, R105, 0xffff, RZ, 0xc0, !PT ;  /* 0x0000ffff69697812 */ /* 0x000fc600078ec0ff */
[----:B------:R0:W-:Y:S01]  /*16790*/  STL [R1+0xf1c], R25 ;  /* 0x000f1c1901007387 */ /* 0x0001e20000100800 */
[----:B------:R-:W-:Y:S02]  /*167a0*/  LOP3.LUT R109, R109, 0xffff, RZ, 0xc0, !PT ;  /* 0x0000ffff6d6d7812 */ /* 0x000fe400078ec0ff */
[----:B0-----:R-:W-:-:S05]  /*167b0*/  PRMT R25, R93, 0x3340, R100 ;  /* 0x000033405d197816 */ /* 0x001fca0000000064 */
[----:B------:R0:W-:Y:S01]  /*167c0*/  STL [R1+0xeb8], R25 ;  /* 0x000eb81901007387 */ /* 0x0001e20000100800 */
[----:B------:R-:W-:Y:S02]  /*167d0*/  SHF.R.U32.HI R27, RZ, 0x8, R110 ;  /* 0x00000008ff1b7819 */ /* 0x000fe4000001166e */
[----:B0-----:R-:W-:-:S05]  /*167e0*/  PRMT R25, R105, 0x3340, R109 ;  /* 0x0000334069197816 */ /* 0x001fca000000006d */
[----:B------:R0:W-:Y:S01]  /*167f0*/  STL [R1+0xf10], R25 ;  /* 0x000f101901007387 */ /* 0x0001e20000100800 */
[----:B------:R-:W-:Y:S02]  /*16800*/  LOP3.LUT R27, R27, 0xffff, RZ, 0xc0, !PT ;  /* 0x0000ffff1b1b7812 */ /* 0x000fe400078ec0ff */
[----:B0-----:R-:W-:-:S04]  /*16810*/  SHF.R.U32.HI R25, RZ, 0x8, R106 ;  /* 0x00000008ff197819 */ /* 0x001fc8000001166a */
[----:B------:R-:W-:-:S04]  /*16820*/  LOP3.LUT R25, R25, 0xffff, RZ, 0xc0, !PT ;  /* 0x0000ffff19197812 */ /* 0x000fc800078ec0ff */
[----:B------:R-:W-:Y:S02]  /*16830*/  PRMT R25, R25, 0x3340, R27 ;  /* 0x0000334019197816 */ /* 0x000fe4000000001b */
[----:B------:R-:W-:-:S03]  /*16840*/  LOP3.LUT R27, R19, 0xffff, RZ, 0xc0, !PT ;  /* 0x0000ffff131b7812 */ /* 0x000fc600078ec0ff */
[----:B------:R0:W-:Y:S01]  /*16850*/  STL [R1+0xed4], R25 ;  /* 0x000ed41901007387 */ /* 0x0001e20000100800 */
[----:B------:R-:W-:Y:S02]  /*16860*/  SHF.R.U32.HI R112, RZ, 0x8, R112 ;  /* 0x00000008ff707819 */ /* 0x000fe40000011670 */
[----:B------:R-:W-:Y:S02]  /*16870*/  SHF.R.U32.HI R116, RZ, 0x8, R116 ;  /* 0x00000008ff747819 */ /* 0x000fe40000011674 */
[----:B------:R-:W-:Y:S02]  /*16880*/  LOP3.LUT R112, R112, 0xffff, RZ, 0xc0, !PT ;  /* 0x0000ffff70707812 */ /* 0x000fe400078ec0ff */
[----:B------:R-:W-:Y:S02]  /*16890*/  LOP3.LUT R116, R116, 0xffff, RZ, 0xc0, !PT ;  /* 0x0000ffff74747812 */ /* 0x000fe400078ec0ff */
[----:B------:R-:W-:Y:S02]  /*168a0*/  SHF.R.U32.HI R113, RZ, 0x8, R113 ;  /* 0x00000008ff717819 */ /* 0x000fe40000011671 */
[----:B------:R-:W-:-:S02]  /*168b0*/  SHF.R.U32.HI R117, RZ, 0x8, R117 ;  /* 0x00000008ff757819 */ /* 0x000fc40000011675 */
[----:B----4-:R-:W-:Y:S02]  /*168c0*/  LOP3.LUT R144, R3, 0xffff, RZ, 0xc0, !PT ;  /* 0x0000ffff03907812 */ /* 0x010fe400078ec0ff */
[----:B------:R-:W4:Y:S02]  /*168d0*/  LDL.LU R3, [R1+0x1184] ;  /* 0x0011840001037983 */ /* 0x000f240000300800 */
[----:B0-----:R-:W-:Y:S02]  /*168e0*/  SHF.R.U32.HI R25, RZ, 0x8, R144 ;  /* 0x00000008ff197819 */ /* 0x001fe40000011690 */
[--C-:B------:R-:W-:Y:S01]  /*168f0*/  PRMT R144, R144, 0x3340, R27.reuse ;  /* 0x0000334090907816 */ /* 0x100fe2000000001b */
[----:B------:R-:W2:Y:S01]  /*16900*/  LDL.LU R19, [R1+0x1180] ;  /* 0x0011800001137983 */ /* 0x000ea20000300800 */
[----:B------:R-:W-:Y:S02]  /*16910*/  SHF.R.U32.HI R27, RZ, 0x8, R27 ;  /* 0x00000008ff1b7819 */ /* 0x000fe4000001161b */
[----:B------:R-:W-:-:S02]  /*16920*/  LOP3.LUT R25, R25, 0xffff, RZ, 0xc0, !PT ;  /* 0x0000ffff19197812 */ /* 0x000fc400078ec0ff */
[----:B------:R-:W-:-:S04]  /*16930*/  LOP3.LUT R27, R27, 0xffff, RZ, 0xc0, !PT ;  /* 0x0000ffff1b1b7812 */ /* 0x000fc800078ec0ff */
[----:B------:R-:W-:Y:S02]  /*16940*/  PRMT R25, R25, 0x3340, R27 ;  /* 0x0000334019197816 */ /* 0x000fe4000000001b */
[----:B------:R-:W-:-:S03]  /*16950*/  LOP3.LUT R113, R113, 0xffff, RZ, 0xc0, !PT ;  /* 0x0000ffff71717812 */ /* 0x000fc600078ec0ff */
[----:B------:R0:W-:Y:S01]  /*16960*/  STL [R1+0xed0], R25 ;  /* 0x000ed01901007387 */ /* 0x0001e20000100800 */
[----:B------:R-:W-:Y:S02]  /*16970*/  LOP3.LUT R117, R117, 0xffff, RZ, 0xc0, !PT ;  /* 0x0000ffff75757812 */ /* 0x000fe400078ec0ff */
[----:B------:R-:W-:Y:S02]  /*16980*/  SHF.R.U32.HI R156, RZ, 0x8, R156 ;  /* 0x00000008ff9c7819 */ /* 0x000fe4000001169c */
[----:B0-----:R-:W-:-:S05]  /*16990*/  PRMT R25, R112, 0x3340, R116 ;  /* 0x0000334070197816 */ /* 0x001fca0000000074 */
[----:B------:R0:W-:Y:S01]  /*169a0*/  STL [R1+0xeb4], R25 ;  /* 0x000eb41901007387 */ /* 0x0001e20000100800 */
[----:B------:R-:W-:Y:S02]  /*169b0*/  LOP3.LUT R43, R156, 0xffff, RZ, 0xc0, !PT ;  /* 0x0000ffff9c2b7812 */ /* 0x000fe400078ec0ff */
[----:B------:R-:W-:Y:S02]  /*169c0*/  SHF.R.U32.HI R45, RZ, 0x8, R158 ;  /* 0x00000008ff2d7819 */ /* 0x000fe4000001169e */
[----:B------:R-:W-:Y:S02]  /*169d0*/  LOP3.LUT R156, R220, 0xffff, RZ, 0xc0, !PT ;  /* 0x0000ffffdc9c7812 */ /* 0x000fe400078ec0ff */
[----:B0-----:R-:W-:Y:S02]  /*169e0*/  PRMT R25, R113, 0x3340, R117 ;  /* 0x0000334071197816 */ /* 0x001fe40000000075 */
[----:B------:R-:W-:-:S03]  /*169f0*/  LOP3.LUT R158, R13, 0xffff, RZ, 0xc0, !PT ;  /* 0x0000ffff0d9e7812 */ /* 0x000fc600078ec0ff */
[----:B------:R0:W-:Y:S04]  /*16a00*/  STL [R1+0xea0], R25 ;  /* 0x000ea01901007387 */ /* 0x0001e80000100800 */
[----:B------:R-:W4:Y:S04]  /*16a10*/  LDL.LU R220, [R1+0x117c] ;  /* 0x00117c0001dc7983 */ /* 0x000f280000300800 */
[----:B------:R-:W2:Y:S01]  /*16a20*/  LDL.LU R13, [R1+0x1178] ;  /* 0x00117800010d7983 */ /* 0x000ea20000300800 */
[----:B------:R-:W-:Y:S02]  /*16a30*/  LOP3.LUT R27, R17, 0xffff, RZ, 0xc0, !PT ;  /* 0x0000ffff111b7812 */ /* 0x000fe400078ec0ff */
[----:B------:R-:W-:Y:S01]  /*16a40*/  SHF.R.U32.HI R122, RZ, 0x8, R122 ;  /* 0x00000008ff7a7819 */ /* 0x000fe2000001167a */
[----:B------:R-:W4:Y:S01]  /*16a50*/  LDL.LU R17, [R1+0x1174] ;  /* 0x0011740001117983 */ /* 0x000f220000300800 */
[----:B------:R-:W-:-:S02]  /*16a60*/  SHF.R.U32.HI R123, RZ, 0x8, R123 ;  /* 0x00000008ff7b7819 */ /* 0x000fc4000001167b */
[----:B0-----:R-:W-:Y:S02]  /*16a70*/  SHF.R.U32.HI R25, RZ, 0x8, R27 ;  /* 0x00000008ff197819 */ /* 0x001fe4000001161b */
[--C-:B------:R-:W-:Y:S02]  /*16a80*/  PRMT R138, R27, 0x3340, R235.reuse ;  /* 0x000033401b8a7816 */ /* 0x100fe400000000eb */
[----:B------:R-:W-:Y:S02]  /*16a90*/  SHF.R.U32.HI R54, RZ, 0x8, R235 ;  /* 0x00000008ff367819 */ /* 0x000fe400000116eb */
[----:B------:R-:W-:Y:S02]  /*16aa0*/  SHF.R.U32.HI R27, RZ, 0x8, R158 ;  /* 0x00000008ff1b7819 */ /* 0x000fe4000001169e */
[----:B------:R-:W-:Y:S02]  /*16ab0*/  SHF.R.U32.HI R56, RZ, 0x8, R243 ;  /* 0x00000008ff387819 */ /* 0x000fe400000116f3 */
[----:B------:R-:W-:-:S02]  /*16ac0*/  SHF.R.U32.HI R55, RZ, 0x8, R156 ;  /* 0x00000008ff377819 */ /* 0x000fc4000001169c */
[--C-:B------:R-:W-:Y:S02]  /*16ad0*/  PRMT R156, R156, 0x3340, R248.reuse ;  /* 0x000033409c9c7816 */ /* 0x100fe400000000f8 */
[----:B------:R-:W-:Y:S02]  /*16ae0*/  SHF.R.U32.HI R248, RZ, 0x8, R248 ;  /* 0x00000008fff87819 */ /* 0x000fe400000116f8 */
        /* <DEDUP_REMOVED lines=8> */
[----:B------:R-:W-:Y:S02]  /*16b70*/  PRMT R57, R122, 0x3340, R123 ;  /* 0x000033407a397816 */ /* 0x000fe4000000007b */
[----:B------:R-:W-:-:S02]  /*16b80*/  PRMT R54, R25, 0x3340, R54 ;  /* 0x0000334019367816 */ /* 0x000fc40000000036 */
[----:B------:R-:W-:Y:S01]  /*16b90*/  PRMT R27, R27, 0x3340, R56 ;  /* 0x000033401b1b7816 */ /* 0x000fe20000000038 */
[----:B------:R-:W-:Y:S01]  /*16ba0*/  STL [R1+0xe94], R57 ;  /* 0x000e943901007387 */ /* 0x000fe20000100800 */
[----:B------:R-:W-:Y:S02]  /*16bb0*/  PRMT R25, R55, 0x3340, R248 ;  /* 0x0000334037197816 */ /* 0x000fe400000000f8 */
[----:B------:R-:W-:Y:S01]  /*16bc0*/  LOP3.LUT R128, R204, 0xffff, RZ, 0xc0, !PT ;  /* 0x0000ffffcc807812 */ /* 0x000fe200078ec0ff */
[----:B------:R-:W-:Y:S01]  /*16bd0*/  STL [R1+0xf04], R54 ;  /* 0x000f043601007387 */ /* 0x000fe20000100800 */
[----:B------:R-:W-:-:S03]  /*16be0*/  LOP3.LUT R166, R208, 0xffff, RZ, 0xc0, !PT ;  /* 0x0000ffffd0a67812 */ /* 0x000fc600078ec0ff */
[----:B------:R0:W-:Y:S01]  /*16bf0*/  STL [R1+0xf00], R27 ;  /* 0x000f001b01007387 */ /* 0x0001e20000100800 */
[----:B---3--:R-:W-:Y:S02]  /*16c00*/  LOP3.LUT R147, R15, 0xffff, RZ, 0xc0, !PT ;  /* 0x0000ffff0f937812 */ /* 0x008fe400078ec0ff */
[----:B------:R-:W-:Y:S02]  /*16c10*/  LOP3.LUT R208, R217, 0xffff, RZ, 0xc0, !PT ;  /* 0x0000ffffd9d07812 */ /* 0x000fe400078ec0ff */
[----:B0-----:R-:W-:-:S04]  /*16c20*/  SHF.R.U32.HI R27, RZ, 0x8, R252 ;  /* 0x00000008ff1b7819 */ /* 0x001fc800000116fc */
[----:B------:R-:W-:Y:S02]  /*16c30*/  LOP3.LUT R27, R27, 0xffff, RZ, 0xc0, !PT ;  /* 0x0000ffff1b1b7812 */ /* 0x000fe400078ec0ff */
[----:B------:R-:W-:Y:S02]  /*16c40*/  LOP3.LUT R55, R24, 0xffff, RZ, 0xc0, !PT ;  /* 0x0000ffff18377812 */ /* 0x000fe400078ec0ff */
[----:B------:R-:W-:Y:S02]  /*16c50*/  LOP3.LUT R54, R26, 0xffff, RZ, 0xc0, !PT ;  /* 0x0000ffff1a367812 */ /* 0x000fe400078ec0ff */
[----:B------:R-:W-:Y:S02]  /*16c60*/  PRMT R24, R71, 0x4210, R88 ;  /* 0x0000421047187816 */ /* 0x000fe40000000058 */
[----:B------:R-:W-:Y:S02]  /*16c70*/  PRMT R26, R74, 0x4210, R55 ;  /* 0x000042104a1a7816 */ /* 0x000fe40000000037 */
[----:B------:R-:W-:-:S02]  /*16c80*/  SHF.R.U32.HI R62, RZ, 0x8, R62 ;  /* 0x00000008ff3e7819 */ /* 0x000fc4000001163e */
[----:B------:R-:W-:Y:S02]  /*16c90*/  SHF.R.U32.HI R66, RZ, 0x8, R66 ;  /* 0x00000008ff427819 */ /* 0x000fe40000011642 */
[----:B------:R-:W-:Y:S02]  /*16ca0*/  SHF.R.U32.HI R152, RZ, 0x8, R152 ;  /* 0x00000008ff987819 */ /* 0x000fe40000011698 */
[----:B------:R-:W-:Y:S02]  /*16cb0*/  SHF.R.U32.HI R2, RZ, 0x8, R2 ;  /* 0x00000008ff027819 */ /* 0x000fe40000011602 */
[----:B------:R-:W-:Y:S02]  /*16cc0*/  LOP3.LUT R62, R62, 0xffff, RZ, 0xc0, !PT ;  /* 0x0000ffff3e3e7812 */ /* 0x000fe400078ec0ff */
[----:B------:R-:W-:Y:S02]  /*16cd0*/  LOP3.LUT R66, R66, 0xffff, RZ, 0xc0, !PT ;  /* 0x0000ffff42427812 */ /* 0x000fe400078ec0ff */
[----:B------:R-:W-:-:S02]  /*16ce0*/  LOP3.LUT R36, R152, 0xffff, RZ, 0xc0, !PT ;  /* 0x0000ffff98247812 */ /* 0x000fc400078ec0ff */
[----:B------:R-:W-:Y:S02]  /*16cf0*/  LOP3.LUT R161, R2, 0xffff, RZ, 0xc0, !PT ;  /* 0x0000ffff02a17812 */ /* 0x000fe400078ec0ff */
[----:B------:R-:W-:Y:S02]  /*16d00*/  SHF.R.U32.HI R31, RZ, 0x8, R31 ;  /* 0x00000008ff1f7819 */ /* 0x000fe4000001161f */
[----:B------:R-:W-:Y:S02]  /*16d10*/  SHF.R.U32.HI R35, RZ, 0x8, R35 ;  /* 0x00000008ff237819 */ /* 0x000fe40000011623 */
[----:B------:R-:W-:Y:S02]  /*16d20*/  SHF.R.U32.HI R23, RZ, 0x8, R23 ;  /* 0x00000008ff177819 */ /* 0x000fe40000011617 */
[----:B------:R-:W-:Y:S02]  /*16d30*/  PRMT R2, R62, 0x3340, R66 ;  /* 0x000033403e027816 */ /* 0x000fe40000000042 */
[----:B------:R-:W-:-:S02]  /*16d40*/  PRMT R36, R36, 0x3340, R0 ;  /* 0x0000334024247816 */ /* 0x000fc40000000000 */
[----:B------:R-:W-:Y:S02]  /*16d50*/  LOP3.LUT R29, R29, 0xffff, RZ, 0xc0, !PT ;  /* 0x0000ffff1d1d7812 */ /* 0x000fe400078ec0ff */
[----:B------:R-:W-:Y:S02]  /*16d60*/  LOP3.LUT R33, R33, 0xffff, RZ, 0xc0, !PT ;  /* 0x0000ffff21217812 */ /* 0x000fe400078ec0ff */
[----:B------:R-:W-:Y:S02]  /*16d70*/  LOP3.LUT R31, R31, 0xffff, RZ, 0xc0, !PT ;  /* 0x0000ffff1f1f7812 */ /* 0x000fe400078ec0ff */
[----:B------:R-:W-:Y:S02]  /*16d80*/  LOP3.LUT R35, R35, 0xffff, RZ, 0xc0, !PT ;  /* 0x0000ffff23237812 */ /* 0x000fe400078ec0ff */
[----:B------:R-:W-:Y:S02]  /*16d90*/  LOP3.LUT R23, R23, 0xffff, RZ, 0xc0, !PT ;  /* 0x0000ffff17177812 */ /* 0x000fe400078ec0ff */
[----:B------:R-:W-:-:S02]  /*16da0*/  SHF.R.U32.HI R65, RZ, 0x8, R65 ;  /* 0x00000008ff417819 */ /* 0x000fc40000011641 */
[----:B------:R-:W-:Y:S02]  /*16db0*/  SHF.R.U32.HI R64, RZ, 0x8, R64 ;  /* 0x00000008ff407819 */ /* 0x000fe40000011640 */
[----:B------:R-:W-:Y:S02]  /*16dc0*/  SHF.R.U32.HI R67, RZ, 0x8, R67 ;  /* 0x00000008ff437819 */ /* 0x000fe40000011643 */
[----:B------:R-:W-:Y:S02]  /*16dd0*/  PRMT R2, R2, 0x5410, R36 ;  /* 0x0000541002027816 */ /* 0x000fe40000000024 */
[----:B------:R-:W-:Y:S02]  /*16de0*/  SHF.R.U32.HI R61, RZ, 0x8, R61 ;  /* 0x00000008ff3d7819 */ /* 0x000fe4000001163d */
[----:B------:R-:W-:Y:S02]  /*16df0*/  SHF.R.U32.HI R60, RZ, 0x8, R60 ;  /* 0x00000008ff3c7819 */ /* 0x000fe4000001163c */
[----:B------:R-:W-:-:S02]  /*16e00*/  SHF.R.U32.HI R63, RZ, 0x8, R63 ;  /* 0x00000008ff3f7819 */ /* 0x000fc4000001163f */
[----:B------:R-:W-:Y:S02]  /*16e10*/  PRMT R209, R29, 0x3340, R33 ;  /* 0x000033401dd17816 */ /* 0x000fe40000000021 */
[----:B------:R-:W-:Y:S02]  /*16e20*/  PRMT R129, R31, 0x3340, R35 ;  /* 0x000033401f817816 */ /* 0x000fe40000000023 */
[----:B------:R-:W-:Y:S02]  /*16e30*/  PRMT R125, R23, 0x3340, R0 ;  /* 0x00003340177d7816 */ /* 0x000fe40000000000 */
[----:B------:R-:W-:Y:S02]  /*16e40*/  LOP3.LUT R65, R65, 0xffff, RZ, 0xc0, !PT ;  /* 0x0000ffff41417812 */ /* 0x000fe400078ec0ff */
[----:B------:R-:W-:Y:S02]  /*16e50*/  LOP3.LUT R64, R64, 0xffff, RZ, 0xc0, !PT ;  /* 0x0000ffff40407812 */ /* 0x000fe400078ec0ff */
[----:B------:R-:W-:-:S02]  /*16e60*/  LOP3.LUT R67, R67, 0xffff, RZ, 0xc0, !PT ;  /* 0x0000ffff43437812 */ /* 0x000fc400078ec0ff */
[----:B------:R-:W-:Y:S02]  /*16e70*/  LOP3.LUT R23, R61, 0xffff, RZ, 0xc0, !PT ;  /* 0x0000ffff3d177812 */ /* 0x000fe400078ec0ff */
[----:B------:R-:W-:Y:S02]  /*16e80*/  LOP3.LUT R29, R60, 0xffff, RZ, 0xc0, !PT ;  /* 0x0000ffff3c1d7812 */ /* 0x000fe400078ec0ff */
[----:B------:R-:W-:Y:S02]  /*16e90*/  LOP3.LUT R31, R63, 0xffff, RZ, 0xc0, !PT ;  /* 0x0000ffff3f1f7812 */ /* 0x000fe400078ec0ff */
[----:B------:R-:W-:Y:S02]  /*16ea0*/  PRMT R23, R23, 0x3340, R65 ;  /* 0x0000334017177816 */ /* 0x000fe40000000041 */
[----:B------:R-:W-:Y:S02]  /*16eb0*/  PRMT R29, R29, 0x3340, R64 ;  /* 0x000033401d1d7816 */ /* 0x000fe40000000040 */
[----:B------:R-:W-:-:S02]  /*16ec0*/  PRMT R31, R31, 0x3340, R67 ;  /* 0x000033401f1f7816 */ /* 0x000fc40000000043 */
[----:B------:R-:W-:Y:S02]  /*16ed0*/  SHF.R.U32.HI R231, RZ, 0x8, R231 ;  /* 0x00000008ffe77819 */ /* 0x000fe400000116e7 */
[----:B------:R-:W-:Y:S02]  /*16ee0*/  SHF.R.U32.HI R233, RZ, 0x8, R233 ;  /* 0x00000008ffe97819 */ /* 0x000fe400000116e9 */
[----:B------:R-:W-:Y:S02]  /*16ef0*/  SHF.R.U32.HI R154, RZ, 0x8, R154 ;  /* 0x00000008ff9a7819 */ /* 0x000fe4000001169a */
[----:B------:R-:W-:Y:S02]  /*16f00*/  LOP3.LUT R33, R233, 0xffff, RZ, 0xc0, !PT ;  /* 0x0000ffffe9217812 */ /* 0x000fe400078ec0ff */
[----:B------:R-:W-:Y:S02]  /*16f10*/  LOP3.LUT R35, R231, 0xffff, RZ, 0xc0, !PT ;  /* 0x0000ffffe7237812 */ /* 0x000fe400078ec0ff */
[----:B------:R-:W-:-:S02]  /*16f20*/  LOP3.LUT R37, R154, 0xffff, RZ, 0xc0, !PT ;  /* 0x0000ffff9a257812 */ /* 0x000fc400078ec0ff */
[--C-:B------:R-:W-:Y:S02]  /*16f30*/  PRMT R33, R33, 0x3340, R0.reuse ;  /* 0x0000334021217816 */ /* 0x100fe40000000000 */
[--C-:B------:R-:W-:Y:S02]  /*16f40*/  PRMT R35, R35, 0x3340, R0.reuse ;  /* 0x0000334023237816 */ /* 0x100fe40000000000 */
[----:B------:R-:W-:Y:S01]  /*16f50*/  PRMT R37, R37, 0x3340, R0 ;  /* 0x0000334025257816 */ /* 0x000fe20000000000 */
[----:B------:R-:W-:Y:S01]  /*16f60*/  IMAD.MOV.U32 R185, RZ, RZ, R18 ;  /* 0x000000ffffb97224 */ /* 0x000fe200078e0012 */
[----:B------:R-:W-:Y:S01]  /*16f70*/  F2FP.SATFINITE.E5M2.F32.PACK_AB_MERGE_C R170, R191, R190, RZ ;  /* 0x000000bebfaa723e */ /* 0x000fe200048060ff */
[----:B------:R-:W-:Y:S01]  /*16f80*/  IMAD R190, R216, UR5, RZ ;  /* 0x00000005d8be7c24 */ /* 0x000fe2000f8e02ff */
[----:B------:R-:W-:Y:S01]  /*16f90*/  ULDC UR5, c[0x0][0x248] ;  /* 0x0000920000057ab9 */ /* 0x000fe20000000800 */
[----:B--2---:R-:W-:Y:S02]  /*16fa0*/  LOP3.LUT R204, R13, 0xffff, RZ, 0xc0, !PT ;  /* 0x0000ffff0dcc7812 */ /* 0x004fe400078ec0ff */
[----:B------:R-:W2:Y:S04]  /*16fb0*/  LDL.LU R13, [R1+0x1170] ;  /* 0x00117000010d7983 */ /* 0x000ea80000300800 */
[----:B------:R0:W-:Y:S04]  /*16fc0*/  STL [R1+0xef4], R25 ;  /* 0x000ef41901007387 */ /* 0x0001e80000100800 */
[----:B------:R-:W3:Y:S04]  /*16fd0*/  LDL.LU R15, [R1+0x116c] ;  /* 0x00116c00010f7983 */ /* 0x000ee80000300800 */
[----:B------:R-:W2:Y:S01]  /*16fe0*/  LDL.LU R217, [R1+0x1168] ;  /* 0x0011680001d97983 */ /* 0x000ea20000300800 */
[----:B0-----:R-:W-:-:S04]  /*16ff0*/  SHF.R.U32.HI R25, RZ, 0x8, R147 ;  /* 0x00000008ff197819 */ /* 0x001fc80000011693 */
[----:B------:R-:W-:-:S04]  /*17000*/  LOP3.LUT R25, R25, 0xffff, RZ, 0xc0, !PT ;  /* 0x0000ffff19197812 */ /* 0x000fc800078ec0ff */
[----:B------:R-:W-:Y:S02]  /*17010*/  PRMT R25, R25, 0x3340, R27 ;  /* 0x0000334019197816 */ /* 0x000fe4000000001b */
[----:B------:R-:W-:-:S03]  /*17020*/  PRMT R27, R75, 0x4210, R54 ;  /* 0x000042104b1b7816 */ /* 0x000fc60000000036 */
[----:B------:R0:W-:Y:S02]  /*17030*/  STL [R1+0xed8], R25 ;  /* 0x000ed81901007387 */ /* 0x0001e40000100800 */
[----:B0-----:R-:W-:Y:S01]  /*17040*/  PRMT R25, R69, 0x4210, R90 ;  /* 0x0000421045197816 */ /* 0x001fe2000000005a */
[----:B------:R-:W-:Y:S01]  /*17050*/  IMAD.MOV.U32 R189, RZ, RZ, R185 ;  /* 0x000000ffffbd7224 */ /* 0x000fe200078e00b9 */
[----:B------:R-:W-:Y:S01]  /*17060*/  SHF.R.U32.HI R121, RZ, 0x8, R121 ;  /* 0x00000008ff797819 */ /* 0x000fe20000011679 */
[----:B------:R-:W0:Y:S02]  /*17070*/  LDC R69, c[0x0][0x244] ;  /* 0x00009100ff457b82 */ /* 0x000e240000000800 */
[----:B------:R1:W-:Y:S02]  /*17080*/  STSM.16.M88.4 [R4], R24 ;  /* 0x0000001804007844 */ /* 0x0003e40000000200 */
[----:B-1----:R-:W-:Y:S02]  /*17090*/  PRMT R26, R2, 0x5210, R55 ;  /* 0x00005210021a7816 */ /* 0x002fe40000000037 */
[----:B------:R-:W-:-:S02]  /*170a0*/  LEA R2, R197, UR8, 0x4 ;  /* 0x00000008c5027c11 */ /* 0x000fc4000f8e20ff */
[----:B------:R-:W-:Y:S01]  /*170b0*/  BAR.SYNC.DEFER_BLOCKING 0x0 ;  /* 0x0000000000007b1d */ /* 0x000fe20000010000 */
[----:B------:R-:W-:Y:S02]  /*170c0*/  PRMT R24, R29, 0x5410, R33 ;  /* 0x000054101d187816 */ /* 0x000fe40000000021 */
[----:B------:R-:W-:Y:S02]  /*170d0*/  PRMT R25, R23, 0x5410, R35 ;  /* 0x0000541017197816 */ /* 0x000fe40000000023 */
[----:B------:R-:W-:Y:S01]  /*170e0*/  PRMT R27, R31, 0x5410, R37 ;  /* 0x000054101f1b7816 */ /* 0x000fe20000000025 */
[----:B------:R-:W-:Y:S01]  /*170f0*/  IMAD.MOV.U32 R185, RZ, RZ, R182 ;  /* 0x000000ffffb97224 */ /* 0x000fe200078e00b6 */
[----:B------:R-:W-:Y:S01]  /*17100*/  SHF.R.U32.HI R115, RZ, 0x8, R115 ;  /* 0x00000008ff737819 */ /* 0x000fe20000011673 */
[----:B------:R-:W-:Y:S01]  /*17110*/  ULDC UR8, c[0x0][0x248] ;  /* 0x0000920000087ab9 */ /* 0x000fe20000000800 */
[----:B------:R-:W1:Y:S01]  /*17120*/  LDS.128 R64, [R2] ;  /* 0x0000000002407984 */ /* 0x000e620000000c00 */
[----:B------:R-:W-:Y:S01]  /*17130*/  PRMT R24, R24, 0x5210, R88 ;  /* 0x0000521018187816 */ /* 0x000fe20000000058 */
[----:B------:R-:W0:Y:S01]  /*17140*/  LDC R29, c[0x0][0x244] ;  /* 0x00009100ff1d7b82 */ /* 0x000e220000000800 */
[----:B------:R-:W-:-:S02]  /*17150*/  PRMT R25, R25, 0x5210, R90 ;  /* 0x0000521019197816 */ /* 0x000fc4000000005a */
[----:B------:R-:W-:-:S05]  /*17160*/  PRMT R27, R27, 0x5210, R54 ;  /* 0x000052101b1b7816 */ /* 0x000fca0000000036 */
[----:B------:R-:W-:Y:S06]  /*17170*/  BAR.SYNC.DEFER_BLOCKING 0x0 ;  /* 0x0000000000007b1d */ /* 0x000fec0000010000 */
[----:B------:R4:W-:Y:S02]  /*17180*/  STSM.16.M88.4 [R4], R24 ;  /* 0x0000001804007844 */ /* 0x0009e40000000200 */
[----:B------:R-:W-:Y:S01]  /*17190*/  BAR.SYNC.DEFER_BLOCKING 0x0 ;  /* 0x0000000000007b1d */ /* 0x000fe20000010000 */
[----:B------:R-:W-:-:S05]  /*171a0*/  VIADD R182, R190, UR5 ;  /* 0x00000005beb67c36 */ /* 0x000fca0008000000 */
[----:B------:R-:W-:Y:S02]  /*171b0*/  ULDC UR5, c[0x0][0x248] ;  /* 0x0000920000057ab9 */ /* 0x000fe40000000800 */
[----:B------:R-:W-:Y:S01]  /*171c0*/  VIADD R130, R182, UR5 ;  /* 0x00000005b6827c36 */ /* 0x000fe20008000000 */
[----:B------:R-:W-:-:S03]  /*171d0*/  ULDC UR5, c[0x0][0x248] ;  /* 0x0000920000057ab9 */ /* 0x000fc60000000800 */
[----:B------:R-:W-:Y:S01]  /*171e0*/  VIADD R123, R130, UR5 ;  /* 0x00000005827b7c36 */ /* 0x000fe20008000000 */
[----:B------:R-:W-:Y:S01]  /*171f0*/  ULDC UR5, c[0x0][0x248] ;  /* 0x0000920000057ab9 */ /* 0x000fe20000000800 */
[----:B------:R-:W-:Y:S01]  /*17200*/  SHF.R.U32.HI R120, RZ, 0x8, R120 ;  /* 0x00000008ff787819 */ /* 0x000fe20000011678 */
[----:B------:R-:W1:Y:S01]  /*17210*/  LDS.128 R60, [R2] ;  /* 0x00000000023c7984 */ /* 0x000e620000000c00 */
[----:B------:R-:W-:Y:S01]  /*17220*/  LOP3.LUT R121, R121, 0xffff, RZ, 0xc0, !PT ;  /* 0x0000ffff79797812 */ /* 0x000fe200078ec0ff */
[----:B------:R-:W-:Y:S01]  /*17230*/  VIADD R122, R123, UR5 ;  /* 0x000000057b7a7c36 */ /* 0x000fe20008000000 */
[----:B------:R-:W-:Y:S01]  /*17240*/  PRMT R127, R114, 0x3340, R118 ;  /* 0x00003340727f7816 */ /* 0x000fe20000000076 */
[----:B------:R-:W-:Y:S01]  /*17250*/  ULDC UR5, c[0x0][0x248] ;  /* 0x0000920000057ab9 */ /* 0x000fe20000000800 */
[----:B------:R-:W-:Y:S02]  /*17260*/  SHF.R.U32.HI R114, RZ, 0x8, R114 ;  /* 0x00000008ff727819 */ /* 0x000fe40000011672 */
[----:B------:R-:W-:-:S02]  /*17270*/  SHF.R.U32.HI R118, RZ, 0x8, R118 ;  /* 0x00000008ff767819 */ /* 0x000fc40000011676 */
[----:B------:R-:W-:Y:S02]  /*17280*/  LOP3.LUT R49, R115, 0xffff, RZ, 0xc0, !PT ;  /* 0x0000ffff73317812 */ /* 0x000fe400078ec0ff */
[----:B------:R-:W-:Y:S02]  /*17290*/  LOP3.LUT R120, R120, 0xffff, RZ, 0xc0, !PT ;  /* 0x0000ffff78787812 */ /* 0x000fe400078ec0ff */
[----:B------:R-:W-:Y:S01]  /*172a0*/  PRMT R146, R121, 0x3340, R0 ;  /* 0x0000334079927816 */ /* 0x000fe20000000000 */
[----:B------:R-:W-:Y:S01]  /*172b0*/  VIADD R121, R122, UR7 ;  /* 0x000000077a797c36 */ /* 0x000fe20008000000 */
[----:B------:R-:W-:Y:S01]  /*172c0*/  SHF.R.U32.HI R91, RZ, 0x8, R91 ;  /* 0x00000008ff5b7819 */ /* 0x000fe2000001165b */
[----:B------:R-:W-:Y:S01]  /*172d0*/  ULDC UR7, c[0x0][0x248] ;  /* 0x0000920000077ab9 */ /* 0x000fe20000000800 */
[----:B------:R-:W-:Y:S02]  /*172e0*/  LOP3.LUT R92, R92, 0xffff, RZ, 0xc0, !PT ;  /* 0x0000ffff5c5c7812 */ /* 0x000fe400078ec0ff */
[----:B------:R-:W-:-:S02]  /*172f0*/  LOP3.LUT R94, R94, 0xffff, RZ, 0xc0, !PT ;  /* 0x0000ffff5e5e7812 */ /* 0x000fc400078ec0ff */
[----:B------:R-:W-:Y:S02]  /*17300*/  LOP3.LUT R28, R28, 0xffff, RZ, 0xc0, !PT ;  /* 0x0000ffff1c1c7812 */ /* 0x000fe400078ec0ff */
[----:B------:R-:W-:Y:S02]  /*17310*/  LOP3.LUT R30, R30, 0xffff, RZ, 0xc0, !PT ;  /* 0x0000ffff1e1e7812 */ /* 0x000fe400078ec0ff */
[----:B------:R-:W-:Y:S02]  /*17320*/  LOP3.LUT R50, R114, 0xffff, RZ, 0xc0, !PT ;  /* 0x0000ffff72327812 */ /* 0x000fe400078ec0ff */
[----:B------:R-:W-:Y:S02]  /*17330*/  LOP3.LUT R118, R118, 0xffff, RZ, 0xc0, !PT ;  /* 0x0000ffff76767812 */ /* 0x000fe400078ec0ff */
[----:B------:R-:W-:Y:S01]  /*17340*/  PRMT R49, R49, 0x3340, R120 ;  /* 0x0000334031317816 */ /* 0x000fe20000000078 */
[----:B------:R-:W-:Y:S01]  /*17350*/  VIADD R120, R121, UR9 ;  /* 0x0000000979787c36 */ /* 0x000fe20008000000 */
[----:B------:R-:W-:Y:S01]  /*17360*/  LOP3.LUT R40, R91, 0xffff, RZ, 0xc0, !PT ;  /* 0x0000ffff5b287812 */ /* 0x000fe200078ec0ff */
[----:B------:R-:W-:Y:S01]  /*17370*/  ULDC UR9, c[0x0][0x248] ;  /* 0x0000920000097ab9 */ /* 0x000fe20000000800 */
[----:B------:R-:W-:-:S02]  /*17380*/  PRMT R88, R21, 0x4210, R92 ;  /* 0x0000421015587816 */ /* 0x000fc4000000005c */
[----:B------:R-:W-:Y:S02]  /*17390*/  PRMT R89, R89, 0x4210, R94 ;  /* 0x0000421059597816 */ /* 0x000fe4000000005e */
[----:B------:R-:W-:Y:S02]  /*173a0*/  PRMT R90, R87, 0x4210, R28 ;  /* 0x00004210575a7816 */ /* 0x000fe4000000001c */
[----:B------:R-:W-:Y:S01]  /*173b0*/  PRMT R91, R86, 0x4210, R30 ;  /* 0x00004210565b7816 */ /* 0x000fe2000000001e */
[----:B------:R-:W-:Y:S01]  /*173c0*/  BAR.SYNC.DEFER_BLOCKING 0x0 ;  /* 0x0000000000007b1d */ /* 0x000fe20000010000 */
[----:B------:R-:W-:Y:S01]  /*173d0*/  PRMT R50, R50, 0x3340, R118 ;  /* 0x0000334032327816 */ /* 0x000fe20000000076 */
[----:B------:R-:W-:-:S04]  /*173e0*/  VIADD R118, R120, UR5 ;  /* 0x0000000578767c36 */ /* 0x000fc80008000000 */
[----:B------:R-:W-:Y:S01]  /*173f0*/  VIADD R117, R118, UR11 ;  /* 0x0000000b76757c36 */ /* 0x000fe20008000000 */
[----:B------:R-:W-:Y:S01]  /*17400*/  ULDC UR5, c[0x0][0x248] ;  /* 0x0000920000057ab9 */ /* 0x000fe20000000800 */
[----:B------:R-:W-:Y:S01]  /*17410*/  SHF.R.U32.HI R111, RZ, 0x8, R111 ;  /* 0x00000008ff6f7819 */ /* 0x000fe2000001166f */
[----:B------:R-:W-:Y:S01]  /*17420*/  ULDC UR11, c[0x0][0x248] ;  /* 0x00009200000b7ab9 */ /* 0x000fe20000000800 */
[----:B------:R-:W-:Y:S01]  /*17430*/  VIADD R116, R117, UR12 ;  /* 0x0000000c75747c36 */ /* 0x000fe20008000000 */
[----:B------:R-:W-:Y:S01]  /*17440*/  SHF.R.U32.HI R76, RZ, 0x8, R76 ;  /* 0x00000008ff4c7819 */ /* 0x000fe2000001164c */
[----:B------:R-:W-:Y:S02]  /*17450*/  ULDC.64 UR12, c[0x0][0x220] ;  /* 0x00008800000c7ab9 */ /* 0x000fe40000000a00 */
[----:B------:R-:W-:Y:S01]  /*17460*/  VIADD R115, R116, UR7 ;  /* 0x0000000774737c36 */ /* 0x000fe20008000000 */
[----:B------:R0:W-:Y:S01]  /*17470*/  STSM.16.M88.4 [R4], R88 ;  /* 0x0000005804007844 */ /* 0x0001e20000000200 */
[----:B------:R-:W-:Y:S01]  /*17480*/  LOP3.LUT R111, R111, 0xffff, RZ, 0xc0, !PT ;  /* 0x0000ffff6f6f7812 */ /* 0x000fe200078ec0ff */
[----:B------:R-:W-:Y:S01]  /*17490*/  ULDC UR7, c[0x0][0x248] ;  /* 0x0000920000077ab9 */ /* 0x000fe20000000800 */
[----:B------:R-:W-:Y:S01]  /*174a0*/  BAR.SYNC.DEFER_BLOCKING 0x0 ;  /* 0x0000000000007b1d */ /* 0x000fe20000010000 */
[----:B------:R-:W-:-:S05]  /*174b0*/  VIADD R114, R115, UR5 ;  /* 0x0000000573727c36 */ /* 0x000fca0008000000 */
[----:B------:R-:W-:Y:S02]  /*174c0*/  ULDC UR5, c[0x0][0x248] ;  /* 0x0000920000057ab9 */ /* 0x000fe40000000800 */
[----:B------:R-:W-:Y:S01]  /*174d0*/  VIADD R113, R114, UR5 ;  /* 0x0000000572717c36 */ /* 0x000fe20008000000 */
[----:B------:R-:W-:-:S03]  /*174e0*/  ULDC UR5, c[0x0][0x248] ;  /* 0x0000920000057ab9 */ /* 0x000fc60000000800 */
[----:B------:R-:W-:Y:S01]  /*174f0*/  VIADD R112, R113, UR5 ;  /* 0x0000000571707c36 */ /* 0x000fe20008000000 */
[----:B------:R-:W-:Y:S01]  /*17500*/  ULDC UR5, c[0x0][0x248] ;  /* 0x0000920000057ab9 */ /* 0x000fe20000000800 */
[----:B------:R-:W-:Y:S02]  /*17510*/  PRMT R159, R111, 0x3340, R0 ;  /* 0x000033406f9f7816 */ /* 0x000fe40000000000 */
[----:B------:R-:W-:Y:S01]  /*17520*/  VIADD R111, R112, UR5 ;  /* 0x00000005706f7c36 */ /* 0x000fe20008000000 */
[----:B------:R-:W-:Y:S01]  /*17530*/  ULDC UR5, c[0x0][0x248] ;  /* 0x0000920000057ab9 */ /* 0x000fe20000000800 */
[----:B------:R-:W-:Y:S02]  /*17540*/  SHF.R.U32.HI R80, RZ, 0x8, R80 ;  /* 0x00000008ff507819 */ /* 0x000fe40000011650 */
[----:B------:R-:W-:Y:S01]  /*17550*/  SHF.R.U32.HI R229, RZ, 0x8, R229 ;  /* 0x00000008ffe57819 */ /* 0x000fe200000116e5 */
[----:B------:R-:W1:Y:S01]  /*17560*/  LDS.128 R56, [R2] ;  /* 0x0000000002387984 */ /* 0x000e620000000c00 */
[----:B------:R-:W-:Y:S01]  /*17570*/  SHF.R.U32.HI R99, RZ, 0x8, R99 ;  /* 0x00000008ff637819 */ /* 0x000fe20000011663 */
[----:B------:R-:W-:Y:S01]  /*17580*/  VIADD R110, R111, UR5 ;  /* 0x000000056f6e7c36 */ /* 0x000fe20008000000 */
[----:B------:R-:W-:Y:S01]  /*17590*/  SHF.R.U32.HI R227, RZ, 0x8, R227 ;  /* 0x00000008ffe37819 */ /* 0x000fe200000116e3 */
[----:B------:R-:W-:Y:S01]  /*175a0*/  ULDC UR5, c[0x0][0x248] ;  /* 0x0000920000057ab9 */ /* 0x000fe20000000800 */
[----:B------:R-:W-:-:S02]  /*175b0*/  SHF.R.U32.HI R95, RZ, 0x8, R95 ;  /* 0x00000008ff5f7819 */ /* 0x000fc4000001165f */
[----:B------:R-:W-:Y:S02]  /*175c0*/  SHF.R.U32.HI R101, RZ, 0x8, R101 ;  /* 0x00000008ff657819 */ /* 0x000fe40000011665 */
[----:B------:R-:W-:Y:S02]  /*175d0*/  SHF.R.U32.HI R97, RZ, 0x8, R97 ;  /* 0x00000008ff617819 */ /* 0x000fe40000011661 */
[----:B------:R-:W-:Y:S01]  /*175e0*/  SHF.R.U32.HI R102, RZ, 0x8, R102 ;  /* 0x00000008ff667819 */ /* 0x000fe20000011666 */
[----:B------:R-:W-:Y:S01]  /*175f0*/  VIADD R109, R110, UR5 ;  /* 0x000000056e6d7c36 */ /* 0x000fe20008000000 */
[----:B------:R-:W-:Y:S01]  /*17600*/  LOP3.LUT R38, R76, 0xffff, RZ, 0xc0, !PT ;  /* 0x0000ffff4c267812 */ /* 0x000fe200078ec0ff */
[----:B------:R-:W-:Y:S01]  /*17610*/  ULDC UR5, c[0x0][0x248] ;  /* 0x0000920000057ab9 */ /* 0x000fe20000000800 */
        /* <DEDUP_REMOVED lines=8> */
[----:B------:R-:W-:Y:S01]  /*176a0*/  LOP3.LUT R45, R45, 0xffff, RZ, 0xc0, !PT ;  /* 0x0000ffff2d2d7812 */ /* 0x000fe200078ec0ff */
[----:B------:R-:W-:Y:S01]  /*176b0*/  VIADD R246, R109, UR5 ;  /* 0x000000056df67c36 */ /* 0x000fe20008000000 */
[----:B------:R-:W-:Y:S01]  /*176c0*/  SHF.R.U32.HI R238, RZ, 0x8, R238 ;  /* 0x00000008ffee7819 */ /* 0x000fe200000116ee */
[----:B------:R-:W-:Y:S01]  /*176d0*/  ULDC UR5, c[0x0][0x248] ;  /* 0x0000920000057ab9 */ /* 0x000fe20000000800 */
[----:B------:R-:W-:Y:S02]  /*176e0*/  PRMT R38, R38, 0x3340, R80 ;  /* 0x0000334026267816 */ /* 0x000fe40000000050 */
[----:B------:R-:W-:Y:S02]  /*176f0*/  PRMT R41, R41, 0x3340, R0 ;  /* 0x0000334029297816 */ /* 0x000fe40000000000 */
[----:B------:R-:W-:Y:S02]  /*17700*/  PRMT R39, R39, 0x3340, R101 ;  /* 0x0000334027277816 */ /* 0x000fe40000000065 */
[----:B------:R-:W-:-:S02]  /*17710*/  PRMT R40, R40, 0x3340, R99 ;  /* 0x0000334028287816 */ /* 0x000fc40000000063 */
[--C-:B------:R-:W-:Y:S02]  /*17720*/  PRMT R42, R42, 0x3340, R0.reuse ;  /* 0x000033402a2a7816 */ /* 0x100fe40000000000 */
[----:B------:R-:W-:Y:S02]  /*17730*/  PRMT R43, R43, 0x3340, R0 ;  /* 0x000033402b2b7816 */ /* 0x000fe40000000000 */
[----:B------:R-:W-:Y:S02]  /*17740*/  PRMT R44, R44, 0x3340, R102 ;  /* 0x000033402c2c7816 */ /* 0x000fe40000000066 */
[----:B------:R-:W-:Y:S02]  /*17750*/  PRMT R45, R45, 0x3340, R0 ;  /* 0x000033402d2d7816 */ /* 0x000fe40000000000 */
[----:B------:R-:W-:Y:S02]  /*17760*/  LOP3.LUT R18, R186, 0xffff, RZ, 0xc0, !PT ;  /* 0x0000ffffba127812 */ /* 0x000fe400078ec0ff */
[----:B------:R-:W-:Y:S01]  /*17770*/  LOP3.LUT R164, R238, 0xffff, RZ, 0xc0, !PT ;  /* 0x0000ffffeea47812 */ /* 0x000fe200078ec0ff */
[----:B------:R-:W-:Y:S01]  /*17780*/  VIADD R238, R246, UR5 ;  /* 0x00000005f6ee7c36 */ /* 0x000fe20008000000 */
[----:B------:R-:W-:Y:S01]  /*17790*/  SHF.R.U32.HI R230, RZ, 0x8, R230 ;  /* 0x00000008ffe67819 */ /* 0x000fe200000116e6 */
[----:B------:R-:W-:Y:S01]  /*177a0*/  ULDC UR5, c[0x0][0x248] ;  /* 0x0000920000057ab9 */ /* 0x000fe20000000800 */
[----:B------:R-:W-:-:S02]  /*177b0*/  PRMT R38, R38, 0x5410, R41 ;  /* 0x0000541026267816 */ /* 0x000fc40000000029 */
[----:B------:R-:W-:Y:S02]  /*177c0*/  PRMT R40, R40, 0x5410, R42 ;  /* 0x0000541028287816 */ /* 0x000fe4000000002a */
[----:B------:R-:W-:Y:S02]  /*177d0*/  PRMT R39, R39, 0x5410, R43 ;  /* 0x0000541027277816 */ /* 0x000fe4000000002b */
[----:B------:R-:W-:Y:S02]  /*177e0*/  PRMT R44, R44, 0x5410, R45 ;  /* 0x000054102c2c7816 */ /* 0x000fe4000000002d */
[----:B------:R-:W-:Y:S02]  /*177f0*/  SHF.R.U32.HI R46, RZ, 0x8, R18 ;  /* 0x00000008ff2e7819 */ /* 0x000fe40000011612 */
[----:B------:R-:W-:Y:S01]  /*17800*/  LOP3.LUT R148, R230, 0xffff, RZ, 0xc0, !PT ;  /* 0x0000ffffe6947812 */ /* 0x000fe200078ec0ff */
[----:B------:R-:W-:Y:S01]  /*17810*/  VIADD R230, R238, UR5 ;  /* 0x00000005eee67c36 */ /* 0x000fe20008000000 */
[----:B------:R-:W-:Y:S01]  /*17820*/  SHF.R.U32.HI R222, RZ, 0x8, R222 ;  /* 0x00000008ffde7819 */ /* 0x000fe200000116de */
[----:B------:R-:W-:Y:S01]  /*17830*/  ULDC UR5, c[0x0][0x248] ;  /* 0x0000920000057ab9 */ /* 0x000fe20000000800 */
[----:B------:R-:W-:-:S02]  /*17840*/  SHF.R.U32.HI R104, RZ, 0x8, R104 ;  /* 0x00000008ff687819 */ /* 0x000fc40000011668 */
[----:B------:R-:W-:Y:S02]  /*17850*/  SHF.R.U32.HI R108, RZ, 0x8, R108 ;  /* 0x00000008ff6c7819 */ /* 0x000fe4000001166c */
[----:B----4-:R-:W-:Y:S02]  /*17860*/  PRMT R24, R38, 0x5210, R92 ;  /* 0x0000521026187816 */ /* 0x010fe4000000005c */
[----:B------:R-:W-:Y:S02]  /*17870*/  PRMT R25, R40, 0x5210, R94 ;  /* 0x0000521028197816 */ /* 0x000fe4000000005e */
[----:B------:R-:W-:Y:S02]  /*17880*/  PRMT R26, R39, 0x5210, R28 ;  /* 0x00005210271a7816 */ /* 0x000fe4000000001c */
[----:B------:R-:W-:Y:S01]  /*17890*/  PRMT R27, R44, 0x5210, R30 ;  /* 0x000052102c1b7816 */ /* 0x000fe2000000001e */
[----:B------:R-:W-:Y:S01]  /*178a0*/  BAR.SYNC.DEFER_BLOCKING 0x0 ;  /* 0x0000000000007b1d */ /* 0x000fe20000010000 */
[----:B------:R-:W-:-:S02]  /*178b0*/  LOP3.LUT R205, R22, 0xffff, RZ, 0xc0, !PT ;  /* 0x0000ffff16cd7812 */ /* 0x000fc400078ec0ff */
[----:B------:R-:W-:Y:S02]  /*178c0*/  PRMT R147, R147, 0x3340, R252 ;  /* 0x0000334093937816 */ /* 0x000fe400000000fc */
[----:B------:R-:W-:Y:S02]  /*178d0*/  SHF.R.U32.HI R152, RZ, 0x8, R119 ;  /* 0x00000008ff987819 */ /* 0x000fe40000011677 */
[----:B------:R-:W-:Y:S02]  /*178e0*/  SHF.R.U32.HI R252, RZ, 0x8, R204 ;  /* 0x00000008fffc7819 */ /* 0x000fe400000116cc */
[----:B------:R-:W-:Y:S02]  /*178f0*/  SHF.R.U32.HI R22, RZ, 0x8, R208 ;  /* 0x00000008ff167819 */ /* 0x000fe400000116d0 */
[----:B------:R-:W-:Y:S02]  /*17900*/  LOP3.LUT R119, R46, 0xffff, RZ, 0xc0, !PT ;  /* 0x0000ffff2e777812 */ /* 0x000fe400078ec0ff */
[----:B------:R-:W-:Y:S01]  /*17910*/  LOP3.LUT R132, R222, 0xffff, RZ, 0xc0, !PT ;  /* 0x0000ffffde847812 */ /* 0x000fe200078ec0ff */
[----:B------:R-:W-:Y:S01]  /*17920*/  VIADD R222, R230, UR5 ;  /* 0x00000005e6de7c36 */ /* 0x000fe20008000000 */
[----:B------:R-:W-:Y:S01]  /*17930*/  SHF.R.U32.HI R103, RZ, 0x8, R103 ;  /* 0x00000008ff677819 */ /* 0x000fe20000011667 */
[----:B------:R-:W-:Y:S01]  /*17940*/  ULDC UR5, c[0x0][0x248] ;  /* 0x0000920000057ab9 */ /* 0x000fe20000000800 */
[----:B------:R-:W-:-:S02]  /*17950*/  SHF.R.U32.HI R107, RZ, 0x8, R107 ;  /* 0x00000008ff6b7819 */ /* 0x000fc4000001166b */
[----:B------:R-:W-:Y:S02]  /*17960*/  LOP3.LUT R46, R104, 0xffff, RZ, 0xc0, !PT ;  /* 0x0000ffff682e7812 */ /* 0x000fe400078ec0ff */
[----:B------:R-:W-:Y:S02]  /*17970*/  LOP3.LUT R108, R108, 0xffff, RZ, 0xc0, !PT ;  /* 0x0000ffff6c6c7812 */ /* 0x000fe400078ec0ff */
[----:B------:R-:W-:Y:S01]  /*17980*/  LOP3.LUT R160, R160, 0xffff, RZ, 0xc0, !PT ;  /* 0x0000ffffa0a07812 */ /* 0x000fe200078ec0ff */
[----:B------:R-:W-:Y:S01]  /*17990*/  STSM.16.M88.4 [R4], R24 ;  /* 0x0000001804007844 */ /* 0x000fe20000000200 */
[----:B------:R-:W-:Y:S02]  /*179a0*/  SHF.R.U32.HI R162, RZ, 0x8, R162 ;  /* 0x00000008ffa27819 */ /* 0x000fe400000116a2 */
[----:B------:R-:W-:Y:S02]  /*179b0*/  LOP3.LUT R252, R252, 0xffff, RZ, 0xc0, !PT ;  /* 0x0000fffffcfc7812 */ /* 0x000fe400078ec0ff */
[----:B------:R-:W-:-:S02]  /*179c0*/  LOP3.LUT R22, R22, 0xffff, RZ, 0xc0, !PT ;  /* 0x0000ffff16167812 */ /* 0x000fc400078ec0ff */
[----:B------:R-:W-:Y:S02]  /*179d0*/  LOP3.LUT R195, R220, 0xffff, RZ, 0xc0, !PT ;  /* 0x0000ffffdcc37812 */ /* 0x000fe400078ec0ff */
[----:B------:R-:W-:Y:S02]  /*179e0*/  LOP3.LUT R137, R7, 0xffff, RZ, 0xc0, !PT ;  /* 0x0000ffff07897812 */ /* 0x000fe400078ec0ff */
[----:B------:R-:W-:Y:S02]  /*179f0*/  SHF.R.U32.HI R153, RZ, 0x8, R153 ;  /* 0x00000008ff997819 */ /* 0x000fe40000011699 */
[----:B------:R-:W-:Y:S02]  /*17a00*/  LOP3.LUT R211, R221, 0xffff, RZ, 0xc0, !PT ;  /* 0x0000ffffddd37812 */ /* 0x000fe400078ec0ff */
[----:B------:R-:W-:Y:S02]  /*17a10*/  SHF.R.U32.HI R84, RZ, 0x8, R84 ;  /* 0x00000008ff547819 */ /* 0x000fe40000011654 */
[----:B------:R-:W-:-:S02]  /*17a20*/  LOP3.LUT R96, R96, 0xffff, RZ, 0xc0, !PT ;  /* 0x0000ffff60607812 */ /* 0x000fc400078ec0ff */
[----:B------:R-:W-:Y:S02]  /*17a30*/  LOP3.LUT R98, R98, 0xffff, RZ, 0xc0, !PT ;  /* 0x0000ffff62627812 */ /* 0x000fe400078ec0ff */
[----:B------:R-:W-:Y:S02]  /*17a40*/  LOP3.LUT R32, R32, 0xffff, RZ, 0xc0, !PT ;  /* 0x0000ffff20207812 */ /* 0x000fe400078ec0ff */
[----:B------:R-:W-:Y:S02]  /*17a50*/  LOP3.LUT R34, R34, 0xffff, RZ, 0xc0, !PT ;  /* 0x0000ffff22227812 */ /* 0x000fe400078ec0ff */
[----:B------:R-:W-:Y:S02]  /*17a60*/  SHF.R.U32.HI R225, RZ, 0x8, R225 ;  /* 0x00000008ffe17819 */ /* 0x000fe400000116e1 */
[----:B------:R-:W-:Y:S02]  /*17a70*/  SHF.R.U32.HI R223, RZ, 0x8, R223 ;  /* 0x00000008ffdf7819 */ /* 0x000fe400000116df */
[----:B------:R-:W-:-:S02]  /*17a80*/  LOP3.LUT R6, R6, 0xfff7ffff, RZ, 0xc0, !PT ;  /* 0xfff7ffff06067812 */ /* 0x000fc400078ec0ff */
[----:B------:R-:W-:Y:S02]  /*17a90*/  SHF.R.U32.HI R200, RZ, 0x8, R200 ;  /* 0x00000008ffc87819 */ /* 0x000fe400000116c8 */
[----:B------:R-:W-:Y:S02]  /*17aa0*/  SHF.R.U32.HI R188, RZ, 0x8, R188 ;  /* 0x00000008ffbc7819 */ /* 0x000fe400000116bc */
[----:B------:R-:W-:Y:S02]  /*17ab0*/  SHF.R.U32.HI R196, RZ, 0x8, R196 ;  /* 0x00000008ffc47819 */ /* 0x000fe400000116c4 */
[----:B------:R-:W-:Y:S02]  /*17ac0*/  SHF.R.U32.HI R244, RZ, 0x8, R244 ;  /* 0x00000008fff47819 */ /* 0x000fe400000116f4 */
[----:B------:R-:W-:Y:S01]  /*17ad0*/  F2FP.SATFINITE.E5M2.F32.PACK_AB_MERGE_C R168, R199, R198, RZ ;  /* 0x000000c6c7a8723e */ /* 0x000fe200048060ff */
[----:B------:R-:W-:Y:S01]  /*17ae0*/  IMAD.MOV.U32 R191, RZ, RZ, R187 ;  /* 0x000000ffffbf7224 */ /* 0x000fe200078e00bb */
[----:B------:R-:W-:Y:S01]  /*17af0*/  LOP3.LUT R47, R103, 0xffff, RZ, 0xc0, !PT ;  /* 0x0000ffff672f7812 */ /* 0x000fe200078ec0ff */
[----:B------:R-:W-:Y:S01]  /*17b00*/  IMAD.MOV.U32 R178, RZ, RZ, R163 ;  /* 0x000000ffffb27224 */ /* 0x000fe200078e00a3 */
[----:B------:R-:W-:-:S02]  /*17b10*/  LOP3.LUT R107, R107, 0xffff, RZ, 0xc0, !PT ;  /* 0x0000ffff6b6b7812 */ /* 0x000fc400078ec0ff */
[----:B------:R-:W-:Y:S02]  /*17b20*/  SHF.R.U32.HI R242, RZ, 0x8, R242 ;  /* 0x00000008fff27819 */ /* 0x000fe400000116f2 */
[----:B------:R-:W-:Y:S01]  /*17b30*/  F2FP.SATFINITE.E5M2.F32.PACK_AB_MERGE_C R169, R215, R214, RZ ;  /* 0x000000d6d7a9723e */ /* 0x000fe200048060ff */
[----:B------:R-:W-:Y:S01]  /*17b40*/  IMAD.MOV.U32 R179, RZ, RZ, R157 ;  /* 0x000000ffffb37224 */ /* 0x000fe200078e009d */
[----:B------:R-:W-:Y:S01]  /*17b50*/  PRMT R46, R46, 0x3340, R108 ;  /* 0x000033402e2e7816 */ /* 0x000fe2000000006c */
[----:B------:R-:W-:Y:S01]  /*17b60*/  VIADD R108, R222, UR5 ;  /* 0x00000005de6c7c36 */ /* 0x000fe20008000000 */
[----:B------:R-:W-:Y:S01]  /*17b70*/  PRMT R8, R160, 0x3340, R0 ;  /* 0x00003340a0087816 */ /* 0x000fe20000000000 */
[----:B------:R-:W-:Y:S01]  /*17b80*/  ULDC UR5, c[0x0][0x248] ;  /* 0x0000920000057ab9 */ /* 0x000fe20000000800 */
[----:B------:R-:W-:Y:S01]  /*17b90*/  LOP3.LUT R53, R162, 0xffff, RZ, 0xc0, !PT ;  /* 0x0000ffffa2357812 */ /* 0x000fe200078ec0ff */
[----:B------:R-:W4:Y:S01]  /*17ba0*/  LDL.LU R220, [R1+0x1164] ;  /* 0x0011640001dc7983 */ /* 0x000f220000300800 */
[----:B------:R-:W-:-:S02]  /*17bb0*/  PRMT R252, R252, 0x3340, R22 ;  /* 0x00003340fcfc7816 */ /* 0x000fc40000000016 */
[----:B------:R-:W-:Y:S02]  /*17bc0*/  SHF.R.U32.HI R160, RZ, 0x8, R160 ;  /* 0x00000008ffa07819 */ /* 0x000fe400000116a0 */
[----:B------:R-:W-:Y:S02]  /*17bd0*/  PRMT R47, R47, 0x3340, R107 ;  /* 0x000033402f2f7816 */ /* 0x000fe4000000006b */
[----:B------:R-:W-:Y:S02]  /*17be0*/  LOP3.LUT R134, R153, 0xffff, RZ, 0xc0, !PT ;  /* 0x0000ffff99867812 */ /* 0x000fe400078ec0ff */
[----:B------:R-:W-:Y:S02]  /*17bf0*/  LOP3.LUT R84, R84, 0xffff, RZ, 0xc0, !PT ;  /* 0x0000ffff54547812 */ /* 0x000fe400078ec0ff */
[----:B------:R-:W-:Y:S02]  /*17c00*/  PRMT R85, R85, 0x4210, R98 ;  /* 0x0000421055557816 */ /* 0x000fe40000000062 */
[----:B------:R-:W-:-:S02]  /*17c10*/  PRMT R87, R20, 0x4210, R34 ;  /* 0x0000421014577816 */ /* 0x000fc40000000022 */
[----:B------:R-:W-:Y:S02]  /*17c20*/  LOP3.LUT R48, R225, 0xffff, RZ, 0xc0, !PT ;  /* 0x0000ffffe1307812 */ /* 0x000fe400078ec0ff */
[----:B------:R-:W-:Y:S02]  /*17c30*/  LOP3.LUT R51, R223, 0xffff, RZ, 0xc0, !PT ;  /* 0x0000ffffdf337812 */ /* 0x000fe400078ec0ff */
[----:B------:R-:W-:Y:S02]  /*17c40*/  @P3 LOP3.LUT R6, R6, 0x80000, RZ, 0xfc, !PT ;  /* 0x0008000006063812 */ /* 0x000fe400078efcff */
[----:B------:R-:W-:Y:S02]  /*17c50*/  LOP3.LUT R150, R200, 0xffff, RZ, 0xc0, !PT ;  /* 0x0000ffffc8967812 */ /* 0x000fe400078ec0ff */
[----:B------:R-:W-:Y:S02]  /*17c60*/  SHF.R.S32.HI R136, RZ, 0x1f, R190 ;  /* 0x0000001fff887819 */ /* 0x000fe400000114be */
[----:B------:R-:W-:-:S02]  /*17c70*/  LOP3.LUT R126, R188, 0xffff, RZ, 0xc0, !PT ;  /* 0x0000ffffbc7e7812 */ /* 0x000fc400078ec0ff */
[----:B------:R-:W-:Y:S02]  /*17c80*/  LOP3.LUT R142, R196, 0xffff, RZ, 0xc0, !PT ;  /* 0x0000ffffc48e7812 */ /* 0x000fe400078ec0ff */
[----:B------:R-:W-:Y:S02]  /*17c90*/  LOP3.LUT R175, R244, 0xffff, RZ, 0xc0, !PT ;  /* 0x0000fffff4af7812 */ /* 0x000fe400078ec0ff */
[----:B------:R-:W-:Y:S01]  /*17ca0*/  SHF.R.U32.HI R180, RZ, 0x8, R180 ;  /* 0x00000008ffb47819 */ /* 0x000fe200000116b4 */
[----:B------:R-:W-:Y:S01]  /*17cb0*/  IMAD.MOV.U32 R187, RZ, RZ, R183 ;  /* 0x000000ffffbb7224 */ /* 0x000fe200078e00b7 */
[----:B------:R-:W-:Y:S02]  /*17cc0*/  SHF.R.U32.HI R162, RZ, 0x8, R195 ;  /* 0x00000008ffa27819 */ /* 0x000fe400000116c3 */
[----:B------:R-:W-:Y:S02]  /*17cd0*/  SHF.R.U32.HI R154, RZ, 0x8, R184 ;  /* 0x00000008ff9a7819 */ /* 0x000fe400000116b8 */
[----:B------:R-:W-:-:S02]  /*17ce0*/  SHF.R.S32.HI R131, RZ, 0x1f, R130 ;  /* 0x0000001fff837819 */ /* 0x000fc40000011482 */
[----:B------:R-:W-:Y:S01]  /*17cf0*/  SHF.R.U32.HI R224, RZ, 0x8, R224 ;  /* 0x00000008ffe07819 */ /* 0x000fe200000116e0 */
[----:B------:R-:W-:Y:S01]  /*17d00*/  IMAD.MOV.U32 R215, RZ, RZ, R185 ;  /* 0x000000ffffd77224 */ /* 0x000fe200078e00b9 */
[----:B------:R-:W-:Y:S01]  /*17d10*/  SHF.R.U32.HI R22, RZ, 0x8, R137 ;  /* 0x00000008ff167819 */ /* 0x000fe20000011689 */
[----:B------:R-:W-:Y:S01]  /*17d20*/  VIADD R107, R108, UR7 ;  /* 0x000000076c6b7c36 */ /* 0x000fe20008000000 */
[----:B------:R-:W-:Y:S01]  /*17d30*/  LOP3.LUT R52, R160, 0xffff, RZ, 0xc0, !PT ;  /* 0x0000ffffa0347812 */ /* 0x000fe200078ec0ff */
[----:B------:R-:W-:Y:S01]  /*17d40*/  ULDC UR7, c[0x0][0x248] ;  /* 0x0000920000077ab9 */ /* 0x000fe20000000800 */
[----:B------:R-:W-:Y:S02]  /*17d50*/  LOP3.LUT R162, R162, 0xffff, RZ, 0xc0, !PT ;  /* 0x0000ffffa2a27812 */ /* 0x000fe400078ec0ff */
[----:B------:R-:W-:Y:S01]  /*17d60*/  SHF.R.U32.HI R240, RZ, 0x8, R240 ;  /* 0x00000008fff07819 */ /* 0x000fe200000116f0 */
[----:B------:R-:W-:Y:S01]  /*17d70*/  IMAD.MOV.U32 R213, RZ, RZ, R178 ;  /* 0x000000ffffd57224 */ /* 0x000fe200078e00b2 */
[----:B------:R-:W-:Y:S01]  /*17d80*/  LOP3.LUT R22, R22, 0xffff, RZ, 0xc0, !PT ;  /* 0x0000ffff16167812 */ /* 0x000fe200078ec0ff */
[----:B------:R-:W-:Y:S01]  /*17d90*/  VIADD R106, R107, UR5 ;  /* 0x000000056b6a7c36 */ /* 0x000fe20008000000 */
[----:B------:R-:W-:Y:S01]  /*17da0*/  LOP3.LUT R160, R3, 0xffff, RZ, 0xc0, !PT ;  /* 0x0000ffff03a07812 */ /* 0x000fe200078ec0ff */
[----:B------:R-:W-:Y:S01]  /*17db0*/  ULDC UR5, c[0x0][0x248] ;  /* 0x0000920000057ab9 */ /* 0x000fe20000000800 */
[----:B------:R-:W-:Y:S01]  /*17dc0*/  LOP3.LUT R153, R5, 0xffff, RZ, 0xc0, !PT ;  /* 0x0000ffff05997812 */ /* 0x000fe200078ec0ff */
[----:B------:R-:W3:Y:S01]  /*17dd0*/  LDL.LU R7, [R1+0x1160] ;  /* 0x0011600001077983 */ /* 0x000ee20000300800 */
[----:B------:R-:W-:Y:S01]  /*17de0*/  PRMT R162, R162, 0x3340, R22 ;  /* 0x00003340a2a27816 */ /* 0x000fe20000000016 */
[----:B------:R-:W-:Y:S01]  /*17df0*/  VIADD R105, R106, UR7 ;  /* 0x000000076a697c36 */ /* 0x000fe20008000000 */
[----:B------:R-:W-:Y:S01]  /*17e00*/  SHF.R.U32.HI R221, RZ, 0x8, R160 ;  /* 0x00000008ffdd7819 */ /* 0x000fe200000116a0 */
[----:B------:R-:W-:Y:S01]  /*17e10*/  ULDC UR7, c[0x0][0x248] ;  /* 0x0000920000077ab9 */ /* 0x000fe20000000800 */
[----:B------:R-:W-:Y:S01]  /*17e20*/  SHF.R.U32.HI R22, RZ, 0x8, R153 ;  /* 0x00000008ff167819 */ /* 0x000fe20000011699 */
[----:B------:R-:W-:Y:S01]  /*17e30*/  VIADD R104, R105, UR8 ;  /* 0x0000000869687c36 */ /* 0x000fe20008000000 */
[--C-:B------:R-:W-:Y:S01]  /*17e40*/  PRMT R52, R52, 0x3340, R0.reuse ;  /* 0x0000334034347816 */ /* 0x100fe20000000000 */
[----:B------:R-:W-:Y:S01]  /*17e50*/  ULDC UR8, c[0x0][0x248] ;  /* 0x0000920000087ab9 */ /* 0x000fe20000000800 */
[----:B------:R-:W-:-:S02]  /*17e60*/  PRMT R53, R53, 0x3340, R0 ;  /* 0x0000334035357816 */ /* 0x000fc40000000000 */
[----:B------:R-:W-:Y:S02]  /*17e70*/  PRMT R8, R127, 0x5410, R8 ;  /* 0x000054107f087816 */ /* 0x000fe40000000008 */
[--C-:B------:R-:W-:Y:S02]  /*17e80*/  PRMT R124, R84, 0x3340, R0.reuse ;  /* 0x00003340547c7816 */ /* 0x100fe40000000000 */
[--C-:B------:R-:W-:Y:S02]  /*17e90*/  PRMT R48, R48, 0x3340, R0.reuse ;  /* 0x0000334030307816 */ /* 0x100fe40000000000 */
[----:B------:R-:W-:Y:S02]  /*17ea0*/  PRMT R51, R51, 0x3340, R0 ;  /* 0x0000334033337816 */ /* 0x000fe40000000000 */
[----:B------:R-:W-:Y:S01]  /*17eb0*/  LOP3.LUT R6, R6, 0xffefffff, RZ, 0xc0, !PT ;  /* 0xffefffff06067812 */ /* 0x000fe200078ec0ff */
[----:B------:R-:W-:Y:S01]  /*17ec0*/  IMAD.MOV.U32 R244, RZ, RZ, R189 ;  /* 0x000000fffff47224 */ /* 0x000fe200078e00bd */
[----:B------:R-:W-:Y:S01]  /*17ed0*/  LOP3.LUT R221, R221, 0xffff, RZ, 0xc0, !PT ;  /* 0x0000ffffdddd7812 */ /* 0x000fe200078ec0ff */
[----:B------:R-:W-:Y:S01]  /*17ee0*/  IMAD.MOV.U32 R183, RZ, RZ, R181 ;  /* 0x000000ffffb77224 */ /* 0x000fe200078e00b5 */
[----:B------:R-:W-:Y:S01]  /*17ef0*/  LOP3.LUT R22, R22, 0xffff, RZ, 0xc0, !PT ;  /* 0x0000ffff16167812 */ /* 0x000fe200078ec0ff */
[----:B------:R-:W-:Y:S01]  /*17f00*/  VIADD R103, R104, UR5 ;  /* 0x0000000568677c36 */ /* 0x000fe20008000000 */
[----:B------:R-:W-:Y:S01]  /*17f10*/  PRMT R23, R49, 0x5410, R53 ;  /* 0x0000541031177816 */ /* 0x000fe20000000035 */
[----:B------:R-:W-:Y:S01]  /*17f20*/  ULDC UR5, c[0x0][0x248] ;  /* 0x0000920000057ab9 */ /* 0x000fe20000000800 */
[----:B------:R-:W-:-:S02]  /*17f30*/  PRMT R221, R221, 0x3340, R22 ;  /* 0x00003340dddd7816 */ /* 0x000fc40000000016 */
[----:B------:R-:W-:Y:S01]  /*17f40*/  LOP3.LUT R145, R180, 0xffff, RZ, 0xc0, !PT ;  /* 0x0000ffffb4917812 */ /* 0x000fe200078ec0ff */
[----:B------:R-:W-:Y:S01]  /*17f50*/  IMAD.MOV.U32 R214, RZ, RZ, R187 ;  /* 0x000000ffffd67224 */ /* 0x000fe200078e00bb */
[----:B------:R-:W-:Y:S01]  /*17f60*/  PRMT R22, R50, 0x5410, R52 ;  /* 0x0000541032167816 */ /* 0x000fe20000000034 */
[----:B------:R-:W-:Y:S01]  /*17f70*/  BAR.SYNC.DEFER_BLOCKING 0x0 ;  /* 0x0000000000007b1d */ /* 0x000fe20000010000 */
[----:B------:R-:W-:-:S04]  /*17f80*/  VIADD R102, R103, UR9 ;  /* 0x0000000967667c36 */ /* 0x000fc80008000000 */
[----:B------:R-:W-:Y:S01]  /*17f90*/  VIADD R101, R102, UR11 ;  /* 0x0000000b66657c36 */ /* 0x000fe20008000000 */
[----:B------:R-:W-:Y:S01]  /*17fa0*/  PRMT R84, R9, 0x4210, R96 ;  /* 0x0000421009547816 */ /* 0x000fe20000000060 */
[----:B------:R-:W-:Y:S01]  /*17fb0*/  ULDC UR9, c[0x0][0x248] ;  /* 0x0000920000097ab9 */ /* 0x000fe20000000800 */
[----:B------:R-:W-:Y:S01]  /*17fc0*/  PRMT R86, R8, 0x4210, R32 ;  /* 0x0000421008567816 */ /* 0x000fe20000000020 */
[----:B------:R-:W-:Y:S01]  /*17fd0*/  VIADD R100, R101, UR5 ;  /* 0x0000000565647c36 */ /* 0x000fe20008000000 */
[----:B------:R-:W-:Y:S01]  /*17fe0*/  ULDC UR5, c[0x0][0x248] ;  /* 0x0000920000057ab9 */ /* 0x000fe20000000800 */
[----:B------:R-:W-:Y:S01]  /*17ff0*/  ULDC UR11, c[0x0][0x248] ;  /* 0x00009200000b7ab9 */ /* 0x000fe20000000800 */
[----:B------:R-:W-:Y:S02]  /*18000*/  PRMT R47, R47, 0x5410, R48 ;  /* 0x000054102f2f7816 */ /* 0x000fe40000000030 */
[----:B------:R-:W-:Y:S02]  /*18010*/  SHF.R.U32.HI R212, RZ, 0x8, R212 ;  /* 0x00000008ffd47819 */ /* 0x000fe400000116d4 */
[----:B------:R-:W-:Y:S01]  /*18020*/  SHF.R.U32.HI R226, RZ, 0x8, R226 ;  /* 0x00000008ffe27819 */ /* 0x000fe200000116e2 */
[----:B------:R-:W-:Y:S01]  /*18030*/  IMAD.MOV.U32 R203, RZ, RZ, R177 ;  /* 0x000000ffffcb7224 */ /* 0x000fe200078e00b1 */
[----:B------:R-:W-:Y:S01]  /*18040*/  PRMT R46, R46, 0x5410, R51 ;  /* 0x000054102e2e7816 */ /* 0x000fe20000000033 */
[----:B------:R-:W4:Y:S04]  /*18050*/  LDL.LU R3, [R1+0x115c] ;  /* 0x00115c0001037983 */ /* 0x000f280000300800 */
[----:B------:R-:W1:Y:S01]  /*18060*/  LDS.128 R52, [R2] ;  /* 0x0000000002347984 */ /* 0x000e620000000c00 */
[----:B------:R-:W1:Y:S08]  /*18070*/  LDC R9, c[0x0][0x244] ;  /* 0x00009100ff097b82 */ /* 0x000e700000000800 */
[----:B------:R-:W-:Y:S01]  /*18080*/  BAR.SYNC.DEFER_BLOCKING 0x0 ;  /* 0x0000000000007b1d */ /* 0x000fe20000010000 */
[----:B------:R-:W-:-:S05]  /*18090*/  VIADD R97, R100, UR5 ;  /* 0x0000000564617c36 */ /* 0x000fca0008000000 */
[----:B------:R-:W-:Y:S02]  /*180a0*/  ULDC UR5, c[0x0][0x248] ;  /* 0x0000920000057ab9 */ /* 0x000fe40000000800 */
[----:B------:R-:W-:Y:S01]  /*180b0*/  VIADD R99, R97, UR5 ;  /* 0x0000000561637c36 */ /* 0x000fe20008000000 */
[----:B------:R-:W-:Y:S01]  /*180c0*/  ULDC UR5, c[0x0][0x248] ;  /* 0x0000920000057ab9 */ /* 0x000fe20000000800 */
[----:B------:R-:W-:Y:S02]  /*180d0*/  PRMT R20, R47, 0x5210, R96 ;  /* 0x000052102f147816 */ /* 0x000fe40000000060 */
[----:B------:R-:W-:Y:S01]  /*180e0*/  @P2 LOP3.LUT R6, R6, 0x100000, RZ, 0xfc, !PT ;  /* 0x0010000006062812 */ /* 0x000fe200078efcff */
[----:B------:R-:W-:Y:S01]  /*180f0*/  VIADD R95, R99, UR7 ;  /* 0x00000007635f7c36 */ /* 0x000fe20008000000 */
[----:B------:R-:W-:Y:S01]  /*18100*/  ULDC UR7, c[0x0][0x248] ;  /* 0x0000920000077ab9 */ /* 0x000fe20000000800 */
[----:B------:R-:W-:Y:S01]  /*18110*/  PRMT R21, R46, 0x5210, R98 ;  /* 0x000052102e157816 */ /* 0x000fe20000000062 */
[----:B------:R-:W-:Y:S01]  /*18120*/  IMAD.MOV.U32 R181, RZ, RZ, R17 ;  /* 0x000000ffffb57224 */ /* 0x000fe200078e0011 */
[----:B------:R-:W-:Y:S01]  /*18130*/  PRMT R22, R22, 0x5210, R32 ;  /* 0x0000521016167816 */ /* 0x000fe20000000020 */
[----:B------:R-:W-:Y:S01]  /*18140*/  VIADD R94, R95, UR5 ;  /* 0x000000055f5e7c36 */ /* 0x000fe20008000000 */
[----:B------:R-:W-:Y:S01]  /*18150*/  ULDC UR5, c[0x0][0x248] ;  /* 0x0000920000057ab9 */ /* 0x000fe20000000800 */
[----:B------:R-:W-:Y:S01]  /*18160*/  PRMT R23, R23, 0x5210, R34 ;  /* 0x0000521017177816 */ /* 0x000fe20000000022 */
[----:B------:R-:W4:Y:S04]  /*18170*/  LDL.LU R5, [R1+0x1158] ;  /* 0x0011580001057983 */ /* 0x000f280000300800 */
[----:B------:R2:W-:Y:S01]  /*18180*/  STSM.16.M88.4 [R4], R84 ;  /* 0x0000005404007844 */ /* 0x0005e20000000200 */
[----:B------:R-:W-:Y:S01]  /*18190*/  BAR.SYNC.DEFER_BLOCKING 0x0 ;  /* 0x0000000000007b1d */ /* 0x000fe20000010000 */
[----:B------:R-:W-:-:S04]  /*181a0*/  VIADD R93, R94, UR7 ;  /* 0x000000075e5d7c36 */ /* 0x000fc80008000000 */
[----:B------:R-:W-:Y:S01]  /*181b0*/  VIADD R92, R93, UR8 ;  /* 0x000000085d5c7c36 */ /* 0x000fe20008000000 */
[----:B------:R-:W-:Y:S01]  /*181c0*/  ULDC UR7, c[0x0][0x248] ;  /* 0x0000920000077ab9 */ /* 0x000fe20000000800 */
[----:B------:R-:W-:Y:S02]  /*181d0*/  ULDC UR8, c[0x0][0x248] ;  /* 0x0000920000087ab9 */ /* 0x000fe40000000800 */
[----:B0-----:R-:W-:Y:S01]  /*181e0*/  VIADD R91, R92, UR5 ;  /* 0x000000055c5b7c36 */ /* 0x001fe20008000000 */
[----:B------:R-:W-:-:S03]  /*181f0*/  ULDC UR5, c[0x0][0x248] ;  /* 0x0000920000057ab9 */ /* 0x000fc60000000800 */
[----:B------:R-:W-:-:S04]  /*18200*/  VIADD R90, R91, UR9 ;  /* 0x000000095b5a7c36 */ /* 0x000fc80008000000 */
[----:B------:R-:W-:Y:S01]  /*18210*/  VIADD R89, R90, UR11 ;  /* 0x0000000b5a597c36 */ /* 0x000fe20008000000 */
[----:B------:R-:W-:Y:S02]  /*18220*/  SHF.R.S32.HI R96, RZ, 0x1f, R182 ;  /* 0x0000001fff607819 */ /* 0x000fe400000114b6 */
[----:B------:R-:W-:Y:S01]  /*18230*/  LOP3.LUT R173, R242, 0xffff, RZ, 0xc0, !PT ;  /* 0x0000fffff2ad7812 */ /* 0x000fe200078ec0ff */
[----:B------:R-:W-:Y:S01]  /*18240*/  VIADD R88, R89, UR5 ;  /* 0x0000000559587c36 */ /* 0x000fe20008000000 */
[----:B------:R-:W-:Y:S01]  /*18250*/  ULDC UR5, c[0x0][0x248] ;  /* 0x0000920000057ab9 */ /* 0x000fe20000000800 */
[----:B------:R-:W-:Y:S01]  /*18260*/  LOP3.LUT R133, R224, 0xffff, RZ, 0xc0, !PT ;  /* 0x0000ffffe0857812 */ /* 0x000fe200078ec0ff */
[----:B------:R-:W0:Y:S01]  /*18270*/  LDS.128 R48, [R2] ;  /* 0x0000000002307984 */ /* 0x000e220000000c00 */
[----:B------:R-:W-:Y:S01]  /*18280*/  LOP3.LUT R165, R240, 0xffff, RZ, 0xc0, !PT ;  /* 0x0000fffff0a57812 */ /* 0x000fe200078ec0ff */
[----:B------:R-:W-:Y:S01]  /*18290*/  IMAD.MOV.U32 R207, RZ, RZ, R183 ;  /* 0x000000ffffcf7224 */ /* 0x000fe200078e00b7 */
[----:B------:R-:W-:Y:S01]  /*182a0*/  SHF.R.S32.HI R98, RZ, 0x1f, R123 ;  /* 0x0000001fff627819 */ /* 0x000fe2000001147b */
[----:B------:R-:W-:Y:S01]  /*182b0*/  BAR.SYNC.DEFER_BLOCKING 0x0 ;  /* 0x0000000000007b1d */ /* 0x000fe20000010000 */
[----:B--2---:R-:W-:-:S05]  /*182c0*/  VIADD R87, R88, UR5 ;  /* 0x0000000558577c36 */ /* 0x004fca0008000000 */
[----:B------:R-:W-:Y:S01]  /*182d0*/  ULDC UR5, c[0x0][0x248] ;  /* 0x0000920000057ab9 */ /* 0x000fe20000000800 */
[----:B------:R-:W-:Y:S01]  /*182e0*/  LOP3.LUT R174, R212, 0xffff, RZ, 0xc0, !PT ;  /* 0x0000ffffd4ae7812 */ /* 0x000fe200078ec0ff */
[----:B------:R-:W-:Y:S01]  /*182f0*/  VIADD R86, R87, UR5 ;  /* 0x0000000557567c36 */ /* 0x000fe20008000000 */
[----:B------:R-:W-:Y:S01]  /*18300*/  ULDC UR5, c[0x0][0x244] ;  /* 0x0000910000057ab9 */ /* 0x000fe20000000800 */
[----:B------:R-:W-:Y:S01]  /*18310*/  LOP3.LUT R17, R176, 0xffff, RZ, 0xc0, !PT ;  /* 0x0000ffffb0117812 */ /* 0x000fe200078ec0ff */
[----:B------:R-:W-:Y:S01]  /*18320*/  ULDC UR11, c[0x0][0x248] ;  /* 0x00009200000b7ab9 */ /* 0x000fe20000000800 */
[----:B------:R-:W-:Y:S01]  /*18330*/  VIADD R85, R86, UR7 ;  /* 0x0000000756557c36 */ /* 0x000fe20008000000 */
[----:B------:R-:W-:Y:S01]  /*18340*/  ULDC UR7, c[0x0][0x248] ;  /* 0x0000920000077ab9 */ /* 0x000fe20000000800 */
[----:B------:R-:W-:Y:S01]  /*18350*/  IMAD R8, R217, UR5, RZ ;  /* 0x00000005d9087c24 */ /* 0x000fe2000f8e02ff */
[----:B------:R1:W-:Y:S01]  /*18360*/  STSM.16.M88.4 [R4], R20 ;  /* 0x0000001404007844 */ /* 0x0003e20000000200 */
[----:B------:R-:W-:-:S02]  /*18370*/  VIADD R84, R85, UR7 ;  /* 0x0000000755547c36 */ /* 0x000fc40008000000 */
[----:B------:R-:W-:Y:S02]  /*18380*/  IMAD.MOV.U32 R242, RZ, RZ, R181 ;  /* 0x000000fffff27224 */ /* 0x000fe400078e00b5 */
[----:B------:R-:W-:Y:S02]  /*18390*/  IMAD.MOV.U32 R240, RZ, RZ, R191 ;  /* 0x000000fffff07224 */ /* 0x000fe400078e00bf */
[----:B------:R-:W-:Y:S01]  /*183a0*/  IMAD.MOV.U32 R212, RZ, RZ, R179 ;  /* 0x000000ffffd47224 */ /* 0x000fe200078e00b3 */
[----:B------:R-:W-:Y:S01]  /*183b0*/  LOP3.LUT R140, R226, 0xffff, RZ, 0xc0, !PT ;  /* 0x0000ffffe28c7812 */ /* 0x000fe200078ec0ff */
[----:B------:R-:W-:Y:S01]  /*183c0*/  VIADD R83, R84, UR8 ;  /* 0x0000000854537c36 */ /* 0x000fe20008000000 */
[----:B------:R-:W-:Y:S01]  /*183d0*/  ULDC.64 UR8, c[0x0][0x220] ;  /* 0x0000880000087ab9 */ /* 0x000fe20000000a00 */
[----:B------:R-:W-:Y:S01]  /*183e0*/  SHF.R.U32.HI R228, RZ, 0x8, R228 ;  /* 0x00000008ffe47819 */ /* 0x000fe200000116e4 */
[----:B------:R-:W-:Y:S01]  /*183f0*/  ULDC UR5, c[0x0][0x248] ;  /* 0x0000920000057ab9 */ /* 0x000fe20000000800 */
[----:B------:R-:W-:Y:S01]  /*18400*/  IADD3 R30, P2, R8, UR8, RZ ;  /* 0x00000008081e7c10 */ /* 0x000fe2000ff5e0ff */
[----:B------:R-:W-:Y:S01]  /*18410*/  ULDC UR7, c[0x0][0x248] ;  /* 0x0000920000077ab9 */ /* 0x000fe20000000800 */
[----:B-1----:R-:W-:-:S02]  /*18420*/  IMAD R21, R9, 0x80, R8 ;  /* 0x0000008009157824 */ /* 0x002fc400078e0208 */
[----:B------:R-:W-:Y:S01]  /*18430*/  LEA.HI.X.SX32 R20, R8, UR9, 0x1, P2 ;  /* 0x0000000908147c11 */ /* 0x000fe200090f0eff */
[----:B------:R-:W-:Y:S01]  /*18440*/  ULDC.64 UR8, c[0x0][0x220] ;  /* 0x0000880000087ab9 */ /* 0x000fe20000000a00 */
[----:B------:R-:W-:Y:S01]  /*18450*/  IMAD R29, R29, 0x80, R21 ;  /* 0x000000801d1d7824 */ /* 0x000fe200078e0215 */
[----:B------:R-:W-:-:S03]  /*18460*/  IADD3 R74, P2, R21, UR8, RZ ;  /* 0x00000008154a7c10 */ /* 0x000fc6000ff5e0ff */
[----:B------:R-:W-:Y:S01]  /*18470*/  IMAD R69, R69, 0x80, R29 ;  /* 0x0000008045457824 */ /* 0x000fe200078e021d */
[----:B------:R-:W-:Y:S01]  /*18480*/  LEA.HI.X.SX32 R21, R21, UR9, 0x1, P2 ;  /* 0x0000000915157c11 */ /* 0x000fe200090f0eff */
[----:B------:R-:W-:Y:S02]  /*18490*/  ULDC.64 UR8, c[0x0][0x220] ;  /* 0x0000880000087ab9 */ /* 0x000fe40000000a00 */
[----:B------:R-:W-:Y:S02]  /*184a0*/  IADD3 R28, P2, R29, UR8, RZ ;  /* 0x000000081d1c7c10 */ /* 0x000fe4000ff5e0ff */
[----:B------:R-:W-:Y:S02]  /*184b0*/  LOP3.LUT R141, R228, 0xffff, RZ, 0xc0, !PT ;  /* 0x0000ffffe48d7812 */ /* 0x000fe400078ec0ff */
[----:B------:R-:W-:Y:S02]  /*184c0*/  SHF.R.U32.HI R236, RZ, 0x8, R236 ;  /* 0x00000008ffec7819 */ /* 0x000fe400000116ec */
[----:B------:R-:W-:-:S02]  /*184d0*/  PRMT R158, R158, 0x3340, R243 ;  /* 0x000033409e9e7816 */ /* 0x000fc400000000f3 */
[----:B------:R-:W-:Y:S02]  /*184e0*/  SHF.R.U32.HI R234, RZ, 0x8, R234 ;  /* 0x00000008ffea7819 */ /* 0x000fe400000116ea */
[----:B------:R-:W-:Y:S02]  /*184f0*/  SHF.R.U32.HI R139, RZ, 0x8, R211 ;  /* 0x00000008ff8b7819 */ /* 0x000fe400000116d3 */
[----:B------:R-:W-:Y:S02]  /*18500*/  SHF.R.U32.HI R127, RZ, 0x8, R205 ;  /* 0x00000008ff7f7819 */ /* 0x000fe400000116cd */
[----:B------:R-:W-:Y:S01]  /*18510*/  SHF.R.U32.HI R143, RZ, 0x8, R17 ;  /* 0x00000008ff8f7819 */ /* 0x000fe20000011611 */
[----:B------:R-:W-:Y:S01]  /*18520*/  VIADD R82, R83, UR5 ;  /* 0x0000000553527c36 */ /* 0x000fe20008000000 */
[----:B------:R-:W-:Y:S01]  /*18530*/  IADD3 R24, P3, R69, UR12, RZ ;  /* 0x0000000c45187c10 */ /* 0x000fe2000ff7e0ff */
[----:B------:R-:W-:Y:S01]  /*18540*/  ULDC UR5, c[0x0][0x248] ;  /* 0x0000920000057ab9 */ /* 0x000fe20000000800 */
[----:B------:R-:W-:Y:S01]  /*18550*/  LEA.HI.X.SX32 R29, R29, UR9, 0x1, P2 ;  /* 0x000000091d1d7c11 */ /* 0x000fe200090f0eff */
[----:B------:R-:W-:Y:S01]  /*18560*/  ULDC UR8, c[0x0][0x248] ;  /* 0x0000920000087ab9 */ /* 0x000fe20000000800 */
[----:B------:R-:W-:Y:S01]  /*18570*/  IADD3 R200, P2, R190, R30, RZ ;  /* 0x0000001ebec87210 */ /* 0x000fe20007f5e0ff */
[----:B------:R-:W-:Y:S01]  /*18580*/  ULDC UR12, c[0x0][0x248] ;  /* 0x00009200000c7ab9 */ /* 0x000fe20000000800 */
[----:B------:R-:W-:-:S02]  /*18590*/  LEA.HI.X.SX32 R69, R69, UR13, 0x1, P3 ;  /* 0x0000000d45457c11 */ /* 0x000fc400098f0eff */
[----:B------:R-:W-:Y:S01]  /*185a0*/  IADD3 R198, P4, R190, R74, RZ ;  /* 0x0000004abec67210 */ /* 0x000fe20007f9e0ff */
[--C-:B------:R-:W-:Y:S01]  /*185b0*/  IMAD.X R201, R136, 0x1, R20.reuse, P2 ;  /* 0x0000000188c97824 */ /* 0x100fe200010e0614 */
[----:B------:R-:W-:Y:S02]  /*185c0*/  IADD3 R188, P3, R182, R30, RZ ;  /* 0x0000001eb6bc7210 */ /* 0x000fe40007f7e0ff */
[----:B------:R-:W-:Y:S02]  /*185d0*/  LOP3.LUT R157, R236, 0xffff, RZ, 0xc0, !PT ;  /* 0x0000ffffec9d7812 */ /* 0x000fe400078ec0ff */
[----:B------:R-:W-:Y:S01]  /*185e0*/  LOP3.LUT R163, R234, 0xffff, RZ, 0xc0, !PT ;  /* 0x0000ffffeaa37812 */ /* 0x000fe200078ec0ff */
[----:B------:R-:W-:Y:S01]  /*185f0*/  VIADD R81, R82, UR5 ;  /* 0x0000000552517c36 */ /* 0x000fe20008000000 */
[----:B------:R-:W-:Y:S01]  /*18600*/  IADD3 R196, P2, R190, R28, RZ ;  /* 0x0000001cbec47210 */ /* 0x000fe20007f5e0ff */
[--C-:B------:R-:W-:Y:S01]  /*18610*/  IMAD.X R189, R96, 0x1, R20.reuse, P3 ;  /* 0x0000000160bd7824 */ /* 0x100fe200018e0614 */
[----:B------:R-:W-:Y:S01]  /*18620*/  IADD3 R186, P3, R182, R74, RZ ;  /* 0x0000004ab6ba7210 */ /* 0x000fe20007f7e0ff */
[----:B------:R-:W-:Y:S01]  /*18630*/  IMAD.X R199, R136, 0x1, R21, P4 ;  /* 0x0000000188c77824 */ /* 0x000fe200020e0615 */
[----:B------:R-:W-:Y:S01]  /*18640*/  IADD3 R184, P4, R182, R28, RZ ;  /* 0x0000001cb6b87210 */ /* 0x000fe20007f9e0ff */
[----:B------:R-:W-:Y:S01]  /*18650*/  IMAD.X R197, R136, 0x1, R29, P2 ;  /* 0x0000000188c57824 */ /* 0x000fe200010e061d */
[----:B------:R-:W-:Y:S01]  /*18660*/  IADD3 R180, P2, R130, R30, RZ ;  /* 0x0000001e82b47210 */ /* 0x000fe20007f5e0ff */
[----:B------:R-:W-:Y:S01]  /*18670*/  IMAD.X R187, R96, 0x1, R21, P3 ;  /* 0x0000000160bb7824 */ /* 0x000fe200018e0615 */
[----:B------:R-:W-:Y:S01]  /*18680*/  IADD3 R190, P3, R190, R24, RZ ;  /* 0x00000018bebe7210 */ /* 0x000fe20007f7e0ff */
[----:B------:R-:W-:Y:S01]  /*18690*/  IMAD.X R185, R96, 0x1, R29, P4 ;  /* 0x0000000160b97824 */ /* 0x000fe200020e061d */
[----:B------:R-:W-:Y:S01]  /*186a0*/  IADD3 R178, P4, R130, R74, RZ ;  /* 0x0000004a82b27210 */ /* 0x000fe20007f9e0ff */
[--C-:B------:R-:W-:Y:S01]  /*186b0*/  IMAD.X R181, R131, 0x1, R20.reuse, P2 ;  /* 0x0000000183b57824 */ /* 0x100fe200010e0614 */
[----:B------:R-:W-:Y:S01]  /*186c0*/  IADD3 R224, P2, R123, R30, RZ ;  /* 0x0000001e7be07210 */ /* 0x000fe20007f5e0ff */
[----:B------:R-:W-:Y:S01]  /*186d0*/  IMAD.X R191, R136, 0x1, R69, P3 ;  /* 0x0000000188bf7824 */ /* 0x000fe200018e0645 */
[----:B------:R-:W-:Y:S01]  /*186e0*/  IADD3 R176, P3, R130, R28, RZ ;  /* 0x0000001c82b07210 */ /* 0x000fe20007f7e0ff */
[C---:B------:R-:W-:Y:S01]  /*186f0*/  IMAD.X R179, R131.reuse, 0x1, R21, P4 ;  /* 0x0000000183b37824 */ /* 0x040fe200020e0615 */
[----:B------:R-:W-:Y:S01]  /*18700*/  IADD3 R182, P4, R182, R24, RZ ;  /* 0x00000018b6b67210 */ /* 0x000fe20007f9e0ff */
[----:B------:R-:W-:Y:S01]  /*18710*/  IMAD.X R225, R98, 0x1, R20, P2 ;  /* 0x0000000162e17824 */ /* 0x000fe200010e0614 */
[----:B------:R-:W-:Y:S01]  /*18720*/  ULDC UR5, c[0x0][0x248] ;  /* 0x0000920000057ab9 */ /* 0x000fe20000000800 */
[----:B------:R-:W-:Y:S01]  /*18730*/  IMAD.X R177, R131, 0x1, R29, P3 ;  /* 0x0000000183b17824 */ /* 0x000fe200018e061d */
[C---:B------:R-:W-:Y:S01]  /*18740*/  IADD3 R226, P3, R123.reuse, R74, RZ ;  /* 0x0000004a7be27210 */ /* 0x040fe20007f7e0ff */
[----:B------:R-:W-:Y:S01]  /*18750*/  IMAD.X R183, R96, 0x1, R69, P4 ;  /* 0x0000000160b77824 */ /* 0x000fe200020e0645 */
[----:B------:R1:W-:Y:S01]  /*18760*/  STL.64 [R1+0xe70], R224 ;  /* 0x000e70e001007387 */ /* 0x0003e20000100a00 */
[----:B------:R-:W-:Y:S01]  /*18770*/  ULDC UR9, c[0x0][0x248] ;  /* 0x0000920000097ab9 */ /* 0x000fe20000000800 */
[----:B------:R-:W-:Y:S01]  /*18780*/  ULDC UR13, c[0x0][0x248] ;  /* 0x00009200000d7ab9 */ /* 0x000fe20000000800 */
[----:B------:R-:W-:Y:S01]  /*18790*/  IMAD.X R227, R98, 0x1, R21, P3 ;  /* 0x0000000162e37824 */ /* 0x000fe200018e0615 */
[----:B------:R-:W-:-:S02]  /*187a0*/  IADD3 R228, P2, R123, R28, RZ ;  /* 0x0000001c7be47210 */ /* 0x000fc40007f5e0ff */
[----:B-1----:R-:W-:Y:S02]  /*187b0*/  IADD3 R224, P4, R130, R24, RZ ;  /* 0x0000001882e07210 */ /* 0x002fe40007f9e0ff */
[----:B------:R1:W-:Y:S03]  /*187c0*/  STL.64 [R1+0xe68], R226 ;  /* 0x000e68e201007387 */ /* 0x0003e60000100a00 */
[----:B------:R-:W-:Y:S01]  /*187d0*/  IMAD.X R225, R131, 0x1, R69, P4 ;  /* 0x0000000183e17824 */ /* 0x000fe200020e0645 */
[----:B------:R-:W-:Y:S01]  /*187e0*/  SHF.R.S32.HI R96, RZ, 0x1f, R122 ;  /* 0x0000001fff607819 */ /* 0x000fe2000001147a */
[----:B------:R-:W-:-:S03]  /*187f0*/  IMAD.X R229, R98, 0x1, R29, P2 ;  /* 0x0000000162e57824 */ /* 0x000fc600010e061d */
[----:B------:R2:W-:Y:S01]  /*18800*/  STL.64 [R1+0xe78], R224 ;  /* 0x000e78e001007387 */ /* 0x0005e20000100a00 */
[----:B-1----:R-:W-:Y:S02]  /*18810*/  IADD3 R226, P4, R123, R24, RZ ;  /* 0x000000187be27210 */ /* 0x002fe40007f9e0ff */
[----:B------:R-:W-:-:S03]  /*18820*/  IADD3 R130, P2, R122, R74, RZ ;  /* 0x0000004a7a827210 */ /* 0x000fc60007f5e0ff */
[----:B------:R-:W-:Y:S01]  /*18830*/  IMAD.X R227, R98, 0x1, R69, P4 ;  /* 0x0000000162e37824 */ /* 0x000fe200020e0645 */
[----:B--2---:R-:W-:Y:S01]  /*18840*/  IADD3 R224, P3, R122, R30, RZ ;  /* 0x0000001e7ae07210 */ /* 0x004fe20007f7e0ff */
[----:B------:R-:W-:-:S03]  /*18850*/  IMAD.X R131, R96, 0x1, R21, P2 ;  /* 0x0000000160837824 */ /* 0x000fc600010e0615 */
[----:B------:R1:W-:Y:S01]  /*18860*/  STL.64 [R1+0xe58], R226 ;  /* 0x000e58e201007387 */ /* 0x0003e20000100a00 */
[----:B------:R-:W-:-:S03]  /*18870*/  IMAD.X R225, R96, 0x1, R20, P3 ;  /* 0x0000000160e17824 */ /* 0x000fc600018e0614 */
[----:B------:R-:W-:Y:S01]  /*18880*/  STL.64 [R1+0xe60], R228 ;  /* 0x000e60e401007387 */ /* 0x000fe20000100a00 */
[----:B------:R-:W-:-:S03]  /*18890*/  SHF.R.S32.HI R98, RZ, 0x1f, R121 ;  /* 0x0000001fff627819 */ /* 0x000fc60000011479 */
[----:B------:R2:W-:Y:S01]  /*188a0*/  STL.64 [R1+0xe50], R224 ;  /* 0x000e50e001007387 */ /* 0x0005e20000100a00 */
[----:B-1----:R-:W-:-:S03]  /*188b0*/  IADD3 R226, P4, R122, R28, RZ ;  /* 0x0000001c7ae27210 */ /* 0x002fc60007f9e0ff */
[----:B------:R1:W-:Y:S02]  /*188c0*/  STL.64 [R1+0xe48], R130 ;  /* 0x000e488201007387 */ /* 0x0003e40000100a00 */
[----:B------:R-:W-:Y:S01]  /*188d0*/  IMAD.X R227, R96, 0x1, R29, P4 ;  /* 0x0000000160e37824 */ /* 0x000fe200020e061d */
[----:B--2---:R-:W-:Y:S02]  /*188e0*/  IADD3 R224, P3, R122, R24, RZ ;  /* 0x000000187ae07210 */ /* 0x004fe40007f7e0ff */
[C---:B------:R-:W-:Y:S02]  /*188f0*/  IADD3 R122, P4, R121.reuse, R74, RZ ;  /* 0x0000004a797a7210 */ /* 0x040fe40007f9e0ff */
[----:B-1----:R-:W-:Y:S01]  /*18900*/  IADD3 R130, P2, R121, R30, RZ ;  /* 0x0000001e79827210 */ /* 0x002fe20007f5e0ff */
[----:B------:R-:W-:Y:S01]  /*18910*/  IMAD.X R225, R96, 0x1, R69, P3 ;  /* 0x0000000160e17824 */ /* 0x000fe200018e0645 */
[----:B------:R-:W-:Y:S01]  /*18920*/  STL.64 [R1+0xe40], R226 ;  /* 0x000e40e201007387 */ /* 0x000fe20000100a00 */
[----:B------:R-:W-:-:S02]  /*18930*/  IMAD.X R123, R98, 0x1, R21, P4 ;  /* 0x00000001627b7824 */ /* 0x000fc400020e0615 */
[----:B------:R-:W-:Y:S01]  /*18940*/  IMAD.X R131, R98, 0x1, R20, P2 ;  /* 0x0000000162837824 */ /* 0x000fe200010e0614 */
[----:B------:R1:W-:Y:S01]  /*18950*/  STL.64 [R1+0xe38], R224 ;  /* 0x000e38e001007387 */ /* 0x0003e20000100a00 */
[----:B------:R-:W-:-:S03]  /*18960*/  SHF.R.S32.HI R96, RZ, 0x1f, R120 ;  /* 0x0000001fff607819 */ /* 0x000fc60000011478 */
[----:B------:R2:W-:Y:S04]  /*18970*/  STL.64 [R1+0xe30], R130 ;  /* 0x000e308201007387 */ /* 0x0005e80000100a00 */
[----:B------:R0:W-:Y:S01]  /*18980*/  STL.64 [R1+0xe28], R122 ;  /* 0x000e287a01007387 */ /* 0x0001e20000100a00 */
[C---:B-1----:R-:W-:Y:S02]  /*18990*/  IADD3 R224, P3, R121.reuse, R28, RZ ;  /* 0x0000001c79e07210 */ /* 0x042fe40007f7e0ff */
[----:B--2---:R-:W-:-:S03]  /*189a0*/  IADD3 R130, P2, R121, R24, RZ ;  /* 0x0000001879827210 */ /* 0x004fc60007f5e0ff */
[----:B------:R-:W-:Y:S01]  /*189b0*/  IMAD.X R225, R98, 0x1, R29, P3 ;  /* 0x0000000162e17824 */ /* 0x000fe200018e061d */
[----:B0-----:R-:W-:Y:S01]  /*189c0*/  IADD3 R122, P4, R120, R30, RZ ;  /* 0x0000001e787a7210 */ /* 0x001fe20007f9e0ff */
[----:B------:R-:W-:-:S03]  /*189d0*/  IMAD.X R131, R98, 0x1, R69, P2 ;  /* 0x0000000162837824 */ /* 0x000fc600010e0645 */
[----:B------:R0:W-:Y:S01]  /*189e0*/  STL.64 [R1+0xe20], R224 ;  /* 0x000e20e001007387 */ /* 0x0001e20000100a00 */
[----:B------:R-:W-:-:S03]  /*189f0*/  IMAD.X R123, R96, 0x1, R20, P4 ;  /* 0x00000001607b7824 */ /* 0x000fc600020e0614 */
[----:B------:R1:W-:Y:S01]  /*18a00*/  STL.64 [R1+0xe18], R130 ;  /* 0x000e188201007387 */ /* 0x0003e20000100a00 */
[----:B------:R-:W-:-:S03]  /*18a10*/  SHF.R.S32.HI R98, RZ, 0x1f, R118 ;  /* 0x0000001fff627819 */ /* 0x000fc60000011476 */
[----:B------:R2:W-:Y:S01]  /*18a20*/  STL.64 [R1+0xe10], R122 ;  /* 0x000e107a01007387 */ /* 0x0005e20000100a00 */
[C---:B0-----:R-:W-:Y:S02]  /*18a30*/  IADD3 R224, P3, R120.reuse, R74, RZ ;  /* 0x0000004a78e07210 */ /* 0x041fe40007f7e0ff */
[----:B-1----:R-:W-:-:S03]  /*18a40*/  IADD3 R130, P2, R120, R28, RZ ;  /* 0x0000001c78827210 */ /* 0x002fc60007f5e0ff */
[----:B------:R-:W-:Y:S01]  /*18a50*/  IMAD.X R225, R96, 0x1, R21, P3 ;  /* 0x0000000160e17824 */ /* 0x000fe200018e0615 */
[----:B--2---:R-:W-:Y:S01]  /*18a60*/  IADD3 R122, P4, R120, R24, RZ ;  /* 0x00000018787a7210 */ /* 0x004fe20007f9e0ff */
[----:B------:R-:W-:Y:S01]  /*18a70*/  IMAD.X R131, R96, 0x1, R29, P2 ;  /* 0x0000000160837824 */ /* 0x000fe200010e061d */
[----:B------:R-:W-:-:S03]  /*18a80*/  IADD3 R120, P3, R118, R30, RZ ;  /* 0x0000001e76787210 */ /* 0x000fc60007f7e0ff */
[----:B------:R-:W-:Y:S01]  /*18a90*/  IMAD.X R123, R96, 0x1, R69, P4 ;  /* 0x00000001607b7824 */ /* 0x000fe200020e0645 */
[----:B------:R0:W-:Y:S01]  /*18aa0*/  STL.64 [R1+0xe00], R130 ;  /* 0x000e008201007387 */ /* 0x0001e20000100a00 */
[----:B------:R-:W-:-:S03]  /*18ab0*/  IMAD.X R121, R98, 0x1, R20, P3 ;  /* 0x0000000162797824 */ /* 0x000fc600018e0614 */
[----:B------:R-:W-:Y:S04]  /*18ac0*/  STL.64 [R1+0xe08], R224 ;  /* 0x000e08e001007387 */ /* 0x000fe80000100a00 */
[----:B------:R1:W-:Y:S01]  /*18ad0*/  STL.64 [R1+0xdf8], R122 ;  /* 0x000df87a01007387 */ /* 0x0003e20000100a00 */
[----:B0-----:R-:W-:-:S03]  /*18ae0*/  IADD3 R130, P2, R118, R74, RZ ;  /* 0x0000004a76827210 */ /* 0x001fc60007f5e0ff */
[----:B------:R0:W-:Y:S01]  /*18af0*/  STL.64 [R1+0xdf0], R120 ;  /* 0x000df07801007387 */ /* 0x0001e20000100a00 */
[----:B-1----:R-:W-:Y:S01]  /*18b00*/  IADD3 R122, P4, R118, R28, RZ ;  /* 0x0000001c767a7210 */ /* 0x002fe20007f9e0ff */
[----:B------:R-:W-:Y:S01]  /*18b10*/  IMAD.X R131, R98, 0x1, R21, P2 ;  /* 0x0000000162837824 */ /* 0x000fe200010e0615 */
[----:B0-----:R-:W-:-:S03]  /*18b20*/  IADD3 R120, P3, R118, R24, RZ ;  /* 0x0000001876787210 */ /* 0x001fc60007f7e0ff */
[C---:B------:R-:W-:Y:S01]  /*18b30*/  IMAD.X R123, R98.reuse, 0x1, R29, P4 ;  /* 0x00000001627b7824 */ /* 0x040fe200020e061d */
[----:B------:R0:W-:Y:S01]  /*18b40*/  STL.64 [R1+0xde8], R130 ;  /* 0x000de88201007387 */ /* 0x0001e20000100a00 */
[----:B------:R-:W-:Y:S01]  /*18b50*/  IMAD.X R121, R98, 0x1, R69, P3 ;  /* 0x0000000162797824 */ /* 0x000fe200018e0645 */
[----:B------:R-:W-:Y:S02]  /*18b60*/  SHF.R.S32.HI R96, RZ, 0x1f, R117 ;  /* 0x0000001fff607819 */ /* 0x000fe40000011475 */
[----:B------:R1:W-:Y:S04]  /*18b70*/  STL.64 [R1+0xde0], R122 ;  /* 0x000de07a01007387 */ /* 0x0003e80000100a00 */
[----:B------:R2:W-:Y:S01]  /*18b80*/  STL.64 [R1+0xdd8], R120 ;  /* 0x000dd87801007387 */ /* 0x0005e20000100a00 */
[----:B0-----:R-:W-:-:S02]  /*18b90*/  IADD3 R130, P2, R117, R30, RZ ;  /* 0x0000001e75827210 */ /* 0x001fc40007f5e0ff */
[----:B-1----:R-:W-:-:S03]  /*18ba0*/  IADD3 R122, P4, R117, R74, RZ ;  /* 0x0000004a757a7210 */ /* 0x002fc60007f9e0ff */
[C---:B------:R-:W-:Y:S01]  /*18bb0*/  IMAD.X R131, R96.reuse, 0x1, R20, P2 ;  /* 0x0000000160837824 */ /* 0x040fe200010e0614 */
[----:B--2---:R-:W-:Y:S01]  /*18bc0*/  IADD3 R120, P3, R117, R28, RZ ;  /* 0x0000001c75787210 */ /* 0x004fe20007f7e0ff */
[----:B------:R-:W-:-:S03]  /*18bd0*/  IMAD.X R123, R96, 0x1, R21, P4 ;  /* 0x00000001607b7824 */ /* 0x000fc600020e0615 */
[----:B------:R0:W-:Y:S01]  /*18be0*/  STL.64 [R1+0x120], R130 ;  /* 0x0001208201007387 */ /* 0x0001e20000100a00 */
[----:B------:R-:W-:-:S03]  /*18bf0*/  IMAD.X R121, R96, 0x1, R29, P3 ;  /* 0x0000000160797824 */ /* 0x000fc600018e061d */
[----:B------:R1:W-:Y:S01]  /*18c00*/  STL.64 [R1+0x118], R122 ;  /* 0x0001187a01007387 */ /* 0x0003e20000100a00 */
[----:B------:R-:W-:-:S03]  /*18c10*/  SHF.R.S32.HI R98, RZ, 0x1f, R116 ;  /* 0x0000001fff627819 */ /* 0x000fc60000011474 */
[----:B------:R2:W-:Y:S01]  /*18c20*/  STL.64 [R1+0x110], R120 ;  /* 0x0001107801007387 */ /* 0x0005e20000100a00 */
[----:B0-----:R-:W-:Y:S02]  /*18c30*/  IADD3 R130, P2, R117, R24, RZ ;  /* 0x0000001875827210 */ /* 0x001fe40007f5e0ff */
[----:B-1----:R-:W-:-:S03]  /*18c40*/  IADD3 R122, P4, R116, R30, RZ ;  /* 0x0000001e747a7210 */ /* 0x002fc60007f9e0ff */
[----:B------:R-:W-:Y:S01]  /*18c50*/  IMAD.X R131, R96, 0x1, R69, P2 ;  /* 0x0000000160837824 */ /* 0x000fe200010e0645 */
[----:B--2---:R-:W-:Y:S01]  /*18c60*/  IADD3 R120, P3, R116, R74, RZ ;  /* 0x0000004a74787210 */ /* 0x004fe20007f7e0ff */
        /* <DEDUP_REMOVED lines=8> */
[C---:B------:R-:W-:Y:S01]  /*18cf0*/  IMAD.X R131, R98.reuse, 0x1, R29, P2 ;  /* 0x0000000162837824 */ /* 0x040fe200010e061d */
[C---:B--2---:R-:W-:Y:S01]  /*18d00*/  IADD3 R120, P3, R115.reuse, R30, RZ ;  /* 0x0000001e73787210 */ /* 0x044fe20007f7e0ff */
[----:B------:R-:W-:Y:S01]  /*18d10*/  IMAD.X R123, R98, 0x1, R69, P4 ;  /* 0x00000001627b7824 */ /* 0x000fe200020e0645 */
[----:B------:R-:W-:Y:S02]  /*18d20*/  IADD3 R116, P2, R115, R74, RZ ;  /* 0x0000004a73747210 */ /* 0x000fe40007f5e0ff */
[----:B------:R-:W-:Y:S01]  /*18d30*/  STL.64 [R1+0xf0], R130 ;  /* 0x0000f08201007387 */ /* 0x000fe20000100a00 */
        /* <DEDUP_REMOVED lines=28> */
[----:B------:R0:W-:Y:S02]  /*18f00*/  STL.64 [R1+0xa0], R114 ;  /* 0x0000a07201007387 */ /* 0x0001e40000100a00 */
[----:B------:R-:W-:Y:S01]  /*18f10*/  IMAD.X R121, R96, 0x1, R21, P3 ;  /* 0x0000000160797824 */ /* 0x000fe200018e0615 */
[C---:B-1----:R-:W-:Y:S02]  /*18f20*/  IADD3 R116, P2, R113.reuse, R28, RZ ;  /* 0x0000001c71747210 */ /* 0x042fe40007f5e0ff */
[----:B0-----:R-:W-:-:S03]  /*18f30*/  IADD3 R114, P4, R113, R24, RZ ;  /* 0x0000001871727210 */ /* 0x001fc60007f9e0ff */
[C---:B------:R-:W-:Y:S01]  /*18f40*/  IMAD.X R117, R96.reuse, 0x1, R29, P2 ;  /* 0x0000000160757824 */ /* 0x040fe200010e061d */
[----:B------:R0:W-:Y:S01]  /*18f50*/  STL.64 [R1+0x98], R120 ;  /* 0x0000987801007387 */ /* 0x0001e20000100a00 */
[----:B------:R-:W-:Y:S01]  /*18f60*/  SHF.R.S32.HI R98, RZ, 0x1f, R112 ;  /* 0x0000001fff627819 */ /* 0x000fe20000011470 */
[----:B------:R-:W-:Y:S02]  /*18f70*/  IMAD.X R115, R96, 0x1, R69, P4 ;  /* 0x0000000160737824 */ /* 0x000fe400020e0645 */
[----:B------:R1:W-:Y:S04]  /*18f80*/  STL.64 [R1+0x90], R116 ;  /* 0x0000907401007387 */ /* 0x0003e80000100a00 */
[----:B------:R2:W-:Y:S01]  /*18f90*/  STL.64 [R1+0x88], R114 ;  /* 0x0000887201007387 */ /* 0x0005e20000100a00 */
[----:B0-----:R-:W-:-:S02]  /*18fa0*/  IADD3 R120, P3, R112, R30, RZ ;  /* 0x0000001e70787210 */ /* 0x001fc40007f7e0ff */
[----:B-1----:R-:W-:-:S03]  /*18fb0*/  IADD3 R116, P2, R112, R74, RZ ;  /* 0x0000004a70747210 */ /* 0x002fc60007f5e0ff */
[----:B------:R-:W-:Y:S01]  /*18fc0*/  IMAD.X R121, R98, 0x1, R20, P3 ;  /* 0x0000000162797824 */ /* 0x000fe200018e0614 */
[C---:B--2---:R-:W-:Y:S02]  /*18fd0*/  IADD3 R114, P4, R112.reuse, R28, RZ ;  /* 0x0000001c70727210 */ /* 0x044fe40007f9e0ff */
[----:B------:R-:W-:Y:S01]  /*18fe0*/  IADD3 R112, P3, R112, R24, RZ ;  /* 0x0000001870707210 */ /* 0x000fe20007f7e0ff */
[C---:B------:R-:W-:Y:S02]  /*18ff0*/  IMAD.X R117, R98.reuse, 0x1, R21, P2 ;  /* 0x0000000162757824 */ /* 0x040fe400010e0615 */
[C---:B------:R-:W-:Y:S01]  /*19000*/  IMAD.X R115, R98.reuse, 0x1, R29, P4 ;  /* 0x0000000162737824 */ /* 0x040fe200020e061d */
[----:B------:R-:W-:Y:S01]  /*19010*/  STL.64 [R1+0x80], R120 ;  /* 0x0000807801007387 */ /* 0x000fe20000100a00 */
[----:B------:R-:W-:Y:S01]  /*19020*/  IMAD.X R113, R98, 0x1, R69, P3 ;  /* 0x0000000162717824 */ /* 0x000fe200018e0645 */
[----:B------:R-:W-:Y:S02]  /*19030*/  SHF.R.S32.HI R96, RZ, 0x1f, R111 ;  /* 0x0000001fff607819 */ /* 0x000fe4000001146f */
[----:B------:R0:W-:Y:S04]  /*19040*/  STL.64 [R1+0x78], R116 ;  /* 0x0000787401007387 */ /* 0x0001e80000100a00 */
        /* <DEDUP_REMOVED lines=27> */
[----:B------:R-:W-:-:S03]  /*19200*/  IADD3 R110, P2, R109, R74, RZ ;  /* 0x0000004a6d6e7210 */ /* 0x000fc60007f5e0ff */
[C---:B------:R-:W-:Y:S01]  /*19210*/  IMAD.X R113, R96.reuse, 0x1, R20, P3 ;  /* 0x0000000160717824 */ /* 0x040fe200018e0614 */
[----:B------:R0:W-:Y:S01]  /*19220*/  STL.64 [R1+0x28], R114 ;  /* 0x0000287201007387 */ /* 0x0001e20000100a00 */
[----:B------:R-:W-:-:S03]  /*19230*/  IMAD.X R111, R96, 0x1, R21, P2 ;  /* 0x00000001606f7824 */ /* 0x000fc600010e0615 */
[----:B------:R-:W-:Y:S04]  /*19240*/  STL.64 [R1+0x30], R116 ;  /* 0x0000307401007387 */ /* 0x000fe80000100a00 */
[----:B------:R1:W-:Y:S01]  /*19250*/  STL.64 [R1+0x20], R112 ;  /* 0x0000207001007387 */ /* 0x0003e20000100a00 */
[----:B0-----:R-:W-:-:S03]  /*19260*/  IADD3 R114, P4, R109, R28, RZ ;  /* 0x0000001c6d727210 */ /* 0x001fc60007f9e0ff */
[----:B------:R0:W-:Y:S01]  /*19270*/  STL.64 [R1+0x18], R110 ;  /* 0x0000186e01007387 */ /* 0x0001e20000100a00 */
[----:B------:R-:W-:Y:S02]  /*19280*/  SHF.R.S32.HI R98, RZ, 0x1f, R246 ;  /* 0x0000001fff627819 */ /* 0x000fe400000114f6 */
[----:B-1----:R-:W-:Y:S01]  /*19290*/  IADD3 R112, P3, R109, R24, RZ ;  /* 0x000000186d707210 */ /* 0x002fe20007f7e0ff */
[----:B------:R-:W-:Y:S01]  /*192a0*/  IMAD.X R115, R96, 0x1, R29, P4 ;  /* 0x0000000160737824 */ /* 0x000fe200020e061d */
[C---:B------:R-:W-:Y:S02]  /*192b0*/  IADD3 R250, P4, R246.reuse, R74, RZ ;  /* 0x0000004af6fa7210 */ /* 0x040fe40007f9e0ff */
[----:B0-----:R-:W-:Y:S01]  /*192c0*/  IADD3 R110, P2, R246, R30, RZ ;  /* 0x0000001ef66e7210 */ /* 0x001fe20007f5e0ff */
[----:B------:R-:W-:Y:S01]  /*192d0*/  IMAD.X R113, R96, 0x1, R69, P3 ;  /* 0x0000000160717824 */ /* 0x000fe200018e0645 */
[----:B------:R-:W-:Y:S01]  /*192e0*/  IADD3 R248, P3, R246, R28, RZ ;  /* 0x0000001cf6f87210 */ /* 0x000fe20007f7e0ff */
[----:B------:R-:W-:-:S02]  /*192f0*/  IMAD.MOV.U32 R120, RZ, RZ, R244 ;  /* 0x000000ffff787224 */ /* 0x000fc400078e00f4 */
[----:B------:R-:W-:Y:S01]  /*19300*/  IMAD.X R111, R98, 0x1, R20, P2 ;  /* 0x00000001626f7824 */ /* 0x000fe200010e0614 */
[----:B------:R-:W-:Y:S01]  /*19310*/  IADD3 R246, P2, R246, R24, RZ ;  /* 0x00000018f6f67210 */ /* 0x000fe20007f5e0ff */
[----:B------:R-:W-:Y:S01]  /*19320*/  IMAD.X R251, R98, 0x1, R21, P4 ;  /* 0x0000000162fb7824 */ /* 0x000fe200020e0615 */
[----:B------:R-:W-:Y:S01]  /*19330*/  SHF.R.S32.HI R96, RZ, 0x1f, R238 ;  /* 0x0000001fff607819 */ /* 0x000fe200000114ee */
[----:B------:R-:W-:Y:S01]  /*19340*/  IMAD.MOV.U32 R136, RZ, RZ, R242 ;  /* 0x000000ffff887224 */ /* 0x000fe200078e00f2 */
[----:B------:R-:W-:Y:S01]  /*19350*/  IADD3 R244, P4, R238, R30, RZ ;  /* 0x0000001eeef47210 */ /* 0x000fe20007f9e0ff */
[----:B------:R-:W-:Y:S01]  /*19360*/  IMAD.X R249, R98, 0x1, R29, P3 ;  /* 0x0000000162f97824 */ /* 0x000fe200018e061d */
[----:B------:R-:W-:Y:S01]  /*19370*/  IADD3 R242, P3, R238, R74, RZ ;  /* 0x0000004aeef27210 */ /* 0x000fe20007f7e0ff */
[----:B------:R-:W-:Y:S02]  /*19380*/  IMAD.MOV.U32 R130, RZ, RZ, R240 ;  /* 0x000000ffff827224 */ /* 0x000fe400078e00f0 */
[----:B------:R-:W-:Y:S01]  /*19390*/  IMAD.X R247, R98, 0x1, R69, P2 ;  /* 0x0000000162f77824 */ /* 0x000fe200010e0645 */
[----:B------:R-:W-:Y:S01]  /*193a0*/  IADD3 R240, P2, R238, R28, RZ ;  /* 0x0000001ceef07210 */ /* 0x000fe20007f5e0ff */
[----:B------:R-:W-:Y:S01]  /*193b0*/  IMAD.X R245, R96, 0x1, R20, P4 ;  /* 0x0000000160f57824 */ /* 0x000fe200020e0614 */
[----:B------:R-:W-:Y:S01]  /*193c0*/  IADD3 R238, P4, R238, R24, RZ ;  /* 0x00000018eeee7210 */ /* 0x000fe20007f9e0ff */
[----:B------:R-:W-:Y:S01]  /*193d0*/  IMAD.X R243, R96, 0x1, R21, P3 ;  /* 0x0000000160f37824 */ /* 0x000fe200018e0615 */
[----:B------:R-:W-:-:S02]  /*193e0*/  SHF.R.S32.HI R98, RZ, 0x1f, R230 ;  /* 0x0000001fff627819 */ /* 0x000fc400000114e6 */
[----:B------:R-:W-:Y:S01]  /*193f0*/  IADD3 R236, P3, R230, R30, RZ ;  /* 0x0000001ee6ec7210 */ /* 0x000fe20007f7e0ff */
[----:B------:R-:W-:Y:S01]  /*19400*/  IMAD.MOV.U32 R121, RZ, RZ, R241 ;  /* 0x000000ffff797224 */ /* 0x000fe200078e00f1 */
[----:B------:R0:W-:Y:S01]  /*19410*/  STL.64 [R1+0x10], R114 ;  /* 0x0000107201007387 */ /* 0x0001e20000100a00 */
[----:B------:R-:W-:Y:S01]  /*19420*/  IMAD.X R241, R96, 0x1, R29, P2 ;  /* 0x0000000160f17824 */ /* 0x000fe200010e061d */
[----:B------:R-:W-:Y:S01]  /*19430*/  IADD3 R234, P2, R230, R74, RZ ;  /* 0x0000004ae6ea7210 */ /* 0x000fe20007f5e0ff */
[----:B------:R-:W-:Y:S02]  /*19440*/  IMAD.MOV.U32 R116, RZ, RZ, R232 ;  /* 0x000000ffff747224 */ /* 0x000fe400078e00e8 */
[----:B------:R-:W-:Y:S01]  /*19450*/  IMAD.X R239, R96, 0x1, R69, P4 ;  /* 0x0000000160ef7824 */ /* 0x000fe200020e0645 */
[----:B------:R-:W-:Y:S01]  /*19460*/  IADD3 R232, P4, R230, R28, RZ ;  /* 0x0000001ce6e87210 */ /* 0x000fe20007f9e0ff */
[----:B------:R-:W-:Y:S02]  /*19470*/  IMAD.X R235, R98, 0x1, R21, P2 ;  /* 0x0000000162eb7824 */ /* 0x000fe400010e0615 */
[----:B0-----:R-:W-:-:S02]  /*19480*/  IMAD.MOV.U32 R114, RZ, RZ, R237 ;  /* 0x000000ffff727224 */ /* 0x001fc400078e00ed */
[----:B------:R-:W-:Y:S01]  /*19490*/  IMAD.X R237, R98, 0x1, R20, P3 ;  /* 0x0000000162ed7824 */ /* 0x000fe200018e0614 */
[----:B------:R-:W-:Y:S01]  /*194a0*/  IADD3 R230, P3, R230, R24, RZ ;  /* 0x00000018e6e67210 */ /* 0x000fe20007f7e0ff */
[----:B------:R-:W-:Y:S01]  /*194b0*/  IMAD.X R233, R98, 0x1, R29, P4 ;  /* 0x0000000162e97824 */ /* 0x000fe200020e061d */
[----:B------:R-:W-:Y:S02]  /*194c0*/  SHF.R.S32.HI R96, RZ, 0x1f, R222 ;  /* 0x0000001fff607819 */ /* 0x000fe400000114de */
[----:B------:R-:W-:Y:S01]  /*194d0*/  IADD3 R228, P2, R222, R30, RZ ;  /* 0x0000001edee47210 */ /* 0x000fe20007f5e0ff */
[----:B------:R-:W-:Y:S01]  /*194e0*/  IMAD.X R231, R98, 0x1, R69, P3 ;  /* 0x0000000162e77824 */ /* 0x000fe200018e0645 */
[C---:B------:R-:W-:Y:S02]  /*194f0*/  IADD3 R226, P4, R222.reuse, R74, RZ ;  /* 0x0000004adee27210 */ /* 0x040fe40007f9e0ff */
[----:B------:R-:W-:Y:S01]  /*19500*/  IADD3 R224, P3, R222, R28, RZ ;  /* 0x0000001cdee07210 */ /* 0x000fe20007f7e0ff */
[----:B------:R0:W-:Y:S01]  /*19510*/  STL.64 [R1+0x8], R112 ;  /* 0x0000087001007387 */ /* 0x0001e20000100a00 */
[----:B------:R-:W-:Y:S01]  /*19520*/  IMAD.X R229, R96, 0x1, R20, P2 ;  /* 0x0000000160e57824 */ /* 0x000fe200010e0614 */
[----:B------:R-:W-:Y:S01]  /*19530*/  IADD3 R222, P2, R222, R24, RZ ;  /* 0x00000018dede7210 */ /* 0x000fe20007f5e0ff */
[----:B------:R-:W-:Y:S01]  /*19540*/  IMAD.X R227, R96, 0x1, R21, P4 ;  /* 0x0000000160e37824 */ /* 0x000fe200020e0615 */
[----:B------:R-:W-:Y:S01]  /*19550*/  SHF.R.S32.HI R98, RZ, 0x1f, R108 ;  /* 0x0000001fff627819 */ /* 0x000fe2000001146c */
[----:B------:R-:W-:-:S02]  /*19560*/  IMAD.MOV.U32 R115, RZ, RZ, R212 ;  /* 0x000000ffff737224 */ /* 0x000fc400078e00d4 */
[----:B------:R-:W-:Y:S01]  /*19570*/  IMAD.X R225, R96, 0x1, R29, P3 ;  /* 0x0000000160e17824 */ /* 0x000fe200018e061d */
[C---:B------:R-:W-:Y:S01]  /*19580*/  IADD3 R212, P3, R108.reuse, R74, RZ ;  /* 0x0000004a6cd47210 */ /* 0x040fe20007f7e0ff */
[----:B0-----:R-:W-:Y:S01]  /*19590*/  IMAD.MOV.U32 R113, RZ, RZ, R214 ;  /* 0x000000ffff717224 */ /* 0x001fe200078e00d6 */
[----:B------:R-:W-:Y:S01]  /*195a0*/  IADD3 R214, P4, R108, R30, RZ ;  /* 0x0000001e6cd67210 */ /* 0x000fe20007f9e0ff */
[----:B------:R-:W-:Y:S02]  /*195b0*/  IMAD.MOV.U32 R118, RZ, RZ, R202 ;  /* 0x000000ffff767224 */ /* 0x000fe400078e00ca */
[----:B------:R-:W-:Y:S02]  /*195c0*/  IMAD.MOV.U32 R112, RZ, RZ, R138 ;  /* 0x000000ffff707224 */ /* 0x000fe400078e008a */
[----:B------:R-:W-:Y:S02]  /*195d0*/  IMAD.MOV.U32 R202, RZ, RZ, R215 ;  /* 0x000000ffffca7224 */ /* 0x000fe400078e00d7 */
[----:B------:R-:W-:-:S02]  /*195e0*/  IMAD.MOV.U32 R117, RZ, RZ, R210 ;  /* 0x000000ffff757224 */ /* 0x000fc400078e00d2 */
[----:B------:R-:W-:Y:S01]  /*195f0*/  IMAD.X R223, R96, 0x1, R69, P2 ;  /* 0x0000000160df7824 */ /* 0x000fe200010e0645 */
[----:B------:R-:W-:Y:S01]  /*19600*/  IADD3 R210, P2, R108, R28, RZ ;  /* 0x0000001c6cd27210 */ /* 0x000fe20007f5e0ff */
[----:B------:R-:W-:Y:S01]  /*19610*/  IMAD.MOV.U32 R138, RZ, RZ, R213 ;  /* 0x000000ffff8a7224 */ /* 0x000fe200078e00d5 */
[----:B------:R0:W-:Y:S01]  /*19620*/  STL.64 [R1], R110 ;  /* 0x0000006e01007387 */ /* 0x0001e20000100a00 */
[----:B------:R-:W-:Y:S01]  /*19630*/  IMAD.X R215, R98, 0x1, R20, P4 ;  /* 0x0000000162d77824 */ /* 0x000fe200020e0614 */
[----:B------:R-:W-:Y:S01]  /*19640*/  IADD3 R108, P4, R108, R24, RZ ;  /* 0x000000186c6c7210 */ /* 0x000fe20007f9e0ff */
[C---:B------:R-:W-:Y:S01]  /*19650*/  IMAD.X R213, R98.reuse, 0x1, R21, P3 ;  /* 0x0000000162d57824 */ /* 0x040fe200018e0615 */
[----:B------:R-:W-:Y:S01]  /*19660*/  SHF.R.S32.HI R96, RZ, 0x1f, R107 ;  /* 0x0000001fff607819 */ /* 0x000fe2000001146b */
[----:B------:R-:W-:Y:S02]  /*19670*/  IMAD.MOV.U32 R122, RZ, RZ, R211 ;  /* 0x000000ffff7a7224 */ /* 0x000fe400078e00d3 */
[----:B------:R-:W-:Y:S01]  /*19680*/  IMAD.X R109, R98, 0x1, R69, P4 ;  /* 0x00000001626d7824 */ /* 0x000fe200020e0645 */
[----:B0-----:R-:W-:Y:S01]  /*19690*/  IADD3 R110, P3, R107, R30, RZ ;  /* 0x0000001e6b6e7210 */ /* 0x001fe20007f7e0ff */
[----:B------:R-:W-:-:S02]  /*196a0*/  IMAD.MOV.U32 R123, RZ, RZ, R218 ;  /* 0x000000ffff7b7224 */ /* 0x000fc400078e00da */
[----:B------:R-:W-:Y:S01]  /*196b0*/  IMAD.X R211, R98, 0x1, R29, P2 ;  /* 0x0000000162d37824 */ /* 0x000fe200010e061d */
[C---:B------:R-:W-:Y:S01]  /*196c0*/  IADD3 R218, P2, R107.reuse, R74, RZ ;  /* 0x0000004a6bda7210 */ /* 0x040fe20007f5e0ff */
[C---:B------:R-:W-:Y:S01]  /*196d0*/  IMAD.X R111, R96.reuse, 0x1, R20, P3 ;  /* 0x00000001606f7824 */ /* 0x040fe200018e0614 */
[----:B------:R0:W-:Y:S01]  /*196e0*/  STL.64 [R1+0xdd0], R108 ;  /* 0x000dd06c01007387 */ /* 0x0001e20000100a00 */
[----:B------:R-:W-:Y:S02]  /*196f0*/  IMAD.MOV.U32 R131, RZ, RZ, R205 ;  /* 0x000000ffff837224 */ /* 0x000fe400078e00cd */
[----:B------:R-:W-:Y:S01]  /*19700*/  IMAD.MOV.U32 R205, RZ, RZ, R219 ;  /* 0x000000ffffcd7224 */ /* 0x000fe200078e00db */
[----:B------:R1:W-:Y:S01]  /*19710*/  STL.64 [R1+0xdc8], R110 ;  /* 0x000dc86e01007387 */ /* 0x0003e20000100a00 */
[----:B------:R-:W-:Y:S01]  /*19720*/  IMAD.X R219, R96, 0x1, R21, P2 ;  /* 0x0000000160db7824 */ /* 0x000fe200010e0615 */
[C---:B0-----:R-:W-:Y:S02]  /*19730*/  IADD3 R108, P4, R107.reuse, R28, RZ ;  /* 0x0000001c6b6c7210 */ /* 0x041fe40007f9e0ff */
[----:B-1----:R-:W-:-:S03]  /*19740*/  IADD3 R110, P3, R107, R24, RZ ;  /* 0x000000186b6e7210 */ /* 0x002fc60007f7e0ff */
[C---:B------:R-:W-:Y:S01]  /*19750*/  IMAD.X R109, R96.reuse, 0x1, R29, P4 ;  /* 0x00000001606d7824 */ /* 0x040fe200020e061d */
[----:B------:R0:W-:Y:S01]  /*19760*/  STL.64 [R1+0xdc0], R218 ;  /* 0x000dc0da01007387 */ /* 0x0001e20000100a00 */
[----:B------:R-:W-:Y:S01]  /*19770*/  SHF.R.S32.HI R98, RZ, 0x1f, R106 ;  /* 0x0000001fff627819 */ /* 0x000fe2000001146a */
[----:B------:R-:W-:Y:S02]  /*19780*/  IMAD.X R111, R96, 0x1, R69, P3 ;  /* 0x00000001606f7824 */ /* 0x000fe400018e0645 */
[----:B------:R-:W-:Y:S04]  /*19790*/  STL.64 [R1+0xdb8], R108 ;  /* 0x000db86c01007387 */ /* 0x000fe80000100a00 */
[----:B------:R1:W-:Y:S01]  /*197a0*/  STL.64 [R1+0xdb0], R110 ;  /* 0x000db06e01007387 */ /* 0x0003e20000100a00 */
[----:B0-----:R-:W-:-:S05]  /*197b0*/  IADD3 R218, P2, R106, R30, RZ ;  /* 0x0000001e6ada7210 */ /* 0x001fca0007f5e0ff */
[----:B------:R-:W-:Y:S02]  /*197c0*/  IMAD.X R219, R98, 0x1, R20, P2 ;  /* 0x0000000162db7824 */ /* 0x000fe400010e0614 */
[----:B-1----:R-:W-:Y:S02]  /*197d0*/  IMAD.MOV.U32 R111, RZ, RZ, R112 ;  /* 0x000000ffff6f7224 */ /* 0x002fe400078e0070 */
[----:B------:R-:W-:Y:S02]  /*197e0*/  IMAD.MOV.U32 R112, RZ, RZ, R114 ;  /* 0x000000ffff707224 */ /* 0x000fe400078e0072 */
[----:B------:R-:W-:Y:S01]  /*197f0*/  IMAD.MOV.U32 R114, RZ, RZ, R116 ;  /* 0x000000ffff727224 */ /* 0x000fe200078e0074 */
[C---:B------:R-:W-:Y:S01]  /*19800*/  IADD3 R108, P4, R106.reuse, R74, RZ ;  /* 0x0000004a6a6c7210 */ /* 0x040fe20007f9e0ff */
[----:B------:R-:W-:Y:S01]  /*19810*/  IMAD.MOV.U32 R116, RZ, RZ, R121 ;  /* 0x000000ffff747224 */ /* 0x000fe200078e0079 */
[----:B------:R0:W-:Y:S01]  /*19820*/  STL.64 [R1+0xda8], R218 ;  /* 0x000da8da01007387 */ /* 0x0001e20000100a00 */
[----:B------:R-:W-:Y:S01]  /*19830*/  IMAD.MOV.U32 R121, RZ, RZ, R10 ;  /* 0x000000ffff797224 */ /* 0x000fe200078e000a */
[----:B------:R-:W-:Y:S01]  /*19840*/  IADD3 R10, P3, R106, R28, RZ ;  /* 0x0000001c6a0a7210 */ /* 0x000fe20007f7e0ff */
[----:B------:R-:W-:-:S02]  /*19850*/  IMAD.MOV.U32 R107, RZ, RZ, R11 ;  /* 0x000000ffff6b7224 */ /* 0x000fc400078e000b */
[C---:B------:R-:W-:Y:S02]  /*19860*/  IMAD.X R109, R98.reuse, 0x1, R21, P4 ;  /* 0x00000001626d7824 */ /* 0x040fe400020e0615 */
[----:B------:R-:W-:Y:S01]  /*19870*/  IMAD.X R107, R98, 0x1, R29, P3 ;  /* 0x00000001626b7824 */ /* 0x000fe200018e061d */
[----:B0-----:R-:W-:Y:S01]  /*19880*/  IADD3 R218, P2, R106, R24, RZ ;  /* 0x000000186ada7210 */ /* 0x001fe20007f5e0ff */
[----:B------:R0:W-:Y:S01]  /*19890*/  STL [R1+0xd98], R10 ;  /* 0x000d980a01007387 */ /* 0x0001e20000100800 */
[----:B------:R-:W-:-:S03]  /*198a0*/  IMAD.MOV.U32 R106, RZ, RZ, R10 ;  /* 0x000000ffff6a7224 */ /* 0x000fc600078e000a */
[----:B------:R-:W-:Y:S01]  /*198b0*/  IMAD.X R219, R98, 0x1, R69, P2 ;  /* 0x0000000162db7824 */ /* 0x000fe200010e0645 */
[----:B------:R-:W-:Y:S02]  /*198c0*/  SHF.R.S32.HI R96, RZ, 0x1f, R105 ;  /* 0x0000001fff607819 */ /* 0x000fe40000011469 */
[C---:B------:R-:W-:Y:S01]  /*198d0*/  IADD3 R106, P3, R105.reuse, R74, RZ ;  /* 0x0000004a696a7210 */ /* 0x040fe20007f7e0ff */
[----:B0-----:R-:W2:Y:S04]  /*198e0*/  LDL.LU.64 R10, [R1+0x1150] ;  /* 0x00115000010a7983 */ /* 0x001ea80000300a00 */
[----:B------:R0:W-:Y:S04]  /*198f0*/  STL.64 [R1+0xda0], R108 ;  /* 0x000da06c01007387 */ /* 0x0001e80000100a00 */
[----:B------:R1:W-:Y:S04]  /*19900*/  STL [R1+0xd9c], R107 ;  /* 0x000d9c6b01007387 */ /* 0x0003e80000100800 */
[----:B------:R3:W-:Y:S01]  /*19910*/  STL.64 [R1+0xd90], R218 ;  /* 0x000d90da01007387 */ /* 0x0007e20000100a00 */
[----:B0-----:R-:W-:Y:S01]  /*19920*/  IADD3 R108, P4, R105, R30, RZ ;  /* 0x0000001e696c7210 */ /* 0x001fe20007f9e0ff */
[----:B-1----:R-:W-:-:S04]  /*19930*/  IMAD.X R107, R96, 0x1, R21, P3 ;  /* 0x00000001606b7824 */ /* 0x002fc800018e0615 */
[----:B------:R-:W-:Y:S01]  /*19940*/  IMAD.X R109, R96, 0x1, R20, P4 ;  /* 0x00000001606d7824 */ /* 0x000fe200020e0614 */
[----:B---3--:R-:W-:-:S04]  /*19950*/  IADD3 R218, P2, R105, R28, RZ ;  /* 0x0000001c69da7210 */ /* 0x008fc80007f5e0ff */
[----:B------:R-:W-:Y:S01]  /*19960*/  STL.64 [R1+0xd88], R108 ;  /* 0x000d886c01007387 */ /* 0x000fe20000100a00 */
[----:B------:R-:W-:-:S03]  /*19970*/  IMAD.X R219, R96, 0x1, R29, P2 ;  /* 0x0000000160db7824 */ /* 0x000fc600010e061d */
[----:B------:R-:W-:Y:S04]  /*19980*/  STL.64 [R1+0xd80], R106 ;  /* 0x000d806a01007387 */ /* 0x000fe80000100a00 */
[----:B------:R0:W-:Y:S04]  /*19990*/  STL.64 [R1+0xd78], R218 ;  /* 0x000d78da01007387 */ /* 0x0001e80000100a00 */
[----:B0-----:R-:W3:Y:S01]  /*199a0*/  LDL.LU R219, [R1+0x1148] ;  /* 0x0011480001db7983 */ /* 0x001ee20000300800 */
[----:B------:R-:W-:Y:S02]  /*199b0*/  IMAD.MOV.U32 R109, RZ, RZ, R114 ;  /* 0x000000ffff6d7224 */ /* 0x000fe400078e0072 */
[----:B------:R-:W-:Y:S01]  /*199c0*/  IMAD.MOV.U32 R114, RZ, RZ, R18 ;  /* 0x000000ffff727224 */ /* 0x000fe200078e0012 */
[----:B------:R-:W-:Y:S01]  /*199d0*/  IADD3 R18, P4, R105, R24, RZ ;  /* 0x0000001869127210 */ /* 0x000fe20007f9e0ff */
[----:B------:R-:W-:Y:S01]  /*199e0*/  IMAD.MOV.U32 R110, RZ, RZ, R121 ;  /* 0x000000ffff6e7224 */ /* 0x000fe200078e0079 */
[----:B------:R-:W-:Y:S01]  /*199f0*/  SHF.R.S32.HI R98, RZ, 0x1f, R104 ;  /* 0x0000001fff627819 */ /* 0x000fe20000011468 */
[----:B------:R-:W-:Y:S01]  /*19a00*/  IMAD.MOV.U32 R121, RZ, RZ, R19 ;  /* 0x000000ffff797224 */ /* 0x000fe200078e0013 */
[----:B------:R-:W-:Y:S01]  /*19a10*/  IADD3 R106, P3, R104, R30, RZ ;  /* 0x0000001e686a7210 */ /* 0x000fe20007f7e0ff */
[----:B------:R-:W-:Y:S01]  /*19a20*/  IMAD.X R19, R96, 0x1, R69, P4 ;  /* 0x0000000160137824 */ /* 0x000fe200020e0645 */
[----:B------:R-:W-:Y:S01]  /*19a30*/  IADD3 R218, P2, R104, R74, RZ ;  /* 0x0000004a68da7210 */ /* 0x000fe20007f5e0ff */
[----:B------:R-:W-:-:S02]  /*19a40*/  IMAD.MOV.U32 R108, RZ, RZ, R110 ;  /* 0x000000ffff6c7224 */ /* 0x000fc400078e006e */
[----:B------:R-:W-:Y:S01]  /*19a50*/  IMAD.X R107, R98, 0x1, R20, P3 ;  /* 0x00000001626b7824 */ /* 0x000fe200018e0614 */
[----:B------:R0:W-:Y:S01]  /*19a60*/  STL.64 [R1+0xd70], R18 ;  /* 0x000d701201007387 */ /* 0x0001e20000100a00 */
[----:B------:R-:W-:Y:S02]  /*19a70*/  IMAD.MOV.U32 R110, RZ, RZ, R114 ;  /* 0x000000ffff6e7224 */ /* 0x000fe400078e0072 */
[----:B------:R-:W-:Y:S01]  /*19a80*/  IMAD.MOV.U32 R114, RZ, RZ, R16 ;  /* 0x000000ffff727224 */ /* 0x000fe200078e0010 */
[C---:B------:R-:W-:Y:S01]  /*19a90*/  IADD3 R16, P3, R104.reuse, R24, RZ ;  /* 0x0000001868107210 */ /* 0x040fe20007f7e0ff */
[----:B------:R-:W-:Y:S01]  /*19aa0*/  STL [R1+0xd60], R218 ;  /* 0x000d60da01007387 */ /* 0x000fe20000100800 */
[----:B------:R-:W-:Y:S02]  /*19ab0*/  SHF.R.S32.HI R96, RZ, 0x1f, R103 ;  /* 0x0000001fff607819 */ /* 0x000fe40000011467 */
[----:B0-----:R-:W-:Y:S01]  /*19ac0*/  IADD3 R18, P4, R104, R28, RZ ;  /* 0x0000001c68127210 */ /* 0x001fe20007f9e0ff */
[----:B------:R0:W-:Y:S01]  /*19ad0*/  STL.64 [R1+0xd68], R106 ;  /* 0x000d686a01007387 */ /* 0x0001e20000100a00 */
[----:B------:R-:W-:-:S03]  /*19ae0*/  IMAD.MOV.U32 R104, RZ, RZ, R218 ;  /* 0x000000ffff687224 */ /* 0x000fc600078e00da */
[C---:B------:R-:W-:Y:S02]  /*19af0*/  IMAD.X R19, R98.reuse, 0x1, R29, P4 ;  /* 0x0000000162137824 */ /* 0x040fe400020e061d */
[----:B0-----:R-:W-:Y:S02]  /*19b00*/  IMAD.MOV.U32 R107, RZ, RZ, R109 ;  /* 0x000000ffff6b7224 */ /* 0x001fe400078e006d */
[----:B------:R-:W-:Y:S02]  /*19b10*/  IMAD.MOV.U32 R109, RZ, RZ, R17 ;  /* 0x000000ffff6d7224 */ /* 0x000fe400078e0011 */
[----:B------:R-:W-:Y:S02]  /*19b20*/  IMAD.X R17, R98, 0x1, R69, P3 ;  /* 0x0000000162117824 */ /* 0x000fe400018e0645 */
[----:B------:R-:W-:Y:S02]  /*19b30*/  IMAD.MOV.U32 R106, RZ, RZ, R107 ;  /* 0x000000ffff6a7224 */ /* 0x000fe400078e006b */
[----:B------:R-:W-:-:S02]  /*19b40*/  IMAD.MOV.U32 R107, RZ, RZ, R109 ;  /* 0x000000ffff6b7224 */ /* 0x000fc400078e006d */
[----:B------:R-:W-:Y:S02]  /*19b50*/  IMAD.MOV.U32 R109, RZ, RZ, R114 ;  /* 0x000000ffff6d7224 */ /* 0x000fe400078e0072 */
[----:B------:R-:W-:Y:S02]  /*19b60*/  IMAD.MOV.U32 R114, RZ, RZ, R117 ;  /* 0x000000ffff727224 */ /* 0x000fe400078e0075 */
[----:B------:R-:W-:Y:S01]  /*19b70*/  IMAD.MOV.U32 R117, RZ, RZ, R14 ;  /* 0x000000ffff757224 */ /* 0x000fe200078e000e */
[----:B------:R-:W-:Y:S02]  /*19b80*/  LOP3.LUT R6, R6, 0xfffbffff, RZ, 0xc0, !PT ;  /* 0xfffbffff06067812 */ /* 0x000fe400078ec0ff */
[----:B------:R-:W-:Y:S02]  /*19b90*/  LOP3.LUT R7, R7, 0xff7fffff, RZ, 0xc0, !PT ;  /* 0xff7fffff07077812 */ /* 0x000fe400078ec0ff */
[----:B----4-:R-:W-:Y:S02]  /*19ba0*/  LOP3.LUT R3, R3, 0xffdfffff, RZ, 0xc0, !PT ;  /* 0xffdfffff03037812 */ /* 0x010fe400078ec0ff */
[----:B------:R-:W-:-:S02]  /*19bb0*/  LOP3.LUT R154, R154, 0xffff, RZ, 0xc0, !PT ;  /* 0x0000ffff9a9a7812 */ /* 0x000fc400078ec0ff */
[----:B------:R-:W-:Y:S02]  /*19bc0*/  LOP3.LUT R152, R152, 0xffff, RZ, 0xc0, !PT ;  /* 0x0000ffff98987812 */ /* 0x000fe400078ec0ff */
[--C-:B------:R-:W-:Y:S02]  /*19bd0*/  PRMT R173, R173, 0x3340, R0.reuse ;  /* 0x00003340adad7816 */ /* 0x100fe40000000000 */
[--C-:B------:R-:W-:Y:S02]  /*19be0*/  PRMT R174, R174, 0x3340, R0.reuse ;  /* 0x00003340aeae7816 */ /* 0x100fe40000000000 */
[--C-:B------:R-:W-:Y:S02]  /*19bf0*/  PRMT R175, R175, 0x3340, R0.reuse ;  /* 0x00003340afaf7816 */ /* 0x100fe40000000000 */
[--C-:B------:R-:W-:Y:S02]  /*19c00*/  PRMT R165, R165, 0x3340, R0.reuse ;  /* 0x00003340a5a57816 */ /* 0x100fe40000000000 */
[----:B------:R-:W-:-:S02]  /*19c10*/  PRMT R164, R164, 0x3340, R0 ;  /* 0x00003340a4a47816 */ /* 0x000fc40000000000 */
[--C-:B------:R-:W-:Y:S02]  /*19c20*/  PRMT R166, R166, 0x3340, R0.reuse ;  /* 0x00003340a6a67816 */ /* 0x100fe40000000000 */
        /* <DEDUP_REMOVED lines=12> */
[----:B------:R-:W-:Y:S01]  /*19cf0*/  PRMT R161, R161, 0x3340, R0 ;  /* 0x00003340a1a17816 */ /* 0x000fe20000000000 */
[----:B---3--:R-:W-:Y:S02]  /*19d00*/  IMAD.MOV.U32 R105, RZ, RZ, R219 ;  /* 0x000000ffff697224 */ /* 0x008fe400078e00db */
[----:B------:R-:W-:Y:S01]  /*19d10*/  IMAD.X R105, R98, 0x1, R21, P2 ;  /* 0x0000000162697824 */ /* 0x000fe200010e0615 */
[C---:B------:R-:W-:Y:S01]  /*19d20*/  IADD3 R104, P2, R103.reuse, R30, RZ ;  /* 0x0000001e67687210 */ /* 0x040fe20007f5e0ff */
[----:B------:R-:W3:Y:S04]  /*19d30*/  LDL.LU.64 R218, [R1+0x1140] ;  /* 0x0011400001da7983 */ /* 0x000ee80000300a00 */
[----:B------:R0:W-:Y:S04]  /*19d40*/  STL [R1+0xd64], R105 ;  /* 0x000d646901007387 */ /* 0x0001e80000100800 */
[----:B------:R1:W-:Y:S04]  /*19d50*/  STL.64 [R1+0xd58], R18 ;  /* 0x000d581201007387 */ /* 0x0003e80000100a00 */
[----:B------:R4:W-:Y:S01]  /*19d60*/  STL.64 [R1+0xd50], R16 ;  /* 0x000d501001007387 */ /* 0x0009e20000100a00 */
[----:B0-----:R-:W-:Y:S01]  /*19d70*/  IMAD.X R105, R96, 0x1, R20, P2 ;  /* 0x0000000160697824 */ /* 0x001fe200010e0614 */
[----:B-1----:R-:W-:-:S04]  /*19d80*/  IADD3 R18, P4, R103, R74, RZ ;  /* 0x0000004a67127210 */ /* 0x002fc80007f9e0ff */
[----:B------:R0:W-:Y:S01]  /*19d90*/  STL.64 [R1+0xd48], R104 ;  /* 0x000d486801007387 */ /* 0x0001e20000100a00 */
[----:B----4-:R-:W-:Y:S01]  /*19da0*/  IADD3 R16, P3, R103, R28, RZ ;  /* 0x0000001c67107210 */ /* 0x010fe20007f7e0ff */
[----:B------:R-:W-:-:S04]  /*19db0*/  IMAD.X R19, R96, 0x1, R21, P4 ;  /* 0x0000000160137824 */ /* 0x000fc800020e0615 */
[----:B------:R-:W-:Y:S01]  /*19dc0*/  IMAD.X R17, R96, 0x1, R29, P3 ;  /* 0x0000000160117824 */ /* 0x000fe200018e061d */
[----:B0-----:R-:W-:Y:S01]  /*19dd0*/  IADD3 R104, P2, R103, R24, RZ ;  /* 0x0000001867687210 */ /* 0x001fe20007f5e0ff */
[----:B------:R0:W-:Y:S01]  /*19de0*/  STL.64 [R1+0xd40], R18 ;  /* 0x000d401201007387 */ /* 0x0001e20000100a00 */
[----:B------:R-:W-:-:S03]  /*19df0*/  SHF.R.S32.HI R98, RZ, 0x1f, R102 ;  /* 0x0000001fff627819 */ /* 0x000fc60000011466 */
[----:B------:R-:W-:Y:S01]  /*19e00*/  IMAD.X R105, R96, 0x1, R69, P2 ;  /* 0x0000000160697824 */ /* 0x000fe200010e0645 */
[----:B------:R1:W-:Y:S01]  /*19e10*/  STL.64 [R1+0xd38], R16 ;  /* 0x000d381001007387 */ /* 0x0003e20000100a00 */
[----:B0-----:R-:W-:-:S03]  /*19e20*/  IADD3 R18, P4, R102, R30, RZ ;  /* 0x0000001e66127210 */ /* 0x001fc60007f9e0ff */
[----:B------:R0:W-:Y:S01]  /*19e30*/  STL.64 [R1+0xd30], R104 ;  /* 0x000d306801007387 */ /* 0x0001e20000100a00 */
[----:B-1----:R-:W-:Y:S01]  /*19e40*/  IADD3 R16, P3, R102, R74, RZ ;  /* 0x0000004a66107210 */ /* 0x002fe20007f7e0ff */
[----:B------:R-:W-:-:S04]  /*19e50*/  IMAD.X R19, R98, 0x1, R20, P4 ;  /* 0x0000000162137824 */ /* 0x000fc800020e0614 */
[----:B------:R-:W-:Y:S01]  /*19e60*/  IMAD.X R17, R98, 0x1, R21, P3 ;  /* 0x0000000162117824 */ /* 0x000fe200018e0615 */
[C---:B0-----:R-:W-:Y:S01]  /*19e70*/  IADD3 R104, P2, R102.reuse, R28, RZ ;  /* 0x0000001c66687210 */ /* 0x041fe20007f5e0ff */
[----:B------:R0:W-:Y:S01]  /*19e80*/  STL.64 [R1+0xd28], R18 ;  /* 0x000d281201007387 */ /* 0x0001e20000100a00 */
[----:B------:R-:W-:-:S03]  /*19e90*/  IADD3 R102, P4, R102, R24, RZ ;  /* 0x0000001866667210 */ /* 0x000fc60007f9e0ff */
[C---:B------:R-:W-:Y:S01]  /*19ea0*/  IMAD.X R105, R98.reuse, 0x1, R29, P2 ;  /* 0x0000000162697824 */ /* 0x040fe200010e061d */
[----:B------:R-:W-:Y:S01]  /*19eb0*/  SHF.R.S32.HI R96, RZ, 0x1f, R101 ;  /* 0x0000001fff607819 */ /* 0x000fe20000011465 */
[----:B------:R-:W-:Y:S01]  /*19ec0*/  IMAD.X R103, R98, 0x1, R69, P4 ;  /* 0x0000000162677824 */ /* 0x000fe200020e0645 */
[----:B0-----:R-:W4:Y:S04]  /*19ed0*/  LDL.LU.64 R18, [R1+0x1138] ;  /* 0x0011380001127983 */ /* 0x001f280000300a00 */
[----:B------:R0:W-:Y:S04]  /*19ee0*/  STL.64 [R1+0xd20], R16 ;  /* 0x000d201001007387 */ /* 0x0001e80000100a00 */
[----:B------:R1:W-:Y:S01]  /*19ef0*/  STL.64 [R1+0xd18], R104 ;  /* 0x000d186801007387 */ /* 0x0003e20000100a00 */
[----:B0-----:R-:W-:-:S02]  /*19f00*/  IADD3 R16, P3, R101, R30, RZ ;  /* 0x0000001e65107210 */ /* 0x001fc40007f7e0ff */
[----:B-1----:R-:W-:-:S03]  /*19f10*/  IADD3 R104, P2, R101, R74, RZ ;  /* 0x0000004a65687210 */ /* 0x002fc60007f5e0ff */
[C---:B------:R-:W-:Y:S01]  /*19f20*/  IMAD.X R17, R96.reuse, 0x1, R20, P3 ;  /* 0x0000000160117824 */ /* 0x040fe200018e0614 */
        /* <DEDUP_REMOVED lines=10> */
[----:B------:R-:W-:Y:S02]  /*19fd0*/  IADD3 R14, P3, R100, R28, RZ ;  /* 0x0000001c640e7210 */ /* 0x000fe40007f7e0ff */
[----:B------:R0:W-:Y:S01]  /*19fe0*/  STL.64 [R1+0xcf8], R102 ;  /* 0x000cf86601007387 */ /* 0x0001e20000100a00 */
[----:B------:R-:W-:-:S03]  /*19ff0*/  IMAD.X R105, R98, 0x1, R20, P2 ;  /* 0x0000000162697824 */ /* 0x000fc600010e0614 */
[----:B------:R1:W-:Y:S01]  /*1a000*/  STL.64 [R1+0xcf0], R16 ;  /* 0x000cf01001007387 */ /* 0x0003e20000100a00 */
[----:B------:R-:W-:Y:S01]  /*1a010*/  IMAD.MOV.U32 R101, RZ, RZ, R15 ;  /* 0x000000ffff657224 */ /* 0x000fe200078e000f */
[----:B0-----:R-:W-:Y:S02]  /*1a020*/  IADD3 R102, P4, R100, R74, RZ ;  /* 0x0000004a64667210 */ /* 0x001fe40007f9e0ff */
[----:B-1----:R-:W2:Y:S04]  /*1a030*/  LDL.LU.64 R16, [R1+0x1130] ;  /* 0x0011300001107983 */ /* 0x002ea80000300a00 */
[----:B------:R-:W-:Y:S04]  /*1a040*/  STL [R1+0xcd8], R14 ;  /* 0x000cd80e01007387 */ /* 0x000fe80000100800 */
[----:B------:R0:W-:Y:S01]  /*1a050*/  STL.64 [R1+0xce8], R104 ;  /* 0x000ce86801007387 */ /* 0x0001e20000100a00 */
[----:B------:R-:W-:-:S02]  /*1a060*/  IMAD.X R103, R98, 0x1, R21, P4 ;  /* 0x0000000162677824 */ /* 0x000fc400020e0615 */
[----:B------:R-:W-:Y:S01]  /*1a070*/  IMAD.X R101, R98, 0x1, R29, P3 ;  /* 0x0000000162657824 */ /* 0x000fe200018e061d */
[----:B0-----:R-:W-:Y:S01]  /*1a080*/  IADD3 R104, P2, R100, R24, RZ ;  /* 0x0000001864687210 */ /* 0x001fe20007f5e0ff */
[----:B------:R-:W-:Y:S02]  /*1a090*/  IMAD.MOV.U32 R100, RZ, RZ, R14 ;  /* 0x000000ffff647224 */ /* 0x000fe400078e000e */
[----:B------:R-:W3:Y:S02]  /*1a0a0*/  LDL.LU.64 R14, [R1+0x1128] ;  /* 0x00112800010e7983 */ /* 0x000ee40000300a00 */
[----:B------:R-:W-:Y:S01]  /*1a0b0*/  IMAD.X R105, R98, 0x1, R69, P2 ;  /* 0x0000000162697824 */ /* 0x000fe200010e0645 */
[----:B------:R-:W-:Y:S01]  /*1a0c0*/  SHF.R.S32.HI R96, RZ, 0x1f, R97 ;  /* 0x0000001fff607819 */ /* 0x000fe20000011461 */
[----:B------:R0:W-:Y:S01]  /*1a0d0*/  STL.64 [R1+0xce0], R102 ;  /* 0x000ce06601007387 */ /* 0x0001e20000100a00 */
[----:B------:R-:W-:-:S03]  /*1a0e0*/  IADD3 R100, P3, R97, R74, RZ ;  /* 0x0000004a61647210 */ /* 0x000fc60007f7e0ff */
[----:B------:R1:W-:Y:S04]  /*1a0f0*/  STL [R1+0xcdc], R101 ;  /* 0x000cdc6501007387 */ /* 0x0003e80000100800 */
[----:B------:R1:W-:Y:S01]  /*1a100*/  STL.64 [R1+0xcd0], R104 ;  /* 0x000cd06801007387 */ /* 0x0003e20000100a00 */
[----:B0-----:R-:W-:Y:S01]  /*1a110*/  IADD3 R102, P4, R97, R30, RZ ;  /* 0x0000001e61667210 */ /* 0x001fe20007f9e0ff */
[----:B-1----:R-:W-:-:S04]  /*1a120*/  IMAD.X R101, R96, 0x1, R21, P3 ;  /* 0x0000000160657824 */ /* 0x002fc800018e0615 */
[----:B------:R-:W-:Y:S01]  /*1a130*/  IMAD.X R103, R96, 0x1, R20, P4 ;  /* 0x0000000160677824 */ /* 0x000fe200020e0614 */
[----:B------:R-:W-:-:S04]  /*1a140*/  IADD3 R104, P2, R97, R28, RZ ;  /* 0x0000001c61687210 */ /* 0x000fc80007f5e0ff */
[----:B------:R0:W-:Y:S01]  /*1a150*/  STL.64 [R1+0xcc8], R102 ;  /* 0x000cc86601007387 */ /* 0x0001e20000100a00 */
[----:B------:R-:W-:-:S03]  /*1a160*/  IMAD.X R105, R96, 0x1, R29, P2 ;  /* 0x0000000160697824 */ /* 0x000fc600010e061d */
[----:B------:R1:W-:Y:S04]  /*1a170*/  STL.64 [R1+0xcc0], R100 ;  /* 0x000cc06401007387 */ /* 0x0003e80000100a00 */
[----:B------:R1:W-:Y:S01]  /*1a180*/  STL.64 [R1+0xcb8], R104 ;  /* 0x000cb86801007387 */ /* 0x0003e20000100a00 */
[----:B0-----:R-:W-:Y:S02]  /*1a190*/  IADD3 R102, P4, R97, R24, RZ ;  /* 0x0000001861667210 */ /* 0x001fe40007f9e0ff */
[----:B------:R-:W-:Y:S02]  /*1a1a0*/  SHF.R.S32.HI R97, RZ, 0x1f, R99 ;  /* 0x0000001fff617819 */ /* 0x000fe40000011463 */
[----:B-1----:R-:W-:Y:S01]  /*1a1b0*/  IADD3 R100, P3, R99, R30, RZ ;  /* 0x0000001e63647210 */ /* 0x002fe20007f7e0ff */
[----:B------:R-:W-:-:S02]  /*1a1c0*/  IMAD.MOV.U32 R105, RZ, RZ, R106 ;  /* 0x000000ffff697224 */ /* 0x000fc400078e006a */
[----:B------:R-:W-:Y:S02]  /*1a1d0*/  IMAD.MOV.U32 R106, RZ, RZ, R109 ;  /* 0x000000ffff6a7224 */ /* 0x000fe400078e006d */
[----:B------:R-:W-:Y:S02]  /*1a1e0*/  IMAD.MOV.U32 R109, RZ, RZ, R114 ;  /* 0x000000ffff6d7224 */ /* 0x000fe400078e0072 */
[----:B------:R-:W-:Y:S02]  /*1a1f0*/  IMAD.MOV.U32 R114, RZ, RZ, R207 ;  /* 0x000000ffff727224 */ /* 0x000fe400078e00cf */
[----:B------:R-:W-:Y:S01]  /*1a200*/  IMAD.MOV.U32 R207, RZ, RZ, R12 ;  /* 0x000000ffffcf7224 */ /* 0x000fe200078e000c */
[----:B------:R-:W-:Y:S01]  /*1a210*/  IADD3 R12, P2, R99, R74, RZ ;  /* 0x0000004a630c7210 */ /* 0x000fe20007f5e0ff */
[----:B------:R-:W-:Y:S02]  /*1a220*/  IMAD.X R103, R96, 0x1, R69, P4 ;  /* 0x0000000160677824 */ /* 0x000fe400020e0645 */
[----:B------:R-:W-:-:S03]  /*1a230*/  IMAD.X R101, R97, 0x1, R20, P3 ;  /* 0x0000000161657824 */ /* 0x000fc600018e0614 */
[----:B------:R0:W-:Y:S04]  /*1a240*/  STL.64 [R1+0xcb0], R102 ;  /* 0x000cb06601007387 */ /* 0x0001e80000100a00 */
[----:B------:R-:W-:Y:S01]  /*1a250*/  STL [R1+0xca0], R12 ;  /* 0x000ca00c01007387 */ /* 0x000fe20000100800 */
[----:B------:R-:W-:-:S03]  /*1a260*/  IMAD.MOV.U32 R98, RZ, RZ, R12 ;  /* 0x000000ffff627224 */ /* 0x000fc600078e000c */
[----:B------:R1:W-:Y:S01]  /*1a270*/  STL.64 [R1+0xca8], R100 ;  /* 0x000ca86401007387 */ /* 0x0003e20000100a00 */
[----:B0-----:R-:W-:Y:S02]  /*1a280*/  IADD3 R102, P4, R99, R28, RZ ;  /* 0x0000001c63667210 */ /* 0x001fe40007f9e0ff */
[----:B------:R-:W-:-:S03]  /*1a290*/  SHF.R.S32.HI R96, RZ, 0x1f, R95 ;  /* 0x0000001fff607819 */ /* 0x000fc6000001145f */
[----:B------:R-:W-:Y:S01]  /*1a2a0*/  IMAD.X R103, R97, 0x1, R29, P4 ;  /* 0x0000000161677824 */ /* 0x000fe200020e061d */
[----:B-1----:R-:W-:Y:S01]  /*1a2b0*/  IADD3 R100, P3, R99, R24, RZ ;  /* 0x0000001863647210 */ /* 0x002fe20007f7e0ff */
[----:B------:R-:W-:Y:S02]  /*1a2c0*/  IMAD.MOV.U32 R99, RZ, RZ, R13 ;  /* 0x000000ffff637224 */ /* 0x000fe400078e000d */
[----:B------:R-:W-:Y:S01]  /*1a2d0*/  IMAD.X R99, R97, 0x1, R21, P2 ;  /* 0x0000000161637824 */ /* 0x000fe200010e0615 */
[----:B------:R-:W-:Y:S01]  /*1a2e0*/  IADD3 R98, P2, R95, R30, RZ ;  /* 0x0000001e5f627210 */ /* 0x000fe20007f5e0ff */
[----:B------:R-:W-:Y:S01]  /*1a2f0*/  IMAD.X R101, R97, 0x1, R69, P3 ;  /* 0x0000000161657824 */ /* 0x000fe200018e0645 */
[----:B------:R-:W3:Y:S04]  /*1a300*/  LDL.LU.64 R12, [R1+0x1120] ;  /* 0x00112000010c7983 */ /* 0x000ee80000300a00 */
[----:B------:R0:W-:Y:S04]  /*1a310*/  STL [R1+0xca4], R99 ;  /* 0x000ca46301007387 */ /* 0x0001e80000100800 */
[----:B------:R1:W-:Y:S04]  /*1a320*/  STL.64 [R1+0xc98], R102 ;  /* 0x000c986601007387 */ /* 0x0003e80000100a00 */
[----:B------:R1:W-:Y:S01]  /*1a330*/  STL.64 [R1+0xc90], R100 ;  /* 0x000c906401007387 */ /* 0x0003e20000100a00 */
[----:B0-----:R-:W-:Y:S01]  /*1a340*/  IMAD.X R99, R96, 0x1, R20, P2 ;  /* 0x0000000160637824 */ /* 0x001fe200010e0614 */
[----:B-1----:R-:W-:-:S04]  /*1a350*/  IADD3 R102, P4, R95, R74, RZ ;  /* 0x0000004a5f667210 */ /* 0x002fc80007f9e0ff */
[----:B------:R0:W-:Y:S01]  /*1a360*/  STL.64 [R1+0xc88], R98 ;  /* 0x000c886201007387 */ /* 0x0001e20000100a00 */
[----:B------:R-:W-:Y:S01]  /*1a370*/  IADD3 R100, P3, R95, R28, RZ ;  /* 0x0000001c5f647210 */ /* 0x000fe20007f7e0ff */
        /* <DEDUP_REMOVED lines=9> */
[C---:B-1----:R-:W-:Y:S01]  /*1a410*/  IADD3 R100, P3, R94.reuse, R74, RZ ;  /* 0x0000004a5e647210 */ /* 0x042fe20007f7e0ff */
[----:B------:R-:W-:Y:S01]  /*1a420*/  IMAD.X R103, R95, 0x1, R20, P4 ;  /* 0x000000015f677824 */ /* 0x000fe200020e0614 */
[----:B------:R-:W-:-:S03]  /*1a430*/  IADD3 R96, P4, R94, R24, RZ ;  /* 0x000000185e607210 */ /* 0x000fc60007f9e0ff */
[C---:B------:R-:W-:Y:S01]  /*1a440*/  IMAD.X R101, R95.reuse, 0x1, R21, P3 ;  /* 0x000000015f657824 */ /* 0x040fe200018e0615 */
[----:B0-----:R-:W-:Y:S01]  /*1a450*/  IADD3 R98, P2, R94, R28, RZ ;  /* 0x0000001c5e627210 */ /* 0x001fe20007f5e0ff */
[----:B------:R-:W-:Y:S01]  /*1a460*/  STL.64 [R1+0xc68], R102 ;  /* 0x000c686601007387 */ /* 0x000fe20000100a00 */
[----:B------:R-:W-:-:S03]  /*1a470*/  IMAD.X R97, R95, 0x1, R69, P4 ;  /* 0x000000015f617824 */ /* 0x000fc600020e0645 */
[----:B------:R-:W-:Y:S01]  /*1a480*/  IMAD.X R99, R95, 0x1, R29, P2 ;  /* 0x000000015f637824 */ /* 0x000fe200010e061d */
[----:B------:R0:W-:Y:S01]  /*1a490*/  STL.64 [R1+0xc60], R100 ;  /* 0x000c606401007387 */ /* 0x0001e20000100a00 */
[----:B------:R-:W-:-:S03]  /*1a4a0*/  SHF.R.S32.HI R94, RZ, 0x1f, R93 ;  /* 0x0000001fff5e7819 */ /* 0x000fc6000001145d */
[----:B------:R1:W-:Y:S04]  /*1a4b0*/  STL.64 [R1+0xc58], R98 ;  /* 0x000c586201007387 */ /* 0x0003e80000100a00 */
[----:B------:R1:W-:Y:S01]  /*1a4c0*/  STL.64 [R1+0xc50], R96 ;  /* 0x000c506001007387 */ /* 0x0003e20000100a00 */
[C---:B0-----:R-:W-:Y:S02]  /*1a4d0*/  IADD3 R100, P3, R93.reuse, R30, RZ ;  /* 0x0000001e5d647210 */ /* 0x041fe40007f7e0ff */
[----:B-1----:R-:W-:-:S03]  /*1a4e0*/  IADD3 R98, P2, R93, R74, RZ ;  /* 0x0000004a5d627210 */ /* 0x002fc60007f5e0ff */
[C---:B------:R-:W-:Y:S01]  /*1a4f0*/  IMAD.X R101, R94.reuse, 0x1, R20, P3 ;  /* 0x000000015e657824 */ /* 0x040fe200018e0614 */
[----:B------:R-:W-:Y:S01]  /*1a500*/  IADD3 R96, P4, R93, R28, RZ ;  /* 0x0000001c5d607210 */ /* 0x000fe20007f9e0ff */
[----:B------:R-:W-:-:S03]  /*1a510*/  IMAD.X R99, R94, 0x1, R21, P2 ;  /* 0x000000015e637824 */ /* 0x000fc600010e0615 */
[----:B------:R0:W-:Y:S01]  /*1a520*/  STL.64 [R1+0xc48], R100 ;  /* 0x000c486401007387 */ /* 0x0001e20000100a00 */
[----:B------:R-:W-:-:S03]  /*1a530*/  IMAD.X R97, R94, 0x1, R29, P4 ;  /* 0x000000015e617824 */ /* 0x000fc600020e061d */
[----:B------:R1:W-:Y:S04]  /*1a540*/  STL.64 [R1+0xc40], R98 ;  /* 0x000c406201007387 */ /* 0x0003e80000100a00 */
[----:B------:R1:W-:Y:S01]  /*1a550*/  STL.64 [R1+0xc38], R96 ;  /* 0x000c386001007387 */ /* 0x0003e20000100a00 */
[----:B0-----:R-:W-:Y:S02]  /*1a560*/  IADD3 R100, P3, R93, R24, RZ ;  /* 0x000000185d647210 */ /* 0x001fe40007f7e0ff */
[----:B------:R-:W-:Y:S02]  /*1a570*/  SHF.R.S32.HI R93, RZ, 0x1f, R92 ;  /* 0x0000001fff5d7819 */ /* 0x000fe4000001145c */
[----:B-1----:R-:W-:Y:S01]  /*1a580*/  IADD3 R98, P2, R92, R30, RZ ;  /* 0x0000001e5c627210 */ /* 0x002fe20007f5e0ff */
[----:B------:R-:W-:Y:S01]  /*1a590*/  IMAD.X R101, R94, 0x1, R69, P3 ;  /* 0x000000015e657824 */ /* 0x000fe200018e0645 */
[----:B------:R-:W-:-:S03]  /*1a5a0*/  IADD3 R96, P4, R92, R74, RZ ;  /* 0x0000004a5c607210 */ /* 0x000fc60007f9e0ff */
[C---:B------:R-:W-:Y:S01]  /*1a5b0*/  IMAD.X R99, R93.reuse, 0x1, R20, P2 ;  /* 0x000000015d637824 */ /* 0x040fe200010e0614 */
[----:B------:R0:W-:Y:S01]  /*1a5c0*/  STL.64 [R1+0xc30], R100 ;  /* 0x000c306401007387 */ /* 0x0001e20000100a00 */
[----:B------:R-:W-:-:S03]  /*1a5d0*/  IMAD.X R97, R93, 0x1, R21, P4 ;  /* 0x000000015d617824 */ /* 0x000fc600020e0615 */
[----:B------:R1:W-:Y:S04]  /*1a5e0*/  STL.64 [R1+0xc28], R98 ;  /* 0x000c286201007387 */ /* 0x0003e80000100a00 */
[----:B------:R4:W-:Y:S01]  /*1a5f0*/  STL.64 [R1+0xc20], R96 ;  /* 0x000c206001007387 */ /* 0x0009e20000100a00 */
[C---:B0-----:R-:W-:Y:S02]  /*1a600*/  IADD3 R100, P3, R92.reuse, R28, RZ ;  /* 0x0000001c5c647210 */ /* 0x041fe40007f7e0ff */
[----:B-1----:R-:W-:-:S03]  /*1a610*/  IADD3 R98, P2, R92, R24, RZ ;  /* 0x000000185c627210 */ /* 0x002fc60007f5e0ff */
[----:B------:R-:W-:Y:S01]  /*1a620*/  IMAD.X R101, R93, 0x1, R29, P3 ;  /* 0x000000015d657824 */ /* 0x000fe200018e061d */
[----:B------:R-:W-:Y:S02]  /*1a630*/  SHF.R.S32.HI R92, RZ, 0x1f, R91 ;  /* 0x0000001fff5c7819 */ /* 0x000fe4000001145b */
[C---:B----4-:R-:W-:Y:S02]  /*1a640*/  IADD3 R96, P4, R91.reuse, R30, RZ ;  /* 0x0000001e5b607210 */ /* 0x050fe40007f9e0ff */
[----:B------:R-:W-:Y:S01]  /*1a650*/  IADD3 R94, P3, R91, R74, RZ ;  /* 0x0000004a5b5e7210 */ /* 0x000fe20007f7e0ff */
[----:B------:R-:W-:Y:S02]  /*1a660*/  IMAD.X R99, R93, 0x1, R69, P2 ;  /* 0x000000015d637824 */ /* 0x000fe400010e0645 */
[C---:B------:R-:W-:Y:S01]  /*1a670*/  IMAD.X R97, R92.reuse, 0x1, R20, P4 ;  /* 0x000000015c617824 */ /* 0x040fe200020e0614 */
[----:B------:R-:W-:Y:S01]  /*1a680*/  STL.64 [R1+0xc18], R100 ;  /* 0x000c186401007387 */ /* 0x000fe20000100a00 */
[----:B------:R-:W-:-:S03]  /*1a690*/  IMAD.X R95, R92, 0x1, R21, P3 ;  /* 0x000000015c5f7824 */ /* 0x000fc600018e0615 */
[----:B------:R0:W-:Y:S04]  /*1a6a0*/  STL.64 [R1+0xc10], R98 ;  /* 0x000c106201007387 */ /* 0x0001e80000100a00 */
[----:B------:R1:W-:Y:S04]  /*1a6b0*/  STL.64 [R1+0xc08], R96 ;  /* 0x000c086001007387 */ /* 0x0003e80000100a00 */
[----:B------:R4:W-:Y:S01]  /*1a6c0*/  STL.64 [R1+0xc00], R94 ;  /* 0x000c005e01007387 */ /* 0x0009e20000100a00 */
[C---:B0-----:R-:W-:Y:S02]  /*1a6d0*/  IADD3 R98, P2, R91.reuse, R28, RZ ;  /* 0x0000001c5b627210 */ /* 0x041fe40007f5e0ff */
[----:B-1----:R-:W-:-:S02]  /*1a6e0*/  IADD3 R96, P4, R91, R24, RZ ;  /* 0x000000185b607210 */ /* 0x002fc40007f9e0ff */
[----:B------:R-:W-:Y:S02]  /*1a6f0*/  SHF.R.S32.HI R91, RZ, 0x1f, R90 ;  /* 0x0000001fff5b7819 */ /* 0x000fe4000001145a */
[----:B----4-:R-:W-:Y:S01]  /*1a700*/  IADD3 R94, P3, R90, R30, RZ ;  /* 0x0000001e5a5e7210 */ /* 0x010fe20007f7e0ff */
[C---:B------:R-:W-:Y:S02]  /*1a710*/  IMAD.X R99, R92.reuse, 0x1, R29, P2 ;  /* 0x000000015c637824 */ /* 0x040fe400010e061d */
[----:B------:R-:W-:Y:S02]  /*1a720*/  IMAD.X R97, R92, 0x1, R69, P4 ;  /* 0x000000015c617824 */ /* 0x000fe400020e0645 */
[----:B------:R-:W-:Y:S01]  /*1a730*/  IMAD.X R95, R91, 0x1, R20, P3 ;  /* 0x000000015b5f7824 */ /* 0x000fe200018e0614 */
[----:B------:R0:W-:Y:S04]  /*1a740*/  STL.64 [R1+0xbf8], R98 ;  /* 0x000bf86201007387 */ /* 0x0001e80000100a00 */
[----:B------:R1:W-:Y:S04]  /*1a750*/  STL.64 [R1+0xbf0], R96 ;  /* 0x000bf06001007387 */ /* 0x0003e80000100a00 */
[----:B------:R4:W-:Y:S01]  /*1a760*/  STL.64 [R1+0xbe8], R94 ;  /* 0x000be85e01007387 */ /* 0x0009e20000100a00 */
[----:B0-----:R-:W-:-:S02]  /*1a770*/  IADD3 R98, P2, R90, R74, RZ ;  /* 0x0000004a5a627210 */ /* 0x001fc40007f5e0ff */
[----:B-1----:R-:W-:-:S03]  /*1a780*/  IADD3 R96, P4, R90, R28, RZ ;  /* 0x0000001c5a607210 */ /* 0x002fc60007f9e0ff */
[C---:B------:R-:W-:Y:S01]  /*1a790*/  IMAD.X R99, R91.reuse, 0x1, R21, P2 ;  /* 0x000000015b637824 */ /* 0x040fe200010e0615 */
[----:B----4-:R-:W-:Y:S01]  /*1a7a0*/  IADD3 R94, P3, R90, R24, RZ ;  /* 0x000000185a5e7210 */ /* 0x010fe20007f7e0ff */
[----:B------:R-:W-:Y:S01]  /*1a7b0*/  IMAD.X R97, R91, 0x1, R29, P4 ;  /* 0x000000015b617824 */ /* 0x000fe200020e061d */
[----:B------:R-:W-:Y:S02]  /*1a7c0*/  SHF.R.S32.HI R90, RZ, 0x1f, R89 ;  /* 0x0000001fff5a7819 */ /* 0x000fe40000011459 */
[----:B------:R-:W-:Y:S01]  /*1a7d0*/  IADD3 R92, P2, R89, R30, RZ ;  /* 0x0000001e595c7210 */ /* 0x000fe20007f5e0ff */
[----:B------:R-:W-:Y:S01]  /*1a7e0*/  IMAD.X R95, R91, 0x1, R69, P3 ;  /* 0x000000015b5f7824 */ /* 0x000fe200018e0645 */
[----:B------:R0:W-:Y:S03]  /*1a7f0*/  STL.64 [R1+0xbd8], R96 ;  /* 0x000bd86001007387 */ /* 0x0001e60000100a00 */
[----:B------:R-:W-:Y:S01]  /*1a800*/  IMAD.X R93, R90, 0x1, R20, P2 ;  /* 0x000000015a5d7824 */ /* 0x000fe200010e0614 */
        /* <DEDUP_REMOVED lines=15> */
[C---:B------:R-:W-:Y:S01]  /*1a900*/  IMAD.X R97, R89.reuse, 0x1, R20, P4 ;  /* 0x0000000159617824 */ /* 0x040fe200020e0614 */
[C---:B------:R-:W-:Y:S02]  /*1a910*/  IADD3 R90, P4, R88.reuse, R24, RZ ;  /* 0x00000018585a7210 */ /* 0x040fe40007f9e0ff */
[----:B----4-:R-:W-:Y:S01]  /*1a920*/  IADD3 R92, P2, R88, R28, RZ ;  /* 0x0000001c585c7210 */ /* 0x010fe20007f5e0ff */
[C---:B------:R-:W-:Y:S01]  /*1a930*/  IMAD.X R95, R89.reuse, 0x1, R21, P3 ;  /* 0x00000001595f7824 */ /* 0x040fe200018e0615 */
[----:B------:R-:W-:Y:S01]  /*1a940*/  STL.64 [R1+0x160], R96 ;  /* 0x0001606001007387 */ /* 0x000fe20000100a00 */
[C---:B------:R-:W-:Y:S02]  /*1a950*/  IMAD.X R91, R89.reuse, 0x1, R69, P4 ;  /* 0x00000001595b7824 */ /* 0x040fe400020e0645 */
        /* <DEDUP_REMOVED lines=8> */
[----:B----4-:R-:W-:Y:S01]  /*1a9e0*/  IADD3 R90, P4, R87, R28, RZ ;  /* 0x0000001c575a7210 */ /* 0x010fe20007f9e0ff */
        /* <DEDUP_REMOVED lines=9> */
[----:B----4-:R-:W-:-:S03]  /*1aa80*/  IADD3 R90, P4, R86, R74, RZ ;  /* 0x0000004a565a7210 */ /* 0x010fc60007f9e0ff */
        /* <DEDUP_REMOVED lines=70> */
[C---:B------:R-:W-:Y:S01]  /*1aef0*/  VIADD R80, R81.reuse, UR5 ;  /* 0x0000000551507c36 */ /* 0x040fe20008000000 */
[----:B------:R-:W-:Y:S01]  /*1af00*/  ULDC UR5, c[0x0][0x248] ;  /* 0x0000920000057ab9 */ /* 0x000fe20000000800 */
[----:B------:R-:W-:Y:S01]  /*1af10*/  IMAD.X R85, R82, 0x1, R29, P4 ;  /* 0x0000000152557824 */ /* 0x000fe200020e061d */
[----:B------:R1:W-:Y:S04]  /*1af20*/  STL.64 [R1+0xb20], R86 ;  /* 0x000b205601007387 */ /* 0x0003e80000100a00 */
[----:B------:R4:W-:Y:S01]  /*1af30*/  STL.64 [R1+0xb18], R84 ;  /* 0x000b185401007387 */ /* 0x0009e20000100a00 */
[----:B0-----:R-:W-:Y:S02]  /*1af40*/  IADD3 R88, P3, R81, R24, RZ ;  /* 0x0000001851587210 */ /* 0x001fe40007f7e0ff */
[----:B------:R-:W-:-:S02]  /*1af50*/  SHF.R.S32.HI R81, RZ, 0x1f, R80 ;  /* 0x0000001fff517819 */ /* 0x000fc40000011450 */
[----:B-1----:R-:W-:Y:S01]  /*1af60*/  IADD3 R86, P2, R80, R30, RZ ;  /* 0x0000001e50567210 */ /* 0x002fe20007f5e0ff */
[----:B------:R-:W-:Y:S01]  /*1af70*/  IMAD.X R89, R82, 0x1, R69, P3 ;  /* 0x0000000152597824 */ /* 0x000fe200018e0645 */
[----:B----4-:R-:W-:-:S03]  /*1af80*/  IADD3 R84, P4, R80, R74, RZ ;  /* 0x0000004a50547210 */ /* 0x010fc60007f9e0ff */
[C---:B------:R-:W-:Y:S01]  /*1af90*/  IMAD.X R87, R81.reuse, 0x1, R20, P2 ;  /* 0x0000000151577824 */ /* 0x040fe200010e0614 */
[----:B------:R0:W-:Y:S01]  /*1afa0*/  STL.64 [R1+0xb10], R88 ;  /* 0x000b105801007387 */ /* 0x0001e20000100a00 */
[C---:B------:R-:W-:Y:S01]  /*1afb0*/  VIADD R79, R80.reuse, UR5 ;  /* 0x00000005504f7c36 */ /* 0x040fe20008000000 */
[----:B------:R-:W-:Y:S01]  /*1afc0*/  ULDC UR5, c[0x0][0x248] ;  /* 0x0000920000057ab9 */ /* 0x000fe20000000800 */
[----:B------:R-:W-:Y:S01]  /*1afd0*/  IMAD.X R85, R81, 0x1, R21, P4 ;  /* 0x0000000151557824 */ /* 0x000fe200020e0615 */
[----:B------:R1:W-:Y:S04]  /*1afe0*/  STL.64 [R1+0xb08], R86 ;  /* 0x000b085601007387 */ /* 0x0003e80000100a00 */
[----:B------:R4:W-:Y:S01]  /*1aff0*/  STL.64 [R1+0xb00], R84 ;  /* 0x000b005401007387 */ /* 0x0009e20000100a00 */
[----:B0-----:R-:W-:-:S02]  /*1b000*/  IADD3 R88, P3, R80, R28, RZ ;  /* 0x0000001c50587210 */ /* 0x001fc40007f7e0ff */
        /* <DEDUP_REMOVED lines=8> */
[----:B------:R-:W-:-:S02]  /*1b090*/  IMAD.X R83, R80, 0x1, R21, P3 ;  /* 0x0000000150537824 */ /* 0x000fc400018e0615 */
[----:B------:R-:W-:Y:S01]  /*1b0a0*/  VIADD R78, R79, UR5 ;  /* 0x000000054f4e7c36 */ /* 0x000fe20008000000 */
[----:B------:R0:W-:Y:S01]  /*1b0b0*/  STL.64 [R1+0xaf0], R86 ;  /* 0x000af05601007387 */ /* 0x0001e20000100a00 */
[----:B------:R-:W-:-:S03]  /*1b0c0*/  ULDC UR5, c[0x0][0x248] ;  /* 0x0000920000057ab9 */ /* 0x000fc60000000800 */
[----:B------:R1:W-:Y:S04]  /*1b0d0*/  STL.64 [R1+0xae8], R84 ;  /* 0x000ae85401007387 */ /* 0x0003e80000100a00 */
[----:B------:R4:W-:Y:S01]  /*1b0e0*/  STL.64 [R1+0xae0], R82 ;  /* 0x000ae05201007387 */ /* 0x0009e20000100a00 */
[C---:B0-----:R-:W-:Y:S02]  /*1b0f0*/  IADD3 R86, P2, R79.reuse, R28, RZ ;  /* 0x0000001c4f567210 */ /* 0x041fe40007f5e0ff */
[----:B-1----:R-:W-:Y:S02]  /*1b100*/  IADD3 R84, P4, R79, R24, RZ ;  /* 0x000000184f547210 */ /* 0x002fe40007f9e0ff */
[----:B------:R-:W-:Y:S02]  /*1b110*/  SHF.R.S32.HI R79, RZ, 0x1f, R78 ;  /* 0x0000001fff4f7819 */ /* 0x000fe4000001144e */
[----:B----4-:R-:W-:Y:S01]  /*1b120*/  IADD3 R82, P3, R78, R30, RZ ;  /* 0x0000001e4e527210 */ /* 0x010fe20007f7e0ff */
[----:B------:R-:W-:-:S02]  /*1b130*/  IMAD.X R87, R80, 0x1, R29, P2 ;  /* 0x0000000150577824 */ /* 0x000fc400010e061d */
[----:B------:R-:W-:Y:S02]  /*1b140*/  IMAD.X R85, R80, 0x1, R69, P4 ;  /* 0x0000000150557824 */ /* 0x000fe400020e0645 */
[----:B------:R-:W-:Y:S01]  /*1b150*/  IMAD.X R83, R79, 0x1, R20, P3 ;  /* 0x000000014f537824 */ /* 0x000fe200018e0614 */
[----:B------:R0:W-:Y:S01]  /*1b160*/  STL.64 [R1+0xad8], R86 ;  /* 0x000ad85601007387 */ /* 0x0001e20000100a00 */
[C---:B------:R-:W-:Y:S01]  /*1b170*/  VIADD R77, R78.reuse, UR7 ;  /* 0x000000074e4d7c36 */ /* 0x040fe20008000000 */
[----:B------:R-:W-:Y:S02]  /*1b180*/  ULDC UR7, c[0x0][0x248] ;  /* 0x0000920000077ab9 */ /* 0x000fe40000000800 */
        /* <DEDUP_REMOVED lines=15> */
[----:B------:R0:W-:Y:S01]  /*1b280*/  STL.64 [R1+0xaa8], R80 ;  /* 0x000aa85001007387 */ /* 0x0001e20000100a00 */
[C---:B------:R-:W-:Y:S01]  /*1b290*/  VIADD R76, R77.reuse, UR5 ;  /* 0x000000054d4c7c36 */ /* 0x040fe20008000000 */
[----:B------:R-:W-:Y:S01]  /*1b2a0*/  ULDC UR5, c[0x0][0x248] ;  /* 0x0000920000057ab9 */ /* 0x000fe20000000800 */
[C---:B-1----:R-:W-:Y:S01]  /*1b2b0*/  IADD3 R82, P3, R77.reuse, R28, RZ ;  /* 0x0000001c4d527210 */ /* 0x042fe20007f7e0ff */
[----:B------:R-:W-:Y:S01]  /*1b2c0*/  IMAD.X R85, R78, 0x1, R21, P4 ;  /* 0x000000014e557824 */ /* 0x000fe200020e0615 */
        /* <DEDUP_REMOVED lines=11> */
[C---:B----4-:R-:W-:Y:S01]  /*1b380*/  IADD3 R80, P2, R76.reuse, R28, RZ ;  /* 0x0000001c4c507210 */ /* 0x050fe20007f5e0ff */
[C---:B------:R-:W-:Y:S02]  /*1b390*/  IMAD.X R83, R77.reuse, 0x1, R21, P3 ;  /* 0x000000014d537824 */ /* 0x040fe400018e0615 */
[----:B------:R-:W-:Y:S01]  /*1b3a0*/  VIADD R75, R76, UR5 ;  /* 0x000000054c4b7c36 */ /* 0x000fe20008000000 */
[----:B------:R-:W-:Y:S01]  /*1b3b0*/  STL.64 [R1+0xa88], R84 ;  /* 0x000a885401007387 */ /* 0x000fe20000100a00 */
[C---:B------:R-:W-:Y:S01]  /*1b3c0*/  IMAD.X R81, R77.reuse, 0x1, R29, P2 ;  /* 0x000000014d517824 */ /* 0x040fe200010e061d */
[----:B------:R-:W-:Y:S01]  /*1b3d0*/  ULDC UR5, c[0x0][0x248] ;  /* 0x0000920000057ab9 */ /* 0x000fe20000000800 */
        /* <DEDUP_REMOVED lines=18> */
[C---:B-1----:R-:W-:Y:S01]  /*1b500*/  IADD3 R80, P2, R71.reuse, R30, RZ ;  /* 0x0000001e47507210 */ /* 0x042fe20007f5e0ff */
[----:B------:R-:W-:Y:S01]  /*1b510*/  IMAD.X R83, R76, 0x1, R69, P3 ;  /* 0x000000014c537824 */ /* 0x000fe200018e0645 */
[----:B----4-:R-:W-:-:S03]  /*1b520*/  IADD3 R78, P4, R71, R74, RZ ;  /* 0x0000004a474e7210 */ /* 0x010fc60007f9e0ff */
[----:B------:R-:W-:Y:S01]  /*1b530*/  IMAD.X R81, R75, 0x1, R20, P2 ;  /* 0x000000014b517824 */ /* 0x000fe200010e0614 */
[----:B------:R0:W-:Y:S01]  /*1b540*/  STL.64 [R1+0xa50], R82 ;  /* 0x000a505201007387 */ /* 0x0001e20000100a00 */
[----:B------:R-:W-:Y:S01]  /*1b550*/  VIADD R47, R71, UR7 ;  /* 0x00000007472f7c36 */ /* 0x000fe20008000000 */
        /* <DEDUP_REMOVED lines=32> */
[C---:B----4-:R-:W-:Y:S01]  /*1b760*/  IADD3 R76, P3, R46.reuse, R24, RZ ;  /* 0x000000182e4c7210 */ /* 0x050fe20007f7e0ff */
[----:B------:R-:W-:Y:S02]  /*1b770*/  VIADD R45, R46, UR5 ;  /* 0x000000052e2d7c36 */ /* 0x000fe40008000000 */
[C---:B------:R-:W-:Y:S01]  /*1b780*/  IMAD.X R79, R47.reuse, 0x1, R29, P4 ;  /* 0x000000012f4f7824 */ /* 0x040fe200020e061d */
[----:B------:R0:W-:Y:S01]  /*1b790*/  STL.64 [R1+0xa00], R80 ;  /* 0x000a005001007387 */ /* 0x0001e20000100a00 */
[----:B------:R-:W-:Y:S01]  /*1b7a0*/  IMAD.X R77, R47, 0x1, R69, P3 ;  /* 0x000000012f4d7824 */ /* 0x000fe200018e0645 */
[----:B------:R-:W-:Y:S01]  /*1b7b0*/  SHF.R.S32.HI R46, RZ, 0x1f, R45 ;  /* 0x0000001fff2e7819 */ /* 0x000fe2000001142d */
[----:B------:R-:W-:Y:S01]  /*1b7c0*/  ULDC UR5, c[0x0][0x248] ;  /* 0x0000920000057ab9 */ /* 0x000fe20000000800 */
[----:B------:R1:W-:Y:S04]  /*1b7d0*/  STL.64 [R1+0x9f8], R78 ;  /* 0x0009f84e01007387 */ /* 0x0003e80000100a00 */
[----:B------:R4:W-:Y:S01]  /*1b7e0*/  STL.64 [R1+0x9f0], R76 ;  /* 0x0009f04c01007387 */ /* 0x0009e20000100a00 */
[----:B0-----:R-:W-:-:S02]  /*1b7f0*/  IADD3 R80, P2, R45, R30, RZ ;  /* 0x0000001e2d507210 */ /* 0x001fc40007f5e0ff */
[----:B-1----:R-:W-:-:S03]  /*1b800*/  IADD3 R78, P4, R45, R74, RZ ;  /* 0x0000004a2d4e7210 */ /* 0x002fc60007f9e0ff */
[C---:B------:R-:W-:Y:S01]  /*1b810*/  IMAD.X R81, R46.reuse, 0x1, R20, P2 ;  /* 0x000000012e517824 */ /* 0x040fe200010e0614 */
[C---:B----4-:R-:W-:Y:S01]  /*1b820*/  IADD3 R76, P3, R45.reuse, R28, RZ ;  /* 0x0000001c2d4c7210 */ /* 0x050fe20007f7e0ff */
[C---:B------:R-:W-:Y:S02]  /*1b830*/  IMAD.X R79, R46.reuse, 0x1, R21, P4 ;  /* 0x000000012e4f7824 */ /* 0x040fe400020e0615 */
[C---:B------:R-:W-:Y:S01]  /*1b840*/  VIADD R44, R45.reuse, UR9 ;  /* 0x000000092d2c7c36 */ /* 0x040fe20008000000 */
[----:B------:R0:W-:Y:S01]  /*1b850*/  STL.64 [R1+0x9e8], R80 ;  /* 0x0009e85001007387 */ /* 0x0001e20000100a00 */
[----:B------:R-:W-:Y:S01]  /*1b860*/  IMAD.X R77, R46, 0x1, R29, P3 ;  /* 0x000000012e4d7824 */ /* 0x000fe200018e061d */
[----:B------:R-:W-:Y:S02]  /*1b870*/  ULDC UR9, c[0x0][0x248] ;  /* 0x0000920000097ab9 */ /* 0x000fe40000000800 */
[----:B------:R1:W-:Y:S04]  /*1b880*/  STL.64 [R1+0x9e0], R78 ;  /* 0x0009e04e01007387 */ /* 0x0003e80000100a00 */
[----:B------:R4:W-:Y:S01]  /*1b890*/  STL.64 [R1+0x9c8], R76 ;  /* 0x0009c84c01007387 */ /* 0x0009e20000100a00 */
[----:B0-----:R-:W-:-:S02]  /*1b8a0*/  IADD3 R80, P2, R45, R24, RZ ;  /* 0x000000182d507210 */ /* 0x001fc40007f5e0ff */
[----:B------:R-:W-:Y:S02]  /*1b8b0*/  SHF.R.S32.HI R45, RZ, 0x1f, R44 ;  /* 0x0000001fff2d7819 */ /* 0x000fe4000001142c */
        /* <DEDUP_REMOVED lines=11> */
[----:B-1----:R-:W-:Y:S02]  /*1b970*/  IADD3 R78, P4, R44, R24, RZ ;  /* 0x000000182c4e7210 */ /* 0x002fe40007f9e0ff */
[----:B------:R-:W-:Y:S02]  /*1b980*/  SHF.R.S32.HI R44, RZ, 0x1f, R43 ;  /* 0x0000001fff2c7819 */ /* 0x000fe4000001142b */
[----:B----4-:R-:W-:Y:S01]  /*1b990*/  IADD3 R76, P3, R43, R30, RZ ;  /* 0x0000001e2b4c7210 */ /* 0x010fe20007f7e0ff */
[----:B------:R-:W-:Y:S01]  /*1b9a0*/  IMAD.X R81, R45, 0x1, R29, P2 ;  /* 0x000000012d517824 */ /* 0x000fe200010e061d */
        /* <DEDUP_REMOVED lines=11> */
[----:B-1----:R-:W-:-:S03]  /*1ba60*/  IADD3 R76, P3, R43, R24, RZ ;  /* 0x000000182b4c7210 */ /* 0x002fc60007f7e0ff */
[----:B------:R-:W-:Y:S01]  /*1ba70*/  IMAD.X R79, R44, 0x1, R29, P4 ;  /* 0x000000012c4f7824 */ /* 0x000fe200020e061d */
[----:B------:R-:W-:Y:S02]  /*1ba80*/  SHF.R.S32.HI R43, RZ, 0x1f, R42 ;  /* 0x0000001fff2b7819 */ /* 0x000fe4000001142a */
[----:B----4-:R-:W-:Y:S01]  /*1ba90*/  IADD3 R46, P2, R42, R30, RZ ;  /* 0x0000001e2a2e7210 */ /* 0x010fe20007f5e0ff */
[----:B------:R-:W-:Y:S01]  /*1baa0*/  IMAD.X R77, R44, 0x1, R69, P3 ;  /* 0x000000012c4d7824 */ /* 0x000fe200018e0645 */
[----:B------:R0:W-:Y:S03]  /*1bab0*/  STL.64 [R1+0x1b8], R78 ;  /* 0x0001b84e01007387 */ /* 0x0001e60000100a00 */
[----:B------:R-:W-:Y:S01]  /*1bac0*/  IMAD.X R47, R43, 0x1, R20, P2 ;  /* 0x000000012b2f7824 */ /* 0x000fe200010e0614 */
[----:B------:R1:W-:Y:S01]  /*1bad0*/  STL.64 [R1+0x1b0], R76 ;  /* 0x0001b04c01007387 */ /* 0x0003e20000100a00 */
[----:B------:R-:W-:Y:S01]  /*1bae0*/  VIADD R41, R42, UR12 ;  /* 0x0000000c2a297c36 */ /* 0x000fe20008000000 */
[----:B------:R-:W-:-:S02]  /*1baf0*/  ULDC UR12, c[0x0][0x248] ;  /* 0x00009200000c7ab9 */ /* 0x000fc40000000800 */
[----:B------:R4:W-:Y:S01]  /*1bb00*/  STL.64 [R1+0x1a8], R46 ;  /* 0x0001a82e01007387 */ /* 0x0009e20000100a00 */
[C---:B0-----:R-:W-:Y:S02]  /*1bb10*/  IADD3 R78, P4, R42.reuse, R74, RZ ;  /* 0x0000004a2a4e7210 */ /* 0x041fe40007f9e0ff */
[----:B-1----:R-:W-:-:S03]  /*1bb20*/  IADD3 R76, P3, R42, R28, RZ ;  /* 0x0000001c2a4c7210 */ /* 0x002fc60007f7e0ff */
[----:B------:R-:W-:Y:S01]  /*1bb30*/  IMAD.X R79, R43, 0x1, R21, P4 ;  /* 0x000000012b4f7824 */ /* 0x000fe200020e0615 */
[----:B------:R-:W-:Y:S02]  /*1bb40*/  IADD3 R44, P4, R41, R30, RZ ;  /* 0x0000001e292c7210 */ /* 0x000fe40007f9e0ff */
[----:B----4-:R-:W-:Y:S01]  /*1bb50*/  IADD3 R46, P2, R42, R24, RZ ;  /* 0x000000182a2e7210 */ /* 0x010fe20007f5e0ff */
[----:B------:R-:W-:Y:S01]  /*1bb60*/  IMAD.X R77, R43, 0x1, R29, P3 ;  /* 0x000000012b4d7824 */ /* 0x000fe200018e061d */
[----:B------:R-:W-:-:S03]  /*1bb70*/  SHF.R.S32.HI R42, RZ, 0x1f, R41 ;  /* 0x0000001fff2a7819 */ /* 0x000fc60000011429 */
[----:B------:R-:W-:Y:S01]  /*1bb80*/  IMAD.X R47, R43, 0x1, R69, P2 ;  /* 0x000000012b2f7824 */ /* 0x000fe200010e0645 */
[----:B------:R0:W-:Y:S01]  /*1bb90*/  STL.64 [R1+0x198], R76 ;  /* 0x0001984c01007387 */ /* 0x0001e20000100a00 */
[----:B------:R-:W-:-:S03]  /*1bba0*/  IMAD.X R45, R42, 0x1, R20, P4 ;  /* 0x000000012a2d7824 */ /* 0x000fc600020e0614 */
[----:B------:R-:W-:Y:S04]  /*1bbb0*/  STL.64 [R1+0x1a0], R78 ;  /* 0x0001a04e01007387 */ /* 0x000fe80000100a00 */
[----:B------:R1:W-:Y:S01]  /*1bbc0*/  STL.64 [R1+0x9a0], R46 ;  /* 0x0009a02e01007387 */ /* 0x0003e20000100a00 */
[----:B0-----:R-:W-:-:S03]  /*1bbd0*/  IADD3 R76, P3, R41, R74, RZ ;  /* 0x0000004a294c7210 */ /* 0x001fc60007f7e0ff */
[----:B------:R0:W-:Y:S01]  /*1bbe0*/  STL.64 [R1+0x998], R44 ;  /* 0x0009982c01007387 */ /* 0x0001e20000100a00 */
[C---:B------:R-:W-:Y:S01]  /*1bbf0*/  VIADD R40, R41.reuse, UR13 ;  /* 0x0000000d29287c36 */ /* 0x040fe20008000000 */
[----:B------:R-:W-:Y:S01]  /*1bc00*/  ULDC UR13, c[0x0][0x248] ;  /* 0x00009200000d7ab9 */ /* 0x000fe20000000800 */
        /* <DEDUP_REMOVED lines=154> */
[C---:B------:R-:W-:Y:S01]  /*1c5b0*/  IMAD.X R39, R32.reuse, 0x1, R29, P4 ;  /* 0x0000000120277824 */ /* 0x040fe200020e061d */
        /* <DEDUP_REMOVED lines=64> */
[C---:B------:R-:W-:Y:S02]  /*1c9c0*/  IMAD.X R33, R22.reuse, 0x1, R20, P4 ;  /* 0x0000000116217824 */ /* 0x040fe400020e0614 */
[----:B------:R-:W-:Y:S01]  /*1c9d0*/  IMAD.X R27, R22, 0x1, R21, P3 ;  /* 0x00000001161b7824 */ /* 0x000fe200018e0615 */
[----:B------:R0:W-:Y:S01]  /*1c9e0*/  STL.64 [R1+0x5a0], R34 ;  /* 0x0005a02201007387 */ /* 0x0001e20000100a00 */
[----:B------:R-:W-:-:S03]  /*1c9f0*/  VIADD R8, R23, UR8 ;  /* 0x0000000817087c36 */ /* 0x000fc60008000000 */
[----:B------:R-:W-:Y:S04]  /*1ca00*/  STL.64 [R1+0x5a8], R36 ;  /* 0x0005a82401007387 */ /* 0x000fe80000100a00 */
[----:B------:R1:W-:Y:S01]  /*1ca10*/  STL.64 [R1+0x598], R32 ;  /* 0x0005982001007387 */ /* 0x0003e20000100a00 */
[----:B0-----:R-:W-:-:S03]  /*1ca20*/  IADD3 R34, P2, R23, R28, RZ ;  /* 0x0000001c17227210 */ /* 0x001fc60007f5e0ff */
[----:B------:R0:W-:Y:S01]  /*1ca30*/  STL.64 [R1+0x590], R26 ;  /* 0x0005901a01007387 */ /* 0x0001e20000100a00 */
[----:B-1----:R-:W-:Y:S02]  /*1ca40*/  IADD3 R32, P4, R23, R24, RZ ;  /* 0x0000001817207210 */ /* 0x002fe40007f9e0ff */
[----:B------:R-:W-:Y:S02]  /*1ca50*/  SHF.R.S32.HI R23, RZ, 0x1f, R8 ;  /* 0x0000001fff177819 */ /* 0x000fe40000011408 */
[----:B0-----:R-:W-:Y:S01]  /*1ca60*/  IADD3 R26, P3, R8, R30, RZ ;  /* 0x0000001e081a7210 */ /* 0x001fe20007f7e0ff */
        /* <DEDUP_REMOVED lines=15> */
[----:B------:R-:W-:Y:S01]  /*1cb60*/  IMAD.MOV.U32 R104, RZ, RZ, R105 ;  /* 0x000000ffff687224 */ /* 0x000fe200078e0069 */
[----:B------:R1:W-:Y:S01]  /*1cb70*/  STL.64 [R1+0x510], R32 ;  /* 0x0005102001007387 */ /* 0x0003e20000100a00 */
[----:B------:R-:W-:Y:S01]  /*1cb80*/  IMAD.MOV.U32 R99, RZ, RZ, R208 ;  /* 0x000000ffff637224 */ /* 0x000fe200078e00d0 */
[----:B------:R-:W-:-:S02]  /*1cb90*/  ULDC.64 UR8, c[0x0][0x228] ;  /* 0x00008a0000087ab9 */ /* 0x000fc40000000a00 */
[----:B------:R4:W-:Y:S01]  /*1cba0*/  STL.64 [R1+0x258], R26 ;  /* 0x0002581a01007387 */ /* 0x0009e20000100a00 */
[C---:B0-----:R-:W-:Y:S02]  /*1cbb0*/  IADD3 R34, P2, R9.reuse, R30, RZ ;  /* 0x0000001e09227210 */ /* 0x041fe40007f5e0ff */
[----:B-1----:R-:W-:-:S03]  /*1cbc0*/  IADD3 R32, P4, R9, R74, RZ ;  /* 0x0000004a09207210 */ /* 0x002fc60007f9e0ff */
[C---:B------:R-:W-:Y:S01]  /*1cbd0*/  IMAD.X R35, R22.reuse, 0x1, R20, P2 ;  /* 0x0000000116237824 */ /* 0x040fe200010e0614 */
[C---:B----4-:R-:W-:Y:S01]  /*1cbe0*/  IADD3 R26, P3, R9.reuse, R28, RZ ;  /* 0x0000001c091a7210 */ /* 0x050fe20007f7e0ff */
[C---:B------:R-:W-:Y:S02]  /*1cbf0*/  IMAD.X R33, R22.reuse, 0x1, R21, P4 ;  /* 0x0000000116217824 */ /* 0x040fe400020e0615 */
[----:B------:R-:W-:Y:S01]  /*1cc00*/  VIADD R8, R9, UR5 ;  /* 0x0000000509087c36 */ /* 0x000fe20008000000 */
[----:B------:R0:W-:Y:S01]  /*1cc10*/  STL.64 [R1+0x230], R34 ;  /* 0x0002302201007387 */ /* 0x0001e20000100a00 */
[----:B------:R-:W-:Y:S01]  /*1cc20*/  IMAD.X R27, R22, 0x1, R29, P3 ;  /* 0x00000001161b7824 */ /* 0x000fe200018e061d */
[----:B------:R-:W-:Y:S02]  /*1cc30*/  ULDC UR5, c[0x0][0x22c] ;  /* 0x00008b0000057ab9 */ /* 0x000fe40000000800 */
[----:B------:R1:W-:Y:S01]  /*1cc40*/  STL.64 [R1+0x210], R32 ;  /* 0x0002102001007387 */ /* 0x0003e20000100a00 */
[----:B------:R-:W-:-:S03]  /*1cc50*/  SHF.R.S32.HI R23, RZ, 0x1f, R8 ;  /* 0x0000001fff177819 */ /* 0x000fc60000011408 */
[----:B------:R4:W-:Y:S01]  /*1cc60*/  STL.64 [R1+0x208], R26 ;  /* 0x0002081a01007387 */ /* 0x0009e20000100a00 */
[----:B0-----:R-:W-:Y:S02]  /*1cc70*/  IADD3 R34, P2, R9, R24, RZ ;  /* 0x0000001809227210 */ /* 0x001fe40007f5e0ff */
[----:B-1----:R-:W-:-:S03]  /*1cc80*/  IADD3 R32, P4, R8, R30, RZ ;  /* 0x0000001e08207210 */ /* 0x002fc60007f9e0ff */
[----:B------:R-:W-:Y:S01]  /*1cc90*/  IMAD.X R35, R22, 0x1, R69, P2 ;  /* 0x0000000116237824 */ /* 0x000fe200010e0645 */
        /* <DEDUP_REMOVED lines=9> */
[C---:B0-----:R-:W-:Y:S02]  /*1cd30*/  IADD3 R34, P2, R8.reuse, R28, RZ ;  /* 0x0000001c08227210 */ /* 0x041fe40007f5e0ff */
[----:B-1----:R-:W-:-:S03]  /*1cd40*/  IADD3 R32, P4, R8, R24, RZ ;  /* 0x0000001808207210 */ /* 0x002fc60007f9e0ff */
[----:B------:R-:W-:Y:S01]  /*1cd50*/  IMAD.X R35, R23, 0x1, R29, P2 ;  /* 0x0000000117237824 */ /* 0x000fe200010e061d */
[----:B----4-:R-:W-:Y:S01]  /*1cd60*/  IADD3 R26, P3, R9, R30, RZ ;  /* 0x0000001e091a7210 */ /* 0x010fe20007f7e0ff */
[----:B------:R-:W-:-:S03]  /*1cd70*/  IMAD.X R33, R23, 0x1, R69, P4 ;  /* 0x0000000117217824 */ /* 0x000fc600020e0645 */
[----:B------:R0:W-:Y:S01]  /*1cd80*/  STL.64 [R1+0x1e8], R34 ;  /* 0x0001e82201007387 */ /* 0x0001e20000100a00 */
[----:B------:R-:W-:-:S03]  /*1cd90*/  IMAD.X R27, R22, 0x1, R20, P3 ;  /* 0x00000001161b7824 */ /* 0x000fc600018e0614 */
[----:B------:R1:W-:Y:S04]  /*1cda0*/  STL.64 [R1+0x530], R32 ;  /* 0x0005302001007387 */ /* 0x0003e80000100a00 */
[----:B------:R4:W-:Y:S01]  /*1cdb0*/  STL.64 [R1+0x528], R26 ;  /* 0x0005281a01007387 */ /* 0x0009e20000100a00 */
[C---:B0-----:R-:W-:Y:S02]  /*1cdc0*/  IADD3 R34, P2, R9.reuse, R74, RZ ;  /* 0x0000004a09227210 */ /* 0x041fe40007f5e0ff */
        /* <DEDUP_REMOVED lines=11> */
[----:B------:R-:W-:-:S02]  /*1ce80*/  ULDC UR11, c[0x0][0x228] ;  /* 0x00008a00000b7ab9 */ /* 0x000fc40000000800 */
[----:B------:R4:W-:Y:S01]  /*1ce90*/  STL.64 [R1+0x4e8], R26 ;  /* 0x0004e81a01007387 */ /* 0x0009e20000100a00 */
[C---:B0-----:R-:W-:Y:S02]  /*1cea0*/  IADD3 R34, P2, R8.reuse, R30, RZ ;  /* 0x0000001e08227210 */ /* 0x041fe40007f5e0ff */
[----:B-1----:R-:W-:-:S03]  /*1ceb0*/  IADD3 R32, P4, R8, R74, RZ ;  /* 0x0000004a08207210 */ /* 0x002fc60007f9e0ff */
[C---:B------:R-:W-:Y:S01]  /*1cec0*/  IMAD.X R35, R23.reuse, 0x1, R20, P2 ;  /* 0x0000000117237824 */ /* 0x040fe200010e0614 */
[C---:B----4-:R-:W-:Y:S01]  /*1ced0*/  IADD3 R26, P3, R8.reuse, R28, RZ ;  /* 0x0000001c081a7210 */ /* 0x050fe20007f7e0ff */
[C---:B------:R-:W-:Y:S02]  /*1cee0*/  IMAD.X R33, R23.reuse, 0x1, R21, P4 ;  /* 0x0000000117217824 */ /* 0x040fe400020e0615 */
[C---:B------:R-:W-:Y:S02]  /*1cef0*/  VIADD R9, R8.reuse, UR12 ;  /* 0x0000000c08097c36 */ /* 0x040fe40008000000 */
[----:B------:R-:W-:Y:S01]  /*1cf00*/  IMAD.X R27, R23, 0x1, R29, P3 ;  /* 0x00000001171b7824 */ /* 0x000fe200018e061d */
[----:B------:R0:W-:Y:S02]  /*1cf10*/  STL.64 [R1+0x4e0], R34 ;  /* 0x0004e02201007387 */ /* 0x0001e40000100a00 */
[----:B------:R-:W-:Y:S02]  /*1cf20*/  SHF.R.S32.HI R22, RZ, 0x1f, R9 ;  /* 0x0000001fff167819 */ /* 0x000fe40000011409 */
[----:B------:R1:W-:Y:S04]  /*1cf30*/  STL.64 [R1+0x4d8], R32 ;  /* 0x0004d82001007387 */ /* 0x0003e80000100a00 */
[----:B------:R4:W-:Y:S01]  /*1cf40*/  STL.64 [R1+0x4b8], R26 ;  /* 0x0004b81a01007387 */ /* 0x0009e20000100a00 */
[----:B0-----:R-:W-:-:S02]  /*1cf50*/  IADD3 R34, P2, R8, R24, RZ ;  /* 0x0000001808227210 */ /* 0x001fc40007f5e0ff */
[----:B-1----:R-:W-:-:S03]  /*1cf60*/  IADD3 R32, P4, R9, R30, RZ ;  /* 0x0000001e09207210 */ /* 0x002fc60007f9e0ff */
[----:B------:R-:W-:Y:S01]  /*1cf70*/  IMAD.X R35, R23, 0x1, R69, P2 ;  /* 0x0000000117237824 */ /* 0x000fe200010e0645 */
[C---:B----4-:R-:W-:Y:S01]  /*1cf80*/  IADD3 R26, P3, R9.reuse, R74, RZ ;  /* 0x0000004a091a7210 */ /* 0x050fe20007f7e0ff */
[C---:B------:R-:W-:Y:S02]  /*1cf90*/  IMAD.X R33, R22.reuse, 0x1, R20, P4 ;  /* 0x0000000116217824 */ /* 0x040fe400020e0614 */
[----:B------:R-:W-:Y:S01]  /*1cfa0*/  VIADD R8, R9, UR45 ;  /* 0x0000002d09087c36 */ /* 0x000fe20008000000 */
[----:B------:R0:W-:Y:S01]  /*1cfb0*/  STL.64 [R1+0x4c0], R34 ;  /* 0x0004c02201007387 */ /* 0x0001e20000100a00 */
[C---:B------:R-:W-:Y:S01]  /*1cfc0*/  IMAD.X R27, R22.reuse, 0x1, R21, P3 ;  /* 0x00000001161b7824 */ /* 0x040fe200018e0615 */
[----:B------:R-:W-:Y:S01]  /*1cfd0*/  LOP3.LUT R139, R139, 0xffff, RZ, 0xc0, !PT ;  /* 0x0000ffff8b8b7812 */ /* 0x000fe200078ec0ff */
[----:B------:R-:W-:Y:S01]  /*1cfe0*/  IMAD.MOV.U32 R106, RZ, RZ, R110 ;  /* 0x000000ffff6a7224 */ /* 0x000fe200078e006e */
[----:B------:R1:W-:Y:S01]  /*1cff0*/  STL.64 [R1+0x4d0], R32 ;  /* 0x0004d02001007387 */ /* 0x0003e20000100a00 */
[----:B------:R-:W-:Y:S01]  /*1d000*/  SHF.R.S32.HI R23, RZ, 0x1f, R8 ;  /* 0x0000001fff177819 */ /* 0x000fe20000011408 */
[----:B------:R-:W-:Y:S01]  /*1d010*/  IMAD.MOV.U32 R102, RZ, RZ, R105 ;  /* 0x000000ffff667224 */ /* 0x000fe200078e0069 */
[----:B------:R-:W-:Y:S01]  /*1d020*/  LOP3.LUT R127, R127, 0xffff, RZ, 0xc0, !PT ;  /* 0x0000ffff7f7f7812 */ /* 0x000fe200078ec0ff */
[----:B------:R4:W-:Y:S01]  /*1d030*/  STL.64 [R1+0x508], R26 ;  /* 0x0005081a01007387 */ /* 0x0009e20000100a00 */
[----:B------:R-:W-:Y:S01]  /*1d040*/  IMAD.MOV.U32 R97, RZ, RZ, R204 ;  /* 0x000000ffff617224 */ /* 0x000fe200078e00cc */
[----:B------:R-:W-:Y:S01]  /*1d050*/  LOP3.LUT R143, R143, 0xffff, RZ, 0xc0, !PT ;  /* 0x0000ffff8f8f7812 */ /* 0x000fe200078ec0ff */
[----:B------:R-:W-:Y:S01]  /*1d060*/  IMAD.MOV.U32 R116, RZ, RZ, R207 ;  /* 0x000000ffff747224 */ /* 0x000fe200078e00cf */
[----:B0-----:R-:W-:Y:S01]  /*1d070*/  IADD3 R34, P2, R9, R28, RZ ;  /* 0x0000001c09227210 */ /* 0x001fe20007f5e0ff */
[----:B------:R-:W-:Y:S01]  /*1d080*/  IMAD.MOV.U32 R100, RZ, RZ, R107 ;  /* 0x000000ffff647224 */ /* 0x000fe200078e006b */
[----:B------:R-:W-:Y:S01]  /*1d090*/  PRMT R163, R163, 0x3340, R0 ;  /* 0x00003340a3a37816 */ /* 0x000fe20000000000 */
[----:B------:R-:W-:Y:S01]  /*1d0a0*/  IMAD.MOV.U32 R98, RZ, RZ, R122 ;  /* 0x000000ffff627224 */ /* 0x000fe200078e007a */
[----:B-1----:R-:W-:Y:S01]  /*1d0b0*/  IADD3 R32, P4, R9, R24, RZ ;  /* 0x0000001809207210 */ /* 0x002fe20007f9e0ff */
[----:B------:R-:W-:Y:S01]  /*1d0c0*/  IMAD.X R35, R22, 0x1, R29, P2 ;  /* 0x0000000116237824 */ /* 0x000fe200010e061d */
[----:B------:R-:W-:Y:S01]  /*1d0d0*/  PRMT R157, R157, 0x3340, R0 ;  /* 0x000033409d9d7816 */ /* 0x000fe20000000000 */
[----:B------:R-:W-:Y:S01]  /*1d0e0*/  ULDC UR45, c[0x0][0x228] ;  /* 0x00008a00002d7ab9 */ /* 0x000fe20000000800 */
[----:B----4-:R-:W-:Y:S01]  /*1d0f0*/  IADD3 R26, P3, R8, R30, RZ ;  /* 0x0000001e081a7210 */ /* 0x010fe20007f7e0ff */
[----:B------:R-:W-:Y:S01]  /*1d100*/  IMAD.X R33, R22, 0x1, R69, P4 ;  /* 0x0000000116217824 */ /* 0x000fe200020e0645 */
[----:B------:R0:W-:Y:S03]  /*1d110*/  STL.64 [R1+0x500], R34 ;  /* 0x0005002201007387 */ /* 0x0001e60000100a00 */
[----:B------:R-:W-:Y:S01]  /*1d120*/  IMAD.X R27, R23, 0x1, R20, P3 ;  /* 0x00000001171b7824 */ /* 0x000fe200018e0614 */
        /* <DEDUP_REMOVED lines=13> */
[----:B------:R-:W-:-:S02]  /*1d200*/  IMAD.MOV.U32 R101, RZ, RZ, R106 ;  /* 0x000000ffff657224 */ /* 0x000fc400078e006a */
[----:B------:R-:W-:Y:S01]  /*1d210*/  IMAD.MOV.U32 R105, RZ, RZ, R209 ;  /* 0x000000ffff697224 */ /* 0x000fe200078e00d1 */
[----:B------:R4:W-:Y:S01]  /*1d220*/  STL.64 [R1+0x538], R26 ;  /* 0x0005381a01007387 */ /* 0x0009e20000100a00 */
[----:B------:R-:W-:Y:S01]  /*1d230*/  IMAD.MOV.U32 R122, RZ, RZ, R205 ;  /* 0x000000ffff7a7224 */ /* 0x000fe200078e00cd */
[----:B------:R-:W-:Y:S01]  /*1d240*/  PRMT R140, R140, 0x3340, R0 ;  /* 0x000033408c8c7816 */ /* 0x000fe20000000000 */
[----:B------:R-:W-:Y:S01]  /*1d250*/  IMAD.MOV.U32 R107, RZ, RZ, R203 ;  /* 0x000000ffff6b7224 */ /* 0x000fe200078e00cb */
[C---:B0-----:R-:W-:Y:S01]  /*1d260*/  IADD3 R34, P2, R9.reuse, R30, RZ ;  /* 0x0000001e09227210 */ /* 0x041fe20007f5e0ff */
[----:B------:R-:W-:Y:S01]  /*1d270*/  ULDC UR44, c[0x0][0x228] ;  /* 0x00008a00002c7ab9 */ /* 0x000fe20000000800 */
[----:B-1----:R-:W-:-:S03]  /*1d280*/  IADD3 R32, P4, R9, R74, RZ ;  /* 0x0000004a09207210 */ /* 0x002fc60007f9e0ff */
[C---:B------:R-:W-:Y:S01]  /*1d290*/  IMAD.X R35, R22.reuse, 0x1, R20, P2 ;  /* 0x0000000116237824 */ /* 0x040fe200010e0614 */
[C---:B----4-:R-:W-:Y:S01]  /*1d2a0*/  IADD3 R26, P3, R9.reuse, R28, RZ ;  /* 0x0000001c091a7210 */ /* 0x050fe20007f7e0ff */
[C---:B------:R-:W-:Y:S02]  /*1d2b0*/  IMAD.X R33, R22.reuse, 0x1, R21, P4 ;  /* 0x0000000116217824 */ /* 0x040fe400020e0615 */
[----:B------:R-:W-:Y:S01]  /*1d2c0*/  VIADD R8, R9, UR43 ;  /* 0x0000002b09087c36 */ /* 0x000fe20008000000 */
[----:B------:R0:W-:Y:S01]  /*1d2d0*/  STL.64 [R1+0x570], R34 ;  /* 0x0005702201007387 */ /* 0x0001e20000100a00 */
[----:B------:R-:W-:Y:S01]  /*1d2e0*/  IMAD.X R27, R22, 0x1, R29, P3 ;  /* 0x00000001161b7824 */ /* 0x000fe200018e061d */
[----:B------:R-:W-:Y:S01]  /*1d2f0*/  PRMT R141, R141, 0x3340, R0 ;  /* 0x000033408d8d7816 */ /* 0x000fe20000000000 */
[----:B------:R-:W-:Y:S01]  /*1d300*/  IMAD.MOV.U32 R118, RZ, RZ, R120 ;  /* 0x000000ffff767224 */ /* 0x000fe200078e0078 */
[----:B------:R1:W-:Y:S01]  /*1d310*/  STL.64 [R1+0x588], R32 ;  /* 0x0005882001007387 */ /* 0x0003e20000100a00 */
[----:B------:R-:W-:Y:S01]  /*1d320*/  SHF.R.S32.HI R23, RZ, 0x1f, R8 ;  /* 0x0000001fff177819 */ /* 0x000fe20000011408 */
[----:B------:R-:W-:Y:S01]  /*1d330*/  IMAD.MOV.U32 R106, RZ, RZ, R206 ;  /* 0x000000ffff6a7224 */ /* 0x000fe200078e00ce */
[--C-:B------:R-:W-:Y:S01]  /*1d340*/  PRMT R154, R154, 0x3340, R0.reuse ;  /* 0x000033409a9a7816 */ /* 0x100fe20000000000 */
[----:B------:R4:W-:Y:S01]  /*1d350*/  STL.64 [R1+0x580], R26 ;  /* 0x0005801a01007387 */ /* 0x0009e20000100a00 */
[----:B------:R-:W-:Y:S01]  /*1d360*/  PRMT R119, R119, 0x3340, R0 ;  /* 0x0000334077777816 */ /* 0x000fe20000000000 */
[----:B------:R-:W-:Y:S01]  /*1d370*/  ULDC UR43, c[0x0][0x228] ;  /* 0x00008a00002b7ab9 */ /* 0x000fe20000000800 */
[----:B0-----:R-:W-:-:S02]  /*1d380*/  IADD3 R34, P2, R9, R24, RZ ;  /* 0x0000001809227210 */ /* 0x001fc40007f5e0ff */
[----:B-1----:R-:W-:-:S03]  /*1d390*/  IADD3 R32, P4, R8, R30, RZ ;  /* 0x0000001e08207210 */ /* 0x002fc60007f9e0ff */
[----:B------:R-:W-:Y:S01]  /*1d3a0*/  IMAD.X R35, R22, 0x1, R69, P2 ;  /* 0x0000000116237824 */ /* 0x000fe200010e0645 */
        /* <DEDUP_REMOVED lines=9> */
[----:B------:R-:W-:-:S02]  /*1d440*/  ULDC UR42, c[0x0][0x228] ;  /* 0x00008a00002a7ab9 */ /* 0x000fc40000000800 */
        /* <DEDUP_REMOVED lines=31> */
[----:B------:R-:W-:Y:S01]  /*1d640*/  ULDC UR40, c[0x0][0x228] ;  /* 0x00008a0000287ab9 */ /* 0x000fe20000000800 */
        /* <DEDUP_REMOVED lines=92> */
[----:B------:R-:W-:Y:S01]  /*1dc10*/  LOP3.LUT R0, R0, 0x7fffffff, RZ, 0xc0, !PT ;  /* 0x7fffffff00007812 */ /* 0x000fe200078ec0ff */
        /* <DEDUP_REMOVED lines=57> */
[----:B------:R-:W-:Y:S02]  /*1dfb0*/  ULDC.64 UR28, c[0x0][0x228] ;  /* 0x00008a00001c7ab9 */ /* 0x000fe40000000a00 */
        /* <DEDUP_REMOVED lines=64> */
[----:B------:R-:W-:Y:S01]  /*1e3c0*/  ULDC.64 UR24, c[0x0][0x228] ;  /* 0x00008a0000187ab9 */ /* 0x000fe20000000a00 */
        /* <DEDUP_REMOVED lines=173> */
[----:B------:R-:W-:Y:S02]  /*1eea0*/  SHF.R.S32.HI R22, RZ, 0x1f, R9 ;  /* 0x0000001fff167819 */ /* 0x000fe40000011409 */
[----:B------:R-:W-:Y:S01]  /*1eeb0*/  LOP3.LUT R68, R68, 0xffffdfff, RZ, 0xc0, !PT ;  /* 0xffffdfff44447812 */ /* 0x000fe200078ec0ff */
[----:B------:R1:W-:Y:S01]  /*1eec0*/  STL.64 [R1+0x360], R32 ;  /* 0x0003602001007387 */ /* 0x0003e20000100a00 */
[----:B------:R-:W-:-:S02]  /*1eed0*/  LOP3.LUT R193, R193, 0x7fffffff, RZ, 0xc0, !PT ;  /* 0x7fffffffc1c17812 */ /* 0x000fc400078ec0ff */
[----:B------:R-:W-:Y:S01]  /*1eee0*/  LOP3.LUT R192, R192, 0x7fffffff, RZ, 0xc0, !PT ;  /* 0x7fffffffc0c07812 */ /* 0x000fe200078ec0ff */
[----:B------:R4:W-:Y:S01]  /*1eef0*/  STL.64 [R1+0x358], R26 ;  /* 0x0003581a01007387 */ /* 0x0009e20000100a00 */
[----:B------:R-:W-:Y:S02]  /*1ef00*/  LOP3.LUT R19, R19, 0x7fffffff, RZ, 0xc0, !PT ;  /* 0x7fffffff13137812 */ /* 0x000fe400078ec0ff */
[----:B------:R-:W-:Y:S02]  /*1ef10*/  LOP3.LUT R18, R18, 0x7fffffff, RZ, 0xc0, !PT ;  /* 0x7fffffff12127812 */ /* 0x000fe400078ec0ff */
[----:B--2---:R-:W-:Y:S02]  /*1ef20*/  LOP3.LUT R17, R17, 0xdfffffff, RZ, 0xc0, !PT ;  /* 0xdfffffff11117812 */ /* 0x004fe400078ec0ff */
[----:B------:R-:W-:Y:S02]  /*1ef30*/  LOP3.LUT R16, R16, 0x7fffffff, RZ, 0xc0, !PT ;  /* 0x7fffffff10107812 */ /* 0x000fe400078ec0ff */
[----:B---3--:R-:W-:-:S02]  /*1ef40*/  LOP3.LUT R15, R15, 0x7fffffff, RZ, 0xc0, !PT ;  /* 0x7fffffff0f0f7812 */ /* 0x008fc400078ec0ff */
[----:B------:R-:W-:Y:S02]  /*1ef50*/  LOP3.LUT R14, R14, 0x7fffffff, RZ, 0xc0, !PT ;  /* 0x7fffffff0e0e7812 */ /* 0x000fe400078ec0ff */
[----:B------:R-:W-:Y:S02]  /*1ef60*/  LOP3.LUT R13, R13, 0x7fffffff, RZ, 0xc0, !PT ;  /* 0x7fffffff0d0d7812 */ /* 0x000fe400078ec0ff */
[----:B------:R-:W-:Y:S02]  /*1ef70*/  LOP3.LUT R12, R12, 0xbfffffff, RZ, 0xc0, !PT ;  /* 0xbfffffff0c0c7812 */ /* 0x000fe400078ec0ff */
[----:B------:R-:W-:Y:S01]  /*1ef80*/  LOP3.LUT R70, R70, 0xffffefff, RZ, 0xc0, !PT ;  /* 0xffffefff46467812 */ /* 0x000fe200078ec0ff */
[----:B------:R-:W-:Y:S01]  /*1ef90*/  IMAD.MOV.U32 R96, RZ, RZ, R11 ;  /* 0x000000ffff607224 */ /* 0x000fe200078e000b */
[C---:B0-----:R-:W-:Y:S01]  /*1efa0*/  IADD3 R34, P2, R9.reuse, R30, RZ ;  /* 0x0000001e09227210 */ /* 0x041fe20007f5e0ff */
[----:B------:R-:W-:Y:S01]  /*1efb0*/  ULDC UR48, c[0x0][0x228] ;  /* 0x00008a0000307ab9 */ /* 0x000fe20000000800 */
[----:B-1----:R-:W-:-:S02]  /*1efc0*/  IADD3 R32, P4, R9, R74, RZ ;  /* 0x0000004a09207210 */ /* 0x002fc40007f9e0ff */
[C---:B----4-:R-:W-:Y:S01]  /*1efd0*/  IADD3 R26, P3, R9.reuse, R28, RZ ;  /* 0x0000001c091a7210 */ /* 0x050fe20007f7e0ff */
[C---:B------:R-:W-:Y:S02]  /*1efe0*/  IMAD.X R35, R22.reuse, 0x1, R20, P2 ;  /* 0x0000000116237824 */ /* 0x040fe400010e0614 */
[C---:B------:R-:W-:Y:S02]  /*1eff0*/  IMAD.X R33, R22.reuse, 0x1, R21, P4 ;  /* 0x0000000116217824 */ /* 0x040fe400020e0615 */
[----:B------:R-:W-:Y:S02]  /*1f000*/  VIADD R8, R9, UR47 ;  /* 0x0000002f09087c36 */ /* 0x000fe40008000000 */
[----:B------:R-:W-:Y:S01]  /*1f010*/  IMAD.X R27, R22, 0x1, R29, P3 ;  /* 0x00000001161b7824 */ /* 0x000fe200018e061d */
[----:B------:R0:W-:Y:S01]  /*1f020*/  STL.64 [R1+0x350], R34 ;  /* 0x0003502201007387 */ /* 0x0001e20000100a00 */
[----:B------:R-:W-:Y:S01]  /*1f030*/  LOP3.LUT R10, R10, 0xdfffffff, RZ, 0xc0, !PT ;  /* 0xdfffffff0a0a7812 */ /* 0x000fe200078ec0ff */
[----:B------:R-:W-:-:S02]  /*1f040*/  ULDC UR47, c[0x0][0x228] ;  /* 0x00008a00002f7ab9 */ /* 0x000fc40000000800 */
[----:B------:R1:W-:Y:S04]  /*1f050*/  STL.64 [R1+0x348], R32 ;  /* 0x0003482001007387 */ /* 0x0003e80000100a00 */
[----:B------:R2:W-:Y:S01]  /*1f060*/  STL.64 [R1+0x340], R26 ;  /* 0x0003401a01007387 */ /* 0x0005e20000100a00 */
[----:B0-----:R-:W-:Y:S02]  /*1f070*/  IADD3 R34, P2, R9, R24, RZ ;  /* 0x0000001809227210 */ /* 0x001fe40007f5e0ff */
[----:B------:R-:W-:Y:S02]  /*1f080*/  SHF.R.S32.HI R9, RZ, 0x1f, R8 ;  /* 0x0000001fff097819 */ /* 0x000fe40000011408 */
[----:B-1----:R-:W-:Y:S01]  /*1f090*/  IADD3 R32, P4, R8, R30, RZ ;  /* 0x0000001e08207210 */ /* 0x002fe20007f9e0ff */
[----:B------:R-:W-:Y:S01]  /*1f0a0*/  IMAD.X R35, R22, 0x1, R69, P2 ;  /* 0x0000000116237824 */ /* 0x000fe200010e0645 */
[----:B--2---:R-:W-:-:S03]  /*1f0b0*/  IADD3 R26, P3, R8, R74, RZ ;  /* 0x0000004a081a7210 */ /* 0x004fc60007f7e0ff */
        /* <DEDUP_REMOVED lines=8> */
[----:B-1----:R-:W-:Y:S02]  /*1f140*/  IADD3 R32, P4, R8, R24, RZ ;  /* 0x0000001808207210 */ /* 0x002fe40007f9e0ff */
[----:B------:R-:W-:Y:S02]  /*1f150*/  SHF.R.S32.HI R8, RZ, 0x1f, R23 ;  /* 0x0000001fff087819 */ /* 0x000fe40000011417 */
[----:B--2---:R-:W-:Y:S01]  /*1f160*/  IADD3 R26, P3, R23, R30, RZ ;  /* 0x0000001e171a7210 */ /* 0x004fe20007f7e0ff */
        /* <DEDUP_REMOVED lines=9> */
[C---:B--2---:R-:W-:Y:S01]  /*1f200*/  IADD3 R26, P3, R23.reuse, R24, RZ ;  /* 0x00000018171a7210 */ /* 0x044fe20007f7e0ff */
[C---:B------:R-:W-:Y:S02]  /*1f210*/  IMAD.X R33, R8.reuse, 0x1, R29, P4 ;  /* 0x0000000108217824 */ /* 0x040fe400020e061d */
[----:B------:R-:W-:Y:S01]  /*1f220*/  VIADD R23, R23, UR53 ;  /* 0x0000003517177c36 */ /* 0x000fe20008000000 */
[----:B------:R-:W-:Y:S01]  /*1f230*/  STL.64 [R1+0x308], R34 ;  /* 0x0003082201007387 */ /* 0x000fe20000100a00 */
[----:B------:R-:W-:Y:S01]  /*1f240*/  IMAD.X R27, R8, 0x1, R69, P3 ;  /* 0x00000001081b7824 */ /* 0x000fe200018e0645 */
[----:B------:R-:W-:Y:S02]  /*1f250*/  ULDC UR53, c[0x0][0x228] ;  /* 0x00008a0000357ab9 */ /* 0x000fe40000000800 */
[----:B------:R-:W-:Y:S01]  /*1f260*/  STL.64 [R1+0x300], R32 ;  /* 0x0003002001007387 */ /* 0x000fe20000100a00 */
[----:B------:R-:W-:-:S03]  /*1f270*/  SHF.R.S32.HI R8, RZ, 0x1f, R23 ;  /* 0x0000001fff087819 */ /* 0x000fc60000011417 */
[----:B------:R0:W-:Y:S02]  /*1f280*/  STL.64 [R1+0x2f8], R26 ;  /* 0x0002f81a01007387 */ /* 0x0001e40000100a00 */
[----:B0-----:R-:W-:-:S05]  /*1f290*/  IADD3 R26, P4, R23, R30, RZ ;  /* 0x0000001e171a7210 */ /* 0x001fca0007f9e0ff */
[C---:B------:R-:W-:Y:S01]  /*1f2a0*/  IMAD.X R27, R8.reuse, 0x1, R20, P4 ;  /* 0x00000001081b7824 */ /* 0x040fe200020e0614 */
[C---:B------:R-:W-:Y:S02]  /*1f2b0*/  IADD3 R34, P3, R23.reuse, R74, RZ ;  /* 0x0000004a17227210 */ /* 0x040fe40007f7e0ff */
[C---:B------:R-:W-:Y:S02]  /*1f2c0*/  IADD3 R32, P2, R23.reuse, R28, RZ ;  /* 0x0000001c17207210 */ /* 0x040fe40007f5e0ff */
[----:B------:R0:W-:Y:S01]  /*1f2d0*/  STL.64 [R1+0x2f0], R26 ;  /* 0x0002f01a01007387 */ /* 0x0001e20000100a00 */
[C---:B------:R-:W-:Y:S02]  /*1f2e0*/  IMAD.X R35, R8.reuse, 0x1, R21, P3 ;  /* 0x0000000108237824 */ /* 0x040fe400018e0615 */
[----:B------:R-:W-:Y:S01]  /*1f2f0*/  IMAD.X R33, R8, 0x1, R29, P2 ;  /* 0x0000000108217824 */ /* 0x000fe200010e061d */
[C---:B0-----:R-:W-:Y:S01]  /*1f300*/  IADD3 R26, P4, R23.reuse, R24, RZ ;  /* 0x00000018171a7210 */ /* 0x041fe20007f9e0ff */
[----:B------:R-:W-:Y:S01]  /*1f310*/  VIADD R23, R23, UR52 ;  /* 0x0000003417177c36 */ /* 0x000fe20008000000 */
[----:B------:R-:W-:Y:S01]  /*1f320*/  STL.64 [R1+0x2e8], R34 ;  /* 0x0002e82201007387 */ /* 0x000fe20000100a00 */
[----:B------:R-:W-:Y:S01]  /*1f330*/  LOP3.LUT R72, R72, 0xfffff7ff, RZ, 0xc0, !PT ;  /* 0xfffff7ff48487812 */ /* 0x000fe200078ec0ff */
[----:B------:R-:W-:Y:S01]  /*1f340*/  ULDC UR52, c[0x0][0x228] ;  /* 0x00008a0000347ab9 */ /* 0x000fe20000000800 */
[----:B------:R-:W-:Y:S01]  /*1f350*/  IMAD.X R27, R8, 0x1, R69, P4 ;  /* 0x00000001081b7824 */ /* 0x000fe200020e0645 */
        /* <DEDUP_REMOVED lines=9> */
[C---:B------:R-:W-:Y:S01]  /*1f3f0*/  IMAD.X R33, R8.reuse, 0x1, R29, P2 ;  /* 0x0000000108217824 */ /* 0x040fe200010e061d */
        /* <DEDUP_REMOVED lines=18> */
[----:B------:R0:W-:Y:S01]  /*1f520*/  STL.64 [R1+0x2a8], R34 ;  /* 0x0002a82201007387 */ /* 0x0001e20000100a00 */
[----:B------:R-:W-:-:S02]  /*1f530*/  ULDC UR55, c[0x0][0x228] ;  /* 0x00008a0000377ab9 */ /* 0x000fc40000000800 */
[----:B------:R-:W-:Y:S01]  /*1f540*/  IMAD.X R27, R8, 0x1, R69, P4 ;  /* 0x00000001081b7824 */ /* 0x000fe200020e0645 */
[----:B------:R-:W-:Y:S01]  /*1f550*/  STL.64 [R1+0x2a0], R32 ;  /* 0x0002a02001007387 */ /* 0x000fe20000100a00 */
[----:B------:R-:W-:-:S03]  /*1f560*/  SHF.R.S32.HI R8, RZ, 0x1f, R23 ;  /* 0x0000001fff087819 */ /* 0x000fc60000011417 */
[----:B------:R1:W-:Y:S01]  /*1f570*/  STL.64 [R1+0x298], R26 ;  /* 0x0002981a01007387 */ /* 0x0003e20000100a00 */
[C---:B0-----:R-:W-:Y:S02]  /*1f580*/  IADD3 R34, P3, R23.reuse, R74, RZ ;  /* 0x0000004a17227210 */ /* 0x041fe40007f7e0ff */
[----:B-1----:R-:W-:-:S05]  /*1f590*/  IADD3 R26, P4, R23, R30, RZ ;  /* 0x0000001e171a7210 */ /* 0x002fca0007f9e0ff */
[C---:B------:R-:W-:Y:S01]  /*1f5a0*/  IMAD.X R27, R8.reuse, 0x1, R20, P4 ;  /* 0x00000001081b7824 */ /* 0x040fe200020e0614 */
[----:B------:R-:W-:Y:S01]  /*1f5b0*/  IADD3 R32, P2, R23, R28, RZ ;  /* 0x0000001c17207210 */ /* 0x000fe20007f5e0ff */
[----:B------:R-:W-:-:S03]  /*1f5c0*/  IMAD.X R35, R8, 0x1, R21, P3 ;  /* 0x0000000108237824 */ /* 0x000fc600018e0615 */
[----:B------:R0:W-:Y:S01]  /*1f5d0*/  STL.64 [R1+0x290], R26 ;  /* 0x0002901a01007387 */ /* 0x0001e20000100a00 */
[C---:B------:R-:W-:Y:S01]  /*1f5e0*/  VIADD R22, R23.reuse, UR54 ;  /* 0x0000003617167c36 */ /* 0x040fe20008000000 */
[----:B------:R-:W-:Y:S01]  /*1f5f0*/  ULDC UR54, c[0x0][0x228] ;  /* 0x00008a0000367ab9 */ /* 0x000fe20000000800 */
[----:B------:R-:W-:Y:S01]  /*1f600*/  IMAD.X R33, R8, 0x1, R29, P2 ;  /* 0x0000000108217824 */ /* 0x000fe200010e061d */
[----:B------:R1:W-:Y:S01]  /*1f610*/  STL.64 [R1+0x288], R34 ;  /* 0x0002882201007387 */ /* 0x0003e20000100a00 */
[----:B0-----:R-:W-:-:S03]  /*1f620*/  IADD3 R26, P4, R23, R24, RZ ;  /* 0x00000018171a7210 */ /* 0x001fc60007f9e0ff */
[----:B------:R0:W-:Y:S02]  /*1f630*/  STL.64 [R1+0x280], R32 ;  /* 0x0002802001007387 */ /* 0x0001e40000100a00 */
[----:B------:R-:W-:Y:S01]  /*1f640*/  IMAD.X R27, R8, 0x1, R69, P4 ;  /* 0x00000001081b7824 */ /* 0x000fe200020e0645 */
[----:B------:R-:W-:Y:S02]  /*1f650*/  SHF.R.S32.HI R8, RZ, 0x1f, R22 ;  /* 0x0000001fff087819 */ /* 0x000fe40000011416 */
[C---:B-1----:R-:W-:Y:S01]  /*1f660*/  IADD3 R34, P4, R22.reuse, R30, RZ ;  /* 0x0000001e16227210 */ /* 0x042fe20007f9e0ff */
[C---:B------:R-:W-:Y:S01]  /*1f670*/  VIADD R9, R22.reuse, UR50 ;  /* 0x0000003216097c36 */ /* 0x040fe20008000000 */
[----:B------:R1:W-:Y:S01]  /*1f680*/  STL.64 [R1+0x278], R26 ;  /* 0x0002781a01007387 */ /* 0x0003e20000100a00 */
[----:B------:R-:W-:Y:S01]  /*1f690*/  ULDC UR50, c[0x0][0x228] ;  /* 0x00008a0000327ab9 */ /* 0x000fe20000000800 */
[----:B0-----:R-:W-:Y:S01]  /*1f6a0*/  IADD3 R32, P3, R22, R74, RZ ;  /* 0x0000004a16207210 */ /* 0x001fe20007f7e0ff */
[----:B------:R-:W-:-:S02]  /*1f6b0*/  IMAD.X R35, R8, 0x1, R20, P4 ;  /* 0x0000000108237824 */ /* 0x000fc400020e0614 */
[----:B------:R-:W-:Y:S01]  /*1f6c0*/  VIADD R31, R9, UR57 ;  /* 0x00000039091f7c36 */ /* 0x000fe20008000000 */
[----:B------:R-:W-:Y:S01]  /*1f6d0*/  ULDC UR57, c[0x0][0x228] ;  /* 0x00008a0000397ab9 */ /* 0x000fe20000000800 */
[----:B------:R-:W-:Y:S01]  /*1f6e0*/  IMAD.X R33, R8, 0x1, R21, P3 ;  /* 0x0000000108217824 */ /* 0x000fe200018e0615 */
[C---:B-1----:R-:W-:Y:S02]  /*1f6f0*/  IADD3 R26, P2, R22.reuse, R28, RZ ;  /* 0x0000001c161a7210 */ /* 0x042fe40007f5e0ff */
[----:B------:R-:W-:-:S03]  /*1f700*/  IADD3 R22, P4, R22, R24, RZ ;  /* 0x0000001816167210 */ /* 0x000fc60007f9e0ff */
[C---:B------:R-:W-:Y:S02]  /*1f710*/  IMAD.X R27, R8.reuse, 0x1, R29, P2 ;  /* 0x00000001081b7824 */ /* 0x040fe400010e061d */
[----:B------:R-:W-:Y:S01]  /*1f720*/  IMAD.X R23, R8, 0x1, R69, P4 ;  /* 0x0000000108177824 */ /* 0x000fe200020e0645 */
[----:B------:R0:W-:Y:S01]  /*1f730*/  STL.64 [R1+0x270], R34 ;  /* 0x0002702201007387 */ /* 0x0001e20000100a00 */
[----:B------:R-:W-:Y:S01]  /*1f740*/  VIADD R202, R31, UR56 ;  /* 0x000000381fca7c36 */ /* 0x000fe20008000000 */
[C---:B------:R-:W-:Y:S01]  /*1f750*/  IADD3 R36, P3, R9.reuse, R28, RZ ;  /* 0x0000001c09247210 */ /* 0x040fe20007f7e0ff */
[----:B------:R-:W-:Y:S01]  /*1f760*/  ULDC UR56, c[0x0][0x228] ;  /* 0x00008a0000387ab9 */ /* 0x000fe20000000800 */
[----:B------:R1:W-:Y:S01]  /*1f770*/  STL.64 [R1+0x268], R32 ;  /* 0x0002682001007387 */ /* 0x0003e20000100a00 */
[----:B------:R-:W-:Y:S01]  /*1f780*/  VIADD R40, R202, UR49 ;  /* 0x00000031ca287c36 */ /* 0x000fe20008000000 */
[----:B------:R-:W-:Y:S01]  /*1f790*/  SHF.R.S32.HI R25, RZ, 0x1f, R31 ;  /* 0x0000001fff197819 */ /* 0x000fe2000001141f */
[----:B------:R-:W-:Y:S01]  /*1f7a0*/  ULDC UR49, c[0x0][0x228] ;  /* 0x00008a0000317ab9 */ /* 0x000fe20000000800 */
[----:B------:R2:W-:Y:S04]  /*1f7b0*/  STL.64 [R1+0x260], R26 ;  /* 0x0002601a01007387 */ /* 0x0005e80000100a00 */
[----:B------:R3:W-:Y:S01]  /*1f7c0*/  STL.64 [R1+0x250], R22 ;  /* 0x0002501601007387 */ /* 0x0007e20000100a00 */
[C---:B0-----:R-:W-:Y:S01]  /*1f7d0*/  IADD3 R34, P4, R9.reuse, R74, RZ ;  /* 0x0000004a09227210 */ /* 0x041fe20007f9e0ff */
[----:B-1----:R-:W-:Y:S01]  /*1f7e0*/  VIADD R32, R40, UR58 ;  /* 0x0000003a28207c36 */ /* 0x002fe20008000000 */
[----:B------:R-:W-:Y:S01]  /*1f7f0*/  ULDC UR58, c[0x0][0x228] ;  /* 0x00008a00003a7ab9 */ /* 0x000fe20000000800 */
[----:B--2---:R-:W-:-:S02]  /*1f800*/  IADD3 R26, P2, R9, R30, RZ ;  /* 0x0000001e091a7210 */ /* 0x004fc40007f5e0ff */
[----:B---3--:R-:W-:Y:S01]  /*1f810*/  SHF.R.S32.HI R22, RZ, 0x1f, R9 ;  /* 0x0000001fff167819 */ /* 0x008fe20000011409 */
[----:B------:R-:W-:Y:S01]  /*1f820*/  VIADD R71, R32, UR59 ;  /* 0x0000003b20477c36 */ /* 0x000fe20008000000 */
[----:B------:R-:W-:-:S03]  /*1f830*/  ULDC UR59, c[0x0][0x228] ;  /* 0x00008a00003b7ab9 */ /* 0x000fc60000000800 */
[C---:B------:R-:W-:Y:S02]  /*1f840*/  IMAD.X R27, R22.reuse, 0x1, R20, P2 ;  /* 0x00000001161b7824 */ /* 0x040fe400010e0614 */
[----:B------:R-:W-:-:S03]  /*1f850*/  IMAD.X R35, R22, 0x1, R21, P4 ;  /* 0x0000000116237824 */ /* 0x000fc600020e0615 */
[----:B------:R0:W-:Y:S01]  /*1f860*/  STL.64 [R1+0x248], R26 ;  /* 0x0002481a01007387 */ /* 0x0001e20000100a00 */
[----:B------:R-:W-:Y:S01]  /*1f870*/  VIADD R8, R71, UR60 ;  /* 0x0000003c47087c36 */ /* 0x000fe20008000000 */
[----:B------:R-:W-:Y:S01]  /*1f880*/  LOP3.LUT R194, R194, 0xfeffffff, RZ, 0xc0, !PT ;  /* 0xfeffffffc2c27812 */ /* 0x000fe200078ec0ff */
[----:B------:R-:W-:Y:S01]  /*1f890*/  IMAD.X R37, R22, 0x1, R29, P3 ;  /* 0x0000000116257824 */ /* 0x000fe200018e061d */
[----:B------:R1:W-:Y:S01]  /*1f8a0*/  STL.64 [R1+0x240], R34 ;  /* 0x0002402201007387 */ /* 0x0003e20000100a00 */
[----:B------:R-:W-:Y:S01]  /*1f8b0*/  LOP3.LUT R81, R118, 0xffff, RZ, 0xc0, !PT ;  /* 0x0000ffff76517812 */ /* 0x000fe200078ec0ff */
[----:B------:R-:W-:Y:S01]  /*1f8c0*/  ULDC UR60, c[0x0][0x228] ;  /* 0x00008a00003c7ab9 */ /* 0x000fe20000000800 */
[----:B0-----:R-:W-:Y:S02]  /*1f8d0*/  IADD3 R26, P2, R9, R24, RZ ;  /* 0x00000018091a7210 */ /* 0x001fe40007f5e0ff */
[----:B------:R-:W-:Y:S02]  /*1f8e0*/  SHF.R.S32.HI R9, RZ, 0x1f, R8 ;  /* 0x0000001fff097819 */ /* 0x000fe40000011408 */
[----:B-1----:R-:W-:Y:S01]  /*1f8f0*/  IADD3 R34, P4, R8, R30, RZ ;  /* 0x0000001e08227210 */ /* 0x002fe20007f9e0ff */
[----:B------:R-:W-:-:S04]  /*1f900*/  IMAD.X R27, R22, 0x1, R69, P2 ;  /* 0x00000001161b7824 */ /* 0x000fc800010e0645 */
[----:B------:R-:W-:Y:S01]  /*1f910*/  IMAD.X R35, R9, 0x1, R20, P4 ;  /* 0x0000000109237824 */ /* 0x000fe200020e0614 */
[----:B------:R0:W-:Y:S01]  /*1f920*/  STL.64 [R1+0x228], R26 ;  /* 0x0002281a01007387 */ /* 0x0001e20000100a00 */
[----:B------:R-:W-:-:S03]  /*1f930*/  IADD3 R22, P3, R8, R28, RZ ;  /* 0x0000001c08167210 */ /* 0x000fc60007f7e0ff */
[----:B------:R-:W-:Y:S01]  /*1f940*/  STL.64 [R1+0x238], R36 ;  /* 0x0002382401007387 */ /* 0x000fe20000100a00 */
[----:B0-----:R-:W-:-:S03]  /*1f950*/  IADD3 R26, P2, R8, R74, RZ ;  /* 0x0000004a081a7210 */ /* 0x001fc60007f5e0ff */
[----:B------:R0:W-:Y:S02]  /*1f960*/  STL.64 [R1+0x220], R34 ;  /* 0x0002202201007387 */ /* 0x0001e40000100a00 */
[C---:B------:R-:W-:Y:S02]  /*1f970*/  IMAD.X R27, R9.reuse, 0x1, R21, P2 ;  /* 0x00000001091b7824 */ /* 0x040fe400010e0615 */
[----:B------:R-:W-:Y:S01]  /*1f980*/  IMAD.X R23, R9, 0x1, R29, P3 ;  /* 0x0000000109177824 */ /* 0x000fe200018e061d */
[C---:B0-----:R-:W-:Y:S02]  /*1f990*/  IADD3 R34, P2, R31.reuse, R30, RZ ;  /* 0x0000001e1f227210 */ /* 0x041fe40007f5e0ff */
[----:B------:R-:W-:-:S03]  /*1f9a0*/  IADD3 R38, P3, R31, R74, RZ ;  /* 0x0000004a1f267210 */ /* 0x000fc60007f7e0ff */
[----:B------:R-:W-:Y:S01]  /*1f9b0*/  IMAD.X R35, R25, 0x1, R20, P2 ;  /* 0x0000000119237824 */ /* 0x000fe200010e0614 */
[----:B------:R-:W-:Y:S01]  /*1f9c0*/  IADD3 R36, P4, R31, R28, RZ ;  /* 0x0000001c1f247210 */ /* 0x000fe20007f9e0ff */
[C---:B------:R-:W-:Y:S01]  /*1f9d0*/  IMAD.X R39, R25.reuse, 0x1, R21, P3 ;  /* 0x0000000119277824 */ /* 0x040fe200018e0615 */
[----:B------:R-:W-:Y:S02]  /*1f9e0*/  IADD3 R8, P3, R8, R24, RZ ;  /* 0x0000001808087210 */ /* 0x000fe40007f7e0ff */
[----:B------:R0:W-:Y:S01]  /*1f9f0*/  STL.64 [R1+0x218], R34 ;  /* 0x0002182201007387 */ /* 0x0001e20000100a00 */
[----:B------:R-:W-:Y:S02]  /*1fa00*/  IMAD.X R37, R25, 0x1, R29, P4 ;  /* 0x0000000119257824 */ /* 0x000fe400020e061d */
[----:B------:R-:W-:Y:S01]  /*1fa10*/  IMAD.X R9, R9, 0x1, R69, P3 ;  /* 0x0000000109097824 */ /* 0x000fe200018e0645 */
[----:B------:R-:W-:Y:S02]  /*1fa20*/  IADD3 R206, P3, R202, R74, RZ ;  /* 0x0000004acace7210 */ /* 0x000fe40007f7e0ff */
[----:B0-----:R-:W-:-:S05]  /*1fa30*/  IADD3 R34, P2, R31, R24, RZ ;  /* 0x000000181f227210 */ /* 0x001fca0007f5e0ff */
[----:B------:R-:W-:Y:S01]  /*1fa40*/  IMAD.X R35, R25, 0x1, R69, P2 ;  /* 0x0000000119237824 */ /* 0x000fe200010e0645 */
[----:B------:R-:W-:Y:S02]  /*1fa50*/  SHF.R.S32.HI R25, RZ, 0x1f, R202 ;  /* 0x0000001fff197819 */ /* 0x000fe400000114ca */
[----:B------:R-:W-:-:S03]  /*1fa60*/  IADD3 R208, P2, R202, R30, RZ ;  /* 0x0000001ecad07210 */ /* 0x000fc60007f5e0ff */
[C---:B------:R-:W-:Y:S02]  /*1fa70*/  IMAD.X R207, R25.reuse, 0x1, R21, P3 ;  /* 0x0000000119cf7824 */ /* 0x040fe400018e0615 */
[----:B------:R-:W-:Y:S01]  /*1fa80*/  IMAD.X R209, R25, 0x1, R20, P2 ;  /* 0x0000000119d17824 */ /* 0x000fe200010e0614 */
[C---:B------:R-:W-:Y:S02]  /*1fa90*/  IADD3 R204, P2, R202.reuse, R28, RZ ;  /* 0x0000001ccacc7210 */ /* 0x040fe40007f5e0ff */
[----:B------:R-:W-:-:S03]  /*1faa0*/  IADD3 R202, P3, R202, R24, RZ ;  /* 0x00000018caca7210 */ /* 0x000fc60007f7e0ff */
[C---:B------:R-:W-:Y:S02]  /*1fab0*/  IMAD.X R205, R25.reuse, 0x1, R29, P2 ;  /* 0x0000000119cd7824 */ /* 0x040fe400010e061d */
[----:B------:R-:W-:Y:S01]  /*1fac0*/  IMAD.X R203, R25, 0x1, R69, P3 ;  /* 0x0000000119cb7824 */ /* 0x000fe200018e0645 */
[----:B------:R-:W-:Y:S02]  /*1fad0*/  SHF.R.S32.HI R25, RZ, 0x1f, R40 ;  /* 0x0000001fff197819 */ /* 0x000fe40000011428 */
[----:B------:R-:W-:Y:S01]  /*1fae0*/  IADD3 R46, P3, R40, R30, RZ ;  /* 0x0000001e282e7210 */ /* 0x000fe20007f7e0ff */
[----:B------:R-:W-:-:S04]  /*1faf0*/  VIADD R31, R216, 0x7c ;  /* 0x0000007cd81f7836 */ /* 0x000fc80000000000 */
[----:B------:R-:W-:Y:S01]  /*1fb00*/  IMAD.X R47, R25, 0x1, R20, P3 ;  /* 0x00000001192f7824 */ /* 0x000fe200018e0614 */
[----:B------:R-:W-:Y:S02]  /*1fb10*/  IADD3 R44, P3, R40, R74, RZ ;  /* 0x0000004a282c7210 */ /* 0x000fe40007f7e0ff */
[----:B------:R-:W-:Y:S01]  /*1fb20*/  ISETP.GE.AND P4, PT, R31, UR9, PT ;  /* 0x000000091f007c0c */ /* 0x000fe2000bf86270 */
[----:B------:R-:W-:Y:S01]  /*1fb30*/  VIADD R31, R216, 0x1 ;  /* 0x00000001d81f7836 */ /* 0x000fe20000000000 */
[----:B------:R0:W-:Y:S01]  /*1fb40*/  STL.64 [R1+0x1e0], R38 ;  /* 0x0001e02601007387 */ /* 0x0001e20000100a00 */
[----:B------:R-:W-:Y:S01]  /*1fb50*/  IMAD.X R45, R25, 0x1, R21, P3 ;  /* 0x00000001192d7824 */ /* 0x000fe200018e0615 */
[----:B------:R-:W-:Y:S01]  /*1fb60*/  IADD3 R42, P3, R40, R28, RZ ;  /* 0x0000001c282a7210 */ /* 0x000fe20007f7e0ff */
[----:B------:R-:W-:Y:S01]  /*1fb70*/  ULDC UR9, c[0x0][0x228] ;  /* 0x00008a0000097ab9 */ /* 0x000fe20000000800 */
[----:B------:R-:W-:Y:S01]  /*1fb80*/  ISETP.GE.AND P2, PT, R31, UR5, PT ;  /* 0x000000051f007c0c */ /* 0x000fe2000bf46270 */
[----:B------:R-:W-:-:S06]  /*1fb90*/  VIADD R31, R216, 0x79 ;  /* 0x00000079d81f7836 */ /* 0x000fcc0000000000 */
[----:B------:R-:W-:Y:S01]  /*1fba0*/  @P4 LOP3.LUT R6, R6, 0x40000, RZ, 0xfc, !PT ;  /* 0x0004000006064812 */ /* 0x000fe200078efcff */
[----:B------:R-:W-:Y:S01]  /*1fbb0*/  IMAD.X R43, R25, 0x1, R29, P3 ;  /* 0x00000001192b7824 */ /* 0x000fe200018e061d */
[----:B------:R-:W-:Y:S01]  /*1fbc0*/  IADD3 R40, P3, R40, R24, RZ ;  /* 0x0000001828287210 */ /* 0x000fe20007f7e0ff */
[----:B------:R1:W-:Y:S01]  /*1fbd0*/  STL.64 [R1+0x190], R36 ;  /* 0x0001902401007387 */ /* 0x0003e20000100a00 */
[----:B------:R-:W-:-:S03]  /*1fbe0*/  ULDC UR5, c[0x0][0x228] ;  /* 0x00008a0000057ab9 */ /* 0x000fc60000000800 */
[----:B------:R-:W-:Y:S01]  /*1fbf0*/  IMAD.X R41, R25, 0x1, R69, P3 ;  /* 0x0000000119297824 */ /* 0x000fe200018e0645 */
[----:B------:R-:W-:Y:S01]  /*1fc00*/  ISETP.GE.AND P3, PT, R31, UR25, PT ;  /* 0x000000191f007c0c */ /* 0x000fe2000bf66270 */
[----:B------:R-:W-:Y:S01]  /*1fc10*/  VIADD R25, R216, 0x7a ;  /* 0x0000007ad8197836 */ /* 0x000fe20000000000 */
[----:B------:R-:W-:Y:S01]  /*1fc20*/  LOP3.LUT R6, R6, 0xffff7fff, RZ, 0xc0, !PT ;  /* 0xffff7fff06067812 */ /* 0x000fe200078ec0ff */
[----:B------:R2:W-:Y:S01]  /*1fc30*/  STL.64 [R1+0x128], R34 ;  /* 0x0001282201007387 */ /* 0x0005e20000100a00 */
[----:B------:R-:W-:Y:S01]  /*1fc40*/  ISETP.LT.AND P5, PT, R217, UR5, !P0 ;  /* 0x00000005d9007c0c */ /* 0x000fe2000c7a1270 */
[----:B------:R-:W-:Y:S01]  /*1fc50*/  ULDC UR5, c[0x0][0x228] ;  /* 0x00008a0000057ab9 */ /* 0x000fe20000000800 */
[----:B------:R-:W-:Y:S01]  /*1fc60*/  ULDC UR25, c[0x0][0x228] ;  /* 0x00008a0000197ab9 */ /* 0x000fe20000000800 */
[----:B------:R-:W3:Y:S06]  /*1fc70*/  LDL.LU R11, [R1+0x1118] ;  /* 0x00111800010b7983 */ /* 0x000eec0000300800 */
[----:B------:R-:W-:-:S02]  /*1fc80*/  @P3 LOP3.LUT R6, R6, 0x8000, RZ, 0xfc, !PT ;  /* 0x0000800006063812 */ /* 0x000fc400078efcff */
[----:B------:R-:W-:Y:S01]  /*1fc90*/  ISETP.GE.AND P3, PT, R25, UR27, PT ;  /* 0x0000001b19007c0c */ /* 0x000fe2000bf66270 */
[----:B------:R-:W-:Y:S01]  /*1fca0*/  VIADD R25, R216, 0x7b ;  /* 0x0000007bd8197836 */ /* 0x000fe20000000000 */
[----:B------:R-:W-:Y:S01]  /*1fcb0*/  LOP3.LUT R6, R6, 0xfffeffff, RZ, 0xc0, !PT ;  /* 0xfffeffff06067812 */ /* 0x000fe200078ec0ff */
[----:B------:R-:W-:-:S10]  /*1fcc0*/  ULDC UR27, c[0x0][0x228] ;  /* 0x00008a00001b7ab9 */ /* 0x000fd40000000800 */
[----:B------:R-:W-:Y:S02]  /*1fcd0*/  @P3 LOP3.LUT R6, R6, 0x10000, RZ, 0xfc, !PT ;  /* 0x0001000006063812 */ /* 0x000fe400078efcff */
        /* <DEDUP_REMOVED lines=18> */
[----:B------:R-:W-:-:S03]  /*1fe00*/  ULDC UR21, c[0x0][0x228] ;  /* 0x00008a0000157ab9 */ /* 0x000fc60000000800 */
[----:B------:R-:W-:Y:S01]  /*1fe10*/  ISETP.GE.AND P4, PT, R25, UR17, PT ;  /* 0x0000001119007c0c */ /* 0x000fe2000bf86270 */
[----:B------:R-:W-:Y:S01]  /*1fe20*/  ULDC UR17, c[0x0][0x228] ;  /* 0x00008a0000117ab9 */ /* 0x000fe20000000800 */
[----:B------:R-:W-:-:S05]  /*1fe30*/  SHF.R.S32.HI R25, RZ, 0x1f, R32 ;  /* 0x0000001fff197819 */ /* 0x000fca0000011420 */
[----:B------:R-:W-:Y:S02]  /*1fe40*/  @P3 LOP3.LUT R6, R6, 0x2000, RZ, 0xfc, !PT ;  /* 0x0000200006063812 */ /* 0x000fe400078efcff */
[----:B0-----:R-:W-:-:S05]  /*1fe50*/  IADD3 R38, P3, R32, R30, RZ ;  /* 0x0000001e20267210 */ /* 0x001fca0007f7e0ff */
[----:B------:R-:W-:Y:S01]  /*1fe60*/  IMAD.X R39, R25, 0x1, R20, P3 ;  /* 0x0000000119277824 */ /* 0x000fe200018e0614 */
[----:B-1----:R-:W-:-:S05]  /*1fe70*/  IADD3 R36, P3, R32, R74, RZ ;  /* 0x0000004a20247210 */ /* 0x002fca0007f7e0ff */
[----:B------:R-:W-:Y:S01]  /*1fe80*/  IMAD.X R37, R25, 0x1, R21, P3 ;  /* 0x0000000119257824 */ /* 0x000fe200018e0615 */
[----:B--2---:R-:W-:-:S05]  /*1fe90*/  IADD3 R34, P3, R32, R28, RZ ;  /* 0x0000001c20227210 */ /* 0x004fca0007f7e0ff */
[----:B------:R-:W-:Y:S01]  /*1fea0*/  IMAD.X R35, R25, 0x1, R29, P3 ;  /* 0x0000000119237824 */ /* 0x000fe200018e061d */
[----:B------:R-:W-:-:S05]  /*1feb0*/  IADD3 R32, P3, R32, R24, RZ ;  /* 0x0000001820207210 */ /* 0x000fca0007f7e0ff */
[----:B------:R-:W-:Y:S01]  /*1fec0*/  IMAD.X R33, R25, 0x1, R69, P3 ;  /* 0x0000000119217824 */ /* 0x000fe200018e0645 */
[----:B------:R-:W-:Y:S02]  /*1fed0*/  SHF.R.S32.HI R25, RZ, 0x1f, R71 ;  /* 0x0000001fff197819 */ /* 0x000fe40000011447 */
[----:B------:R-:W-:-:S05]  /*1fee0*/  IADD3 R30, P3, R71, R30, RZ ;  /* 0x0000001e471e7210 */ /* 0x000fca0007f7e0ff */
[----:B------:R-:W-:Y:S01]  /*1fef0*/  IMAD.X R31, R25, 0x1, R20, P3 ;  /* 0x00000001191f7824 */ /* 0x000fe200018e0614 */
[----:B------:R-:W-:Y:S02]  /*1ff00*/  IADD3 R20, P3, R71, R74, RZ ;  /* 0x0000004a47147210 */ /* 0x000fe40007f7e0ff */
[----:B------:R-:W-:-:S03]  /*1ff10*/  LOP3.LUT R6, R6, 0xfffff7ff, RZ, 0xc0, !PT ;  /* 0xfffff7ff06067812 */ /* 0x000fc600078ec0ff */
[----:B------:R-:W-:Y:S01]  /*1ff20*/  IMAD.X R21, R25, 0x1, R21, P3 ;  /* 0x0000000119157824 */ /* 0x000fe200018e0615 */
[----:B------:R-:W-:Y:S02]  /*1ff30*/  IADD3 R28, P3, R71, R28, RZ ;  /* 0x0000001c471c7210 */ /* 0x000fe40007f7e0ff */
[----:B------:R-:W-:Y:S02]  /*1ff40*/  @P4 LOP3.LUT R6, R6, 0x800, RZ, 0xfc, !PT ;  /* 0x0000080006064812 */ /* 0x000fe400078efcff */
[----:B------:R-:W-:Y:S01]  /*1ff50*/  ISETP.LT.AND P4, PT, R220, UR7, !P0 ;  /* 0x00000007dc007c0c */ /* 0x000fe2000c781270 */
[----:B------:R-:W-:Y:S01]  /*1ff60*/  IMAD.X R29, R25, 0x1, R29, P3 ;  /* 0x00000001191d7824 */ /* 0x000fe200018e061d */
[----:B------:R-:W-:Y:S01]  /*1ff70*/  IADD3 R24, P3, R71, R24, RZ ;  /* 0x0000001847187210 */ /* 0x000fe20007f7e0ff */
[----:B------:R-:W-:Y:S01]  /*1ff80*/  ULDC UR7, c[0x0][0x228] ;  /* 0x00008a0000077ab9 */ /* 0x000fe20000000800 */
[----:B------:R-:W-:-:S03]  /*1ff90*/  @P5 LOP3.LUT R7, R7, 0x800000, RZ, 0xfc, !PT ;  /* 0x0080000007075812 */ /* 0x000fc600078efcff */
[----:B------:R-:W-:Y:S01]  /*1ffa0*/  IMAD.X R25, R25, 0x1, R69, P3 ;  /* 0x0000000119197824 */ /* 0x000fe200018e0645 */
[----:B------:R-:W-:Y:S02]  /*1ffb0*/  ISETP.LT.AND P3, PT, R219, UR9, !P0 ;  /* 0x00000009db007c0c */ /* 0x000fe4000c761270 */
[----:B------:R-:W-:Y:S01]  /*1ffc0*/  LOP3.LUT R7, R7, 0xffbfffff, RZ, 0xc0, !PT ;  /* 0xffbfffff07077812 */ /* 0x000fe200078ec0ff */
[----:B------:R-:W-:Y:S01]  /*1ffd0*/  VIADD R69, R216, 0x3 ;  /* 0x00000003d8457836 */ /* 0x000fe20000000000 */
[----:B------:R-:W-:Y:S01]  /*1ffe0*/  LOP3.LUT R6, R6, 0xfffffffe, RZ, 0xc0, !PT ;  /* 0xfffffffe06067812 */ /* 0x000fe200078ec0ff */
[----:B------:R-:W-:Y:S01]  /*1fff0*/  ULDC UR9, c[0x0][0x228] ;  /* 0x00008a0000097ab9 */ /* 0x000fe20000000800 */
[----:B------:R-:W-:Y:S02]  /*20000*/  @P4 LOP3.LUT R7, R7, 0x400000, RZ, 0xfc, !PT ;  /* 0x0040000007074812 */ /* 0x000fe400078efcff */
[----:B------:R-:W-:Y:S01]  /*20010*/  ISETP.LT.AND P0, PT, R218, UR11, !P0 ;  /* 0x0000000bda007c0c */ /* 0x000fe2000c701270 */
[----:B------:R-:W-:Y:S01]  /*20020*/  ULDC UR11, c[0x0][0x228] ;  /* 0x00008a00000b7ab9 */ /* 0x000fe20000000800 */
[----:B------:R-:W-:-:S04]  /*20030*/  LOP3.LUT R7, R7, 0xffdfffff, RZ, 0xc0, !PT ;  /* 0xffdfffff07077812 */ /* 0x000fc800078ec0ff */
[----:B------:R-:W-:-:S04]  /*20040*/  @P3 LOP3.LUT R7, R7, 0x200000, RZ, 0xfc, !PT ;  /* 0x0020000007073812 */ /* 0x000fc800078efcff */
[----:B------:R-:W-:-:S04]  /*20050*/  LOP3.LUT R7, R7, 0xffefffff, RZ, 0xc0, !PT ;  /* 0xffefffff07077812 */ /* 0x000fc800078ec0ff */
[----:B------:R-:W-:Y:S02]  /*20060*/  @P0 LOP3.LUT R7, R7, 0x100000, RZ, 0xfc, !PT ;  /* 0x0010000007070812 */ /* 0x000fe400078efcff */
[----:B------:R-:W-:Y:S01]  /*20070*/  ISETP.GE.AND P0, PT, R217, UR14, PT ;  /* 0x0000000ed9007c0c */ /* 0x000fe2000bf06270 */
[----:B------:R-:W-:-:S03]  /*20080*/  ULDC UR14, c[0x0][0x228] ;  /* 0x00008a00000e7ab9 */ /* 0x000fc60000000800 */
[----:B------:R-:W-:Y:S01]  /*20090*/  ISETP.LT.AND P0, PT, R216, UR13, !P0 ;  /* 0x0000000dd8007c0c */ /* 0x000fe2000c701270 */
[----:B------:R-:W-:Y:S01]  /*200a0*/  ULDC UR13, c[0x0][0x228] ;  /* 0x00008a00000d7ab9 */ /* 0x000fe20000000800 */
[----:B------:R-:W-:Y:S01]  /*200b0*/  ISETP.LT.AND P3, PT, R220, UR4, !P1 ;  /* 0x00000004dc007c0c */ /* 0x000fe2000cf61270 */
[----:B------:R-:W-:Y:S01]  /*200c0*/  ULDC UR4, c[0x0][0x22c] ;  /* 0x00008b0000047ab9 */ /* 0x000fe20000000800 */
[----:B------:R-:W-:Y:S02]  /*200d0*/  LOP3.LUT R7, R7, 0xfff7ffff, RZ, 0xc0, !PT ;  /* 0xfff7ffff07077812 */ /* 0x000fe400078ec0ff */
[----:B------:R-:W-:Y:S01]  /*200e0*/  ISETP.LT.AND P4, PT, R219, UR10, !P1 ;  /* 0x0000000adb007c0c */ /* 0x000fe2000cf81270 */
[----:B------:R-:W-:-:S06]  /*200f0*/  ULDC UR10, c[0x0][0x228] ;  /* 0x00008a00000a7ab9 */ /* 0x000fcc0000000800 */
[----:B------:R-:W-:-:S04]  /*20100*/  @P0 LOP3.LUT R7, R7, 0x80000, RZ, 0xfc, !PT ;  /* 0x0008000007070812 */ /* 0x000fc800078efcff */
[----:B------:R-:W-:-:S04]  /*20110*/  LOP3.LUT R7, R7, 0xfffdffff, RZ, 0xc0, !PT ;  /* 0xfffdffff07077812 */ /* 0x000fc800078ec0ff */
[----:B------:R-:W-:Y:S02]  /*20120*/  @P3 LOP3.LUT R7, R7, 0x20000, RZ, 0xfc, !PT ;  /* 0x0002000007073812 */ /* 0x000fe400078efcff */
[----:B------:R-:W-:Y:S01]  /*20130*/  ISETP.LT.AND P0, PT, R217, UR8, !P1 ;  /* 0x00000008d9007c0c */ /* 0x000fe2000cf01270 */
[----:B------:R-:W-:Y:S01]  /*20140*/  ULDC UR8, c[0x0][0x228] ;  /* 0x00008a0000087ab9 */ /* 0x000fe20000000800 */
        /* <DEDUP_REMOVED lines=20> */
[----:B------:R-:W-:Y:S02]  /*20290*/  LOP3.LUT R7, R7, 0xffff7fff, RZ, 0xc0, !PT ;  /* 0xffff7fff07077812 */ /* 0x000fe400078ec0ff */
[----:B------:R-:W-:Y:S01]  /*202a0*/  ISETP.GE.AND P0, PT, R216, UR15, PT ;  /* 0x0000000fd8007c0c */ /* 0x000fe2000bf06270 */
[----:B------:R-:W-:Y:S01]  /*202b0*/  ULDC UR15, c[0x0][0x228] ;  /* 0x00008a00000f7ab9 */ /* 0x000fe20000000800 */
        /* <DEDUP_REMOVED lines=16> */
[----:B------:R-:W-:Y:S01]  /*203c0*/  VIADD R69, R216, 0x4 ;  /* 0x00000004d8457836 */ /* 0x000fe20000000000 */
[----:B------:R-:W-:-:S11]  /*203d0*/  ULDC UR4, c[0x0][0x22c] ;  /* 0x00008b0000047ab9 */ /* 0x000fd60000000800 */
        /* <DEDUP_REMOVED lines=426> */
[----:B------:R-:W-:-:S04]  /*21e80*/  ULDC UR4, c[0x0][0x22c] ;  /* 0x00008b0000047ab9 */ /* 0x000fc80000000800 */
        /* <DEDUP_REMOVED lines=17> */
[----:B------:R-:W-:Y:S01]  /*21fa0*/  ULDC UR4, c[0x0][0x22c] ;  /* 0x00008b0000047ab9 */ /* 0x000fe20000000800 */
[----:B------:R-:W-:-:S03]  /*21fb0*/  @P0 LOP3.LUT R68, R68, 0x2000, RZ, 0xfc, !PT ;  /* 0x0000200044440812 */ /* 0x000fc600078efcff */
        /* <DEDUP_REMOVED lines=82> */
[----:B------:R-:W-:Y:S01]  /*224e0*/  ULDC UR4, c[0x0][0x22c] ;  /* 0x00008b0000047ab9 */ /* 0x000fe20000000800 */
[----:B------:R-:W-:-:S09]  /*224f0*/  LOP3.LUT R68, R68, 0xffffefff, RZ, 0xc0, !PT ;  /* 0xffffefff44447812 */ /* 0x000fd200078ec0ff */
[----:B------:R-:W-:Y:S02]  /*22500*/  @P0 LOP3.LUT R6, R6, 0x40, RZ, 0xfc, !PT ;  /* 0x0000004006060812 */ /* 0x000fe400078efcff */
[----:B------:R-:W-:Y:S01]  /*22510*/  ISETP.GE.AND P0, PT, R69, UR4, PT ;  /* 0x0000000445007c0c */ /* 0x000fe2000bf06270 */
[----:B------:R-:W-:Y:S01]  /*22520*/  VIADD R69, R216, 0x72 ;  /* 0x00000072d8457836 */ /* 0x000fe20000000000 */
[----:B------:R-:W-:Y:S01]  /*22530*/  LOP3.LUT R6, R6, 0xffffff7f, RZ, 0xc0, !PT ;  /* 0xffffff7f06067812 */ /* 0x000fe200078ec0ff */
[----:B------:R-:W-:Y:S01]  /*22540*/  ULDC UR4, c[0x0][0x22c] ;  /* 0x00008b0000047ab9 */ /* 0x000fe20000000800 */
[----:B------:R-:W-:-:S04]  /*22550*/  @P1 LOP3.LUT R68, R68, 0x1000, RZ, 0xfc, !PT ;  /* 0x0000100044441812 */ /* 0x000fc800078efcff */
[----:B------:R-:W-:-:S05]  /*22560*/  LOP3.LUT R68, R68, 0xffffbfff, RZ, 0xc0, !PT ;  /* 0xffffbfff44447812 */ /* 0x000fca00078ec0ff */
[----:B------:R-:W-:Y:S02]  /*22570*/  @P0 LOP3.LUT R6, R6, 0x80, RZ, 0xfc, !PT ;  /* 0x0000008006060812 */ /* 0x000fe400078efcff */
[----:B------:R-:W-:Y:S02]  /*22580*/  ISETP.GE.AND P0, PT, R69, UR4, PT ;  /* 0x0000000445007c0c */ /* 0x000fe4000bf06270 */
[----:B------:R-:W-:Y:S01]  /*22590*/  @P2 LOP3.LUT R68, R68, 0x4000, RZ, 0xfc, !PT ;  /* 0x0000400044442812 */ /* 0x000fe200078efcff */
[----:B------:R-:W-:Y:S01]  /*225a0*/  VIADD R69, R216, 0x73 ;  /* 0x00000073d8457836 */ /* 0x000fe20000000000 */
[----:B------:R-:W-:Y:S01]  /*225b0*/  LOP3.LUT R6, R6, 0xfffffeff, RZ, 0xc0, !PT ;  /* 0xfffffeff06067812 */ /* 0x000fe200078ec0ff */
[----:B------:R-:W-:Y:S01]  /*225c0*/  ULDC UR4, c[0x0][0x22c] ;  /* 0x00008b0000047ab9 */ /* 0x000fe20000000800 */
[----:B------:R-:W-:-:S04]  /*225d0*/  LOP3.LUT R68, R68, 0xffff7fff, RZ, 0xc0, !PT ;  /* 0xffff7fff44447812 */ /* 0x000fc800078ec0ff */
[----:B------:R-:W-:-:S03]  /*225e0*/  @P3 LOP3.LUT R68, R68, 0x8000, RZ, 0xfc, !PT ;  /* 0x0000800044443812 */ /* 0x000fc600078efcff */
[----:B------:R-:W-:Y:S02]  /*225f0*/  @P0 LOP3.LUT R6, R6, 0x100, RZ, 0xfc, !PT ;  /* 0x0000010006060812 */ /* 0x000fe400078efcff */
[----:B------:R-:W-:Y:S01]  /*22600*/  ISETP.GE.AND P0, PT, R69, UR4, PT ;  /* 0x0000000445007c0c */ /* 0x000fe2000bf06270 */
[----:B------:R-:W-:Y:S01]  /*22610*/  VIADD R216, R216, 0x74 ;  /* 0x00000074d8d87836 */ /* 0x000fe20000000000 */
[----:B------:R-:W-:Y:S01]  /*22620*/  LOP3.LUT R68, R68, 0xfffeffff, RZ, 0xc0, !PT ;  /* 0xfffeffff44447812 */ /* 0x000fe200078ec0ff */
[----:B------:R-:W-:Y:S01]  /*22630*/  ULDC UR4, c[0x0][0x22c] ;  /* 0x00008b0000047ab9 */ /* 0x000fe20000000800 */
[----:B------:R-:W-:Y:S02]  /*22640*/  LOP3.LUT R6, R6, 0xfffffdff, RZ, 0xc0, !PT ;  /* 0xfffffdff06067812 */ /* 0x000fe400078ec0ff */
[----:B------:R-:W-:Y:S02]  /*22650*/  @P4 LOP3.LUT R68, R68, 0x10000, RZ, 0xfc, !PT ;  /* 0x0001000044444812 */ /* 0x000fe400078efcff */
[----:B------:R-:W-:Y:S01]  /*22660*/  ISETP.GE.AND P4, PT, R216, UR4, PT ;  /* 0x00000004d8007c0c */ /* 0x000fe2000bf86270 */
[----:B------:R-:W-:-:S04]  /*22670*/  ULDC UR4, c[0x0][0x228] ;  /* 0x00008a0000047ab9 */ /* 0x000fc80000000800 */
[----:B------:R-:W-:Y:S02]  /*22680*/  @P0 LOP3.LUT R6, R6, 0x200, RZ, 0xfc, !PT ;  /* 0x0000020006060812 */ /* 0x000fe400078efcff */
[----:B------:R-:W-:Y:S02]  /*22690*/  LOP3.LUT R68, R68, 0xfffdffff, RZ, 0xc0, !PT ;  /* 0xfffdffff44447812 */ /* 0x000fe400078ec0ff */
[----:B------:R-:W-:Y:S02]  /*226a0*/  LOP3.LUT R6, R6, 0xfffffbff, RZ, 0xc0, !PT ;  /* 0xfffffbff06067812 */ /* 0x000fe400078ec0ff */
[----:B------:R-:W-:Y:S02]  /*226b0*/  LOP3.LUT P3, RZ, R3, 0x200000, RZ, 0xc0, !PT ;  /* 0x0020000003ff7812 */ /* 0x000fe4000786c0ff */
[----:B------:R-:W-:Y:S02]  /*226c0*/  @P5 LOP3.LUT R68, R68, 0x20000, RZ, 0xfc, !PT ;  /* 0x0002000044445812 */ /* 0x000fe400078efcff */
[----:B------:R-:W-:-:S02]  /*226d0*/  @P4 LOP3.LUT R6, R6, 0x400, RZ, 0xfc, !PT ;  /* 0x0000040006064812 */ /* 0x000fc400078efcff */
[----:B------:R-:W-:Y:S01]  /*226e0*/  ISETP.LT.AND P4, PT, R217, UR12, !P3 ;  /* 0x0000000cd9007c0c */ /* 0x000fe2000df81270 */
[----:B------:R-:W-:Y:S01]  /*226f0*/  ULDC UR12, c[0x0][0x228] ;  /* 0x00008a00000c7ab9 */ /* 0x000fe20000000800 */
[----:B------:R-:W-:Y:S02]  /*22700*/  LOP3.LUT R68, R68, 0xfffbffff, RZ, 0xc0, !PT ;  /* 0xfffbffff44447812 */ /* 0x000fe400078ec0ff */
[----:B------:R-:W-:Y:S02]  /*22710*/  LOP3.LUT R7, R7, 0xffffff7f, RZ, 0xc0, !PT ;  /* 0xffffff7f07077812 */ /* 0x000fe400078ec0ff */
[----:B------:R-:W-:Y:S02]  /*22720*/  @P6 LOP3.LUT R68, R68, 0x40000, RZ, 0xfc, !PT ;  /* 0x0004000044446812 */ /* 0x000fe400078efcff */
[----:B------:R-:W-:Y:S01]  /*22730*/  ISETP.LT.AND P6, PT, R220, UR4, !P3 ;  /* 0x00000004dc007c0c */ /* 0x000fe2000dfc1270 */
[----:B------:R-:W-:Y:S01]  /*22740*/  ULDC UR4, c[0x0][0x228] ;  /* 0x00008a0000047ab9 */ /* 0x000fe20000000800 */
[----:B------:R-:W-:Y:S01]  /*22750*/  ISETP.LT.AND P5, PT, R219, UR5, !P3 ;  /* 0x00000005db007c0c */ /* 0x000fe2000dfa1270 */
[----:B------:R-:W-:-:S02]  /*22760*/  ULDC UR5, c[0x0][0x228] ;  /* 0x00008a0000057ab9 */ /* 0x000fc40000000800 */
[----:B------:R-:W-:-:S04]  /*22770*/  @P4 LOP3.LUT R7, R7, 0x80, RZ, 0xfc, !PT ;  /* 0x0000008007074812 */ /* 0x000fc800078efcff */
[----:B------:R-:W-:-:S04]  /*22780*/  LOP3.LUT R7, R7, 0xffffffbf, RZ, 0xc0, !PT ;  /* 0xffffffbf07077812 */ /* 0x000fc800078ec0ff */
[----:B------:R-:W-:Y:S02]  /*22790*/  @P6 LOP3.LUT R7, R7, 0x40, RZ, 0xfc, !PT ;  /* 0x0000004007076812 */ /* 0x000fe400078efcff */
[----:B------:R-:W-:Y:S01]  /*227a0*/  ISETP.LT.AND P4, PT, R218, UR6, !P3 ;  /* 0x00000006da007c0c */ /* 0x000fe2000df81270 */
[----:B------:R-:W-:Y:S01]  /*227b0*/  ULDC UR6, c[0x0][0x228] ;  /* 0x00008a0000067ab9 */ /* 0x000fe20000000800 */
[----:B------:R-:W-:-:S04]  /*227c0*/  LOP3.LUT R7, R7, 0xffffffdf, RZ, 0xc0, !PT ;  /* 0xffffffdf07077812 */ /* 0x000fc800078ec0ff */
[----:B------:R-:W-:Y:S02]  /*227d0*/  @P5 LOP3.LUT R7, R7, 0x20, RZ, 0xfc, !PT ;  /* 0x0000002007075812 */ /* 0x000fe400078efcff */
[----:B------:R-:W-:Y:S02]  /*227e0*/  LOP3.LUT P2, RZ, R3, 0x100000, RZ, 0xc0, !PT ;  /* 0x0010000003ff7812 */ /* 0x000fe4000784c0ff */
[----:B------:R-:W-:-:S04]  /*227f0*/  LOP3.LUT R7, R7, 0xffffffef, RZ, 0xc0, !PT ;  /* 0xffffffef07077812 */ /* 0x000fc800078ec0ff */
[----:B------:R-:W-:Y:S02]  /*22800*/  @P4 LOP3.LUT R7, R7, 0x10, RZ, 0xfc, !PT ;  /* 0x0000001007074812 */ /* 0x000fe400078efcff */
        /* <DEDUP_REMOVED lines=21> */
[----:B------:R-:W-:Y:S01]  /*22960*/  ISETP.LT.AND P5, PT, R219, UR6, !P1 ;  /* 0x00000006db007c0c */ /* 0x000fe2000cfa1270 */
[----:B------:R-:W-:-:S08]  /*22970*/  ULDC UR6, c[0x0][0x228] ;  /* 0x00008a0000067ab9 */ /* 0x000fd00000000800 */
        /* <DEDUP_REMOVED lines=519> */
[----:B------:R-:W-:Y:S02]  /*249f0*/  LOP3.LUT R18, R18, 0xfffffff7, RZ, 0xc0, !PT ;  /* 0xfffffff712127812 */ /* 0x000fe400078ec0ff */
[----:B------:R-:W-:Y:S01]  /*24a00*/  ISETP.LT.AND P6, PT, R219, UR5, !P2 ;  /* 0x00000005db007c0c */ /* 0x000fe2000d7c1270 */
[----:B------:R-:W-:Y:S01]  /*24a10*/  ULDC UR5, c[0x0][0x228] ;  /* 0x00008a0000057ab9 */ /* 0x000fe20000000800 */
[----:B------:R-:W-:Y:S01]  /*24a20*/  ISETP.LT.AND P5, PT, R220, UR6, !P2 ;  /* 0x00000006dc007c0c */ /* 0x000fe2000d7a1270 */
[----:B------:R-:W-:-:S06]  /*24a30*/  ULDC UR6, c[0x0][0x228] ;  /* 0x00008a0000067ab9 */ /* 0x000fcc0000000800 */
[----:B------:R-:W-:Y:S02]  /*24a40*/  @P4 LOP3.LUT R18, R18, 0x8, RZ, 0xfc, !PT ;  /* 0x0000000812124812 */ /* 0x000fe400078efcff */
[----:B------:R-:W-:Y:S01]  /*24a50*/  ISETP.LT.AND P4, PT, R217, UR7, !P2 ;  /* 0x00000007d9007c0c */ /* 0x000fe2000d781270 */
[----:B------:R-:W-:Y:S01]  /*24a60*/  ULDC UR7, c[0x0][0x228] ;  /* 0x00008a0000077ab9 */ /* 0x000fe20000000800 */
[----:B------:R-:W-:Y:S02]  /*24a70*/  LOP3.LUT R18, R18, 0xfffffffb, RZ, 0xc0, !PT ;  /* 0xfffffffb12127812 */ /* 0x000fe400078ec0ff */
[----:B------:R-:W-:Y:S02]  /*24a80*/  LOP3.LUT P1, RZ, R0, 0x200000, RZ, 0xc0, !PT ;  /* 0x0020000000ff7812 */ /* 0x000fe4000782c0ff */
[----:B------:R-:W-:Y:S02]  /*24a90*/  @P6 LOP3.LUT R18, R18, 0x4, RZ, 0xfc, !PT ;  /* 0x0000000412126812 */ /* 0x000fe400078efcff */
[----:B------:R-:W-:Y:S01]  /*24aa0*/  ISETP.LT.AND P6, PT, R220, UR5, !P1 ;  /* 0x00000005dc007c0c */ /* 0x000fe2000cfc1270 */
[----:B------:R-:W-:Y:S01]  /*24ab0*/  ULDC UR5, c[0x0][0x228] ;  /* 0x00008a0000057ab9 */ /* 0x000fe20000000800 */
[----:B------:R-:W-:-:S03]  /*24ac0*/  LOP3.LUT R18, R18, 0xfffffffd, RZ, 0xc0, !PT ;  /* 0xfffffffd12127812 */ /* 0x000fc600078ec0ff */
[----:B------:R-:W-:Y:S02]  /*24ad0*/  @P4 LOP3.LUT R17, R17, 0x20000000, RZ, 0xfc, !PT ;  /* 0x2000000011114812 */ /* 0x000fe400078efcff */
[----:B------:R-:W-:Y:S01]  /*24ae0*/  ISETP.LT.AND P4, PT, R217, UR4, !P1 ;  /* 0x00000004d9007c0c */ /* 0x000fe2000cf81270 */
[----:B------:R-:W-:Y:S01]  /*24af0*/  ULDC UR4, c[0x0][0x228] ;  /* 0x00008a0000047ab9 */ /* 0x000fe20000000800 */
[----:B------:R-:W-:Y:S02]  /*24b00*/  @P5 LOP3.LUT R18, R18, 0x2, RZ, 0xfc, !PT ;  /* 0x0000000212125812 */ /* 0x000fe400078efcff */
[----:B------:R-:W-:Y:S01]  /*24b10*/  ISETP.LT.AND P5, PT, R219, UR6, !P1 ;  /* 0x00000006db007c0c */ /* 0x000fe2000cfa1270 */
[----:B------:R-:W-:Y:S01]  /*24b20*/  ULDC UR6, c[0x0][0x228] ;  /* 0x00008a0000067ab9 */ /* 0x000fe20000000800 */
[----:B------:R-:W-:Y:S02]  /*24b30*/  LOP3.LUT R17, R17, 0x7fffffff, RZ, 0xc0, !PT ;  /* 0x7fffffff11117812 */ /* 0x000fe400078ec0ff */
[----:B------:R-:W-:-:S02]  /*24b40*/  LOP3.LUT R18, R18, 0xfffffffe, RZ, 0xc0, !PT ;  /* 0xfffffffe12127812 */ /* 0x000fc400078ec0ff */
[----:B------:R-:W-:-:S03]  /*24b50*/  @P6 LOP3.LUT R17, R17, 0x80000000, RZ, 0xfc, !PT ;  /* 0x8000000011116812 */ /* 0x000fc600078efcff */
        /* <DEDUP_REMOVED lines=516> */
[----:B------:R-:W-:-:S04]  /*26ba0*/  @P4 LOP3.LUT R14, R14, 0x10, RZ, 0xfc, !PT ;  /* 0x000000100e0e4812 */ /* 0x000fc800078efcff */
[----:B------:R-:W-:Y:S02]  /*26bb0*/  LOP3.LUT R14, R14, 0xfffffff7, RZ, 0xc0, !PT ;  /* 0xfffffff70e0e7812 */ /* 0x000fe400078ec0ff */
[----:B------:R-:W-:Y:S01]  /*26bc0*/  ISETP.LT.AND P5, PT, R220, UR5, !P3 ;  /* 0x00000005dc007c0c */ /* 0x000fe2000dfa1270 */
[----:B------:R-:W-:Y:S01]  /*26bd0*/  ULDC UR5, c[0x0][0x228] ;  /* 0x00008a0000057ab9 */ /* 0x000fe20000000800 */
[----:B------:R-:W-:Y:S02]  /*26be0*/  @P6 LOP3.LUT R14, R14, 0x8, RZ, 0xfc, !PT ;  /* 0x000000080e0e6812 */ /* 0x000fe400078efcff */
[----:B------:R-:W-:Y:S02]  /*26bf0*/  LOP3.LUT P6, RZ, R5, 0x40, RZ, 0xc0, !PT ;  /* 0x0000004005ff7812 */ /* 0x000fe400078cc0ff */
[----:B------:R-:W-:Y:S01]  /*26c00*/  ISETP.LT.AND P4, PT, R219, UR6, !P3 ;  /* 0x00000006db007c0c */ /* 0x000fe2000df81270 */
[----:B------:R-:W-:Y:S01]  /*26c10*/  ULDC UR6, c[0x0][0x228] ;  /* 0x00008a0000067ab9 */ /* 0x000fe20000000800 */
[----:B------:R-:W-:-:S02]  /*26c20*/  LOP3.LUT R14, R14, 0xfffffffb, RZ, 0xc0, !PT ;  /* 0xfffffffb0e0e7812 */ /* 0x000fc400078ec0ff */
[----:B------:R-:W-:Y:S02]  /*26c30*/  LOP3.LUT R68, R68, 0xfff7ffff, RZ, 0xc0, !PT ;  /* 0xfff7ffff44447812 */ /* 0x000fe400078ec0ff */
[----:B------:R-:W-:Y:S02]  /*26c40*/  LOP3.LUT P2, RZ, R5, 0x80000, RZ, 0xc0, !PT ;  /* 0x0008000005ff7812 */ /* 0x000fe4000784c0ff */
[----:B------:R-:W-:Y:S02]  /*26c50*/  @P5 LOP3.LUT R14, R14, 0x4, RZ, 0xfc, !PT ;  /* 0x000000040e0e5812 */ /* 0x000fe400078efcff */
[----:B------:R-:W-:Y:S01]  /*26c60*/  ISETP.LT.AND P5, PT, R217, UR4, !P2 ;  /* 0x00000004d9007c0c */ /* 0x000fe2000d7a1270 */
[----:B------:R-:W-:Y:S01]  /*26c70*/  ULDC UR4, c[0x0][0x228] ;  /* 0x00008a0000047ab9 */ /* 0x000fe20000000800 */
[----:B------:R-:W-:Y:S02]  /*26c80*/  @P6 LOP3.LUT R68, R68, 0x80000, RZ, 0xfc, !PT ;  /* 0x0008000044446812 */ /* 0x000fe400078efcff */
[----:B------:R-:W-:-:S02]  /*26c90*/  LOP3.LUT P6, RZ, R5, 0x80, RZ, 0xc0, !PT ;  /* 0x0000008005ff7812 */ /* 0x000fc400078cc0ff */
[----:B------:R-:W-:Y:S01]  /*26ca0*/  ISETP.LT.AND P3, PT, R218, UR7, !P3 ;  /* 0x00000007da007c0c */ /* 0x000fe2000df61270 */
[----:B------:R-:W-:Y:S01]  /*26cb0*/  ULDC UR7, c[0x0][0x228] ;  /* 0x00008a0000077ab9 */ /* 0x000fe20000000800 */
[----:B------:R-:W-:Y:S02]  /*26cc0*/  LOP3.LUT R14, R14, 0xfffffffd, RZ, 0xc0, !PT ;  /* 0xfffffffd0e0e7812 */ /* 0x000fe400078ec0ff */
[----:B------:R-:W-:Y:S02]  /*26cd0*/  LOP3.LUT R68, R68, 0xffefffff, RZ, 0xc0, !PT ;  /* 0xffefffff44447812 */ /* 0x000fe400078ec0ff */
[----:B------:R-:W-:Y:S02]  /*26ce0*/  @P4 LOP3.LUT R14, R14, 0x2, RZ, 0xfc, !PT ;  /* 0x000000020e0e4812 */ /* 0x000fe400078efcff */
[----:B------:R-:W-:Y:S01]  /*26cf0*/  ISETP.LT.AND P4, PT, R220, UR5, !P2 ;  /* 0x00000005dc007c0c */ /* 0x000fe2000d781270 */
[----:B------:R-:W-:Y:S01]  /*26d00*/  ULDC UR5, c[0x0][0x228] ;  /* 0x00008a0000057ab9 */ /* 0x000fe20000000800 */
[----:B------:R-:W-:-:S02]  /*26d10*/  LOP3.LUT R14, R14, 0xfffffffe, RZ, 0xc0, !PT ;  /* 0xfffffffe0e0e7812 */ /* 0x000fc400078ec0ff */
[----:B------:R-:W-:Y:S02]  /*26d20*/  @P5 LOP3.LUT R13, R13, 0x80000000, RZ, 0xfc, !PT ;  /* 0x800000000d0d5812 */ /* 0x000fe400078efcff */
[----:B------:R-:W-:Y:S02]  /*26d30*/  @P6 LOP3.LUT R68, R68, 0x100000, RZ, 0xfc, !PT ;  /* 0x0010000044446812 */ /* 0x000fe400078efcff */
[----:B------:R-:W-:Y:S02]  /*26d40*/  LOP3.LUT P6, RZ, R5, 0x100, RZ, 0xc0, !PT ;  /* 0x0000010005ff7812 */ /* 0x000fe400078cc0ff */
[----:B------:R-:W-:Y:S02]  /*26d50*/  @P3 LOP3.LUT R14, R14, 0x1, RZ, 0xfc, !PT ;  /* 0x000000010e0e3812 */ /* 0x000fe400078efcff */
[----:B------:R-:W-:Y:S01]  /*26d60*/  ISETP.LT.AND P3, PT, R219, UR6, !P2 ;  /* 0x00000006db007c0c */ /* 0x000fe2000d761270 */
[----:B------:R-:W-:Y:S01]  /*26d70*/  ULDC UR6, c[0x0][0x228] ;  /* 0x00008a0000067ab9 */ /* 0x000fe20000000800 */
[----:B------:R-:W-:-:S02]  /*26d80*/  LOP3.LUT R13, R13, 0xbfffffff, RZ, 0xc0, !PT ;  /* 0xbfffffff0d0d7812 */ /* 0x000fc400078ec0ff */
[----:B------:R-:W-:Y:S02]  /*26d90*/  LOP3.LUT R68, R68, 0xffdfffff, RZ, 0xc0, !PT ;  /* 0xffdfffff44447812 */ /* 0x000fe400078ec0ff */
[----:B------:R-:W-:Y:S02]  /*26da0*/  @P4 LOP3.LUT R13, R13, 0x40000000, RZ, 0xfc, !PT ;  /* 0x400000000d0d4812 */ /* 0x000fe400078efcff */
[----:B------:R-:W-:Y:S01]  /*26db0*/  ISETP.LT.AND P2, PT, R218, UR7, !P2 ;  /* 0x00000007da007c0c */ /* 0x000fe2000d741270 */
[----:B------:R-:W-:Y:S01]  /*26dc0*/  ULDC UR7, c[0x0][0x228] ;  /* 0x00008a0000077ab9 */ /* 0x000fe20000000800 */
[----:B------:R-:W-:Y:S02]  /*26dd0*/  LOP3.LUT R13, R13, 0xdfffffff, RZ, 0xc0, !PT ;  /* 0xdfffffff0d0d7812 */ /* 0x000fe400078ec0ff */
[----:B------:R-:W-:Y:S02]  /*26de0*/  @P6 LOP3.LUT R68, R68, 0x200000, RZ, 0xfc, !PT ;  /* 0x0020000044446812 */ /* 0x000fe400078efcff */
[----:B------:R-:W-:-:S02]  /*26df0*/  LOP3.LUT P1, RZ, R5, 0x40000, RZ, 0xc0, !PT ;  /* 0x0004000005ff7812 */ /* 0x000fc4000782c0ff */
[----:B------:R-:W-:Y:S02]  /*26e00*/  LOP3.LUT P6, RZ, R5, 0x200, RZ, 0xc0, !PT ;  /* 0x0000020005ff7812 */ /* 0x000fe400078cc0ff */
[----:B------:R-:W-:Y:S02]  /*26e10*/  @P3 LOP3.LUT R13, R13, 0x20000000, RZ, 0xfc, !PT ;  /* 0x200000000d0d3812 */ /* 0x000fe400078efcff */
[----:B------:R-:W-:Y:S01]  /*26e20*/  ISETP.LT.AND P4, PT, R217, UR4, !P1 ;  /* 0x00000004d9007c0c */ /* 0x000fe2000cf81270 */
[----:B------:R-:W-:Y:S01]  /*26e30*/  ULDC UR4, c[0x0][0x228] ;  /* 0x00008a0000047ab9 */ /* 0x000fe20000000800 */
[----:B------:R-:W-:Y:S02]  /*26e40*/  LOP3.LUT R13, R13, 0xefffffff, RZ, 0xc0, !PT ;  /* 0xefffffff0d0d7812 */ /* 0x000fe400078ec0ff */
[----:B------:R-:W-:Y:S02]  /*26e50*/  LOP3.LUT R68, R68, 0xffbfffff, RZ, 0xc0, !PT ;  /* 0xffbfffff44447812 */ /* 0x000fe400078ec0ff */
[----:B------:R-:W-:-:S02]  /*26e60*/  @P2 LOP3.LUT R13, R13, 0x10000000, RZ, 0xfc, !PT ;  /* 0x100000000d0d2812 */ /* 0x000fc400078efcff */
[----:B------:R-:W-:Y:S01]  /*26e70*/  ISETP.LT.AND P3, PT, R220, UR5, !P1 ;  /* 0x00000005dc007c0c */ /* 0x000fe2000cf61270 */
[----:B------:R-:W-:Y:S01]  /*26e80*/  ULDC UR5, c[0x0][0x228] ;  /* 0x00008a0000057ab9 */ /* 0x000fe20000000800 */
[----:B------:R-:W-:Y:S02]  /*26e90*/  LOP3.LUT R13, R13, 0xf7ffffff, RZ, 0xc0, !PT ;  /* 0xf7ffffff0d0d7812 */ /* 0x000fe400078ec0ff */
        /* <DEDUP_REMOVED lines=10> */
[----:B------:R-:W-:Y:S02]  /*26f40*/  @P6 LOP3.LUT R68, R68, 0x800000, RZ, 0xfc, !PT ;  /* 0x0080000044446812 */ /* 0x000fe400078efcff */
[----:B------:R-:W-:Y:S02]  /*26f50*/  LOP3.LUT P6, RZ, R5, 0x800, RZ, 0xc0, !PT ;  /* 0x0000080005ff7812 */ /* 0x000fe400078cc0ff */
[----:B------:R-:W-:-:S04]  /*26f60*/  LOP3.LUT R13, R13, 0xfdffffff, RZ, 0xc0, !PT ;  /* 0xfdffffff0d0d7812 */ /* 0x000fc800078ec0ff */
        /* <DEDUP_REMOVED lines=8> */
[----:B------:R-:W-:Y:S02]  /*26ff0*/  LOP3.LUT P6, RZ, R5, 0x1000, RZ, 0xc0, !PT ;  /* 0x0000100005ff7812 */ /* 0x000fe400078cc0ff */
[----:B------:R-:W-:Y:S01]  /*27000*/  ISETP.LT.AND P3, PT, R220, UR5, !P0 ;  /* 0x00000005dc007c0c */ /* 0x000fe2000c761270 */
[----:B------:R-:W-:Y:S01]  /*27010*/  ULDC UR5, c[0x0][0x228] ;  /* 0x00008a0000057ab9 */ /* 0x000fe20000000800 */
[----:B------:R-:W-:Y:S02]  /*27020*/  LOP3.LUT R13, R13, 0xff7fffff, RZ, 0xc0, !PT ;  /* 0xff7fffff0d0d7812 */ /* 0x000fe400078ec0ff */
[----:B------:R-:W-:Y:S02]  /*27030*/  LOP3.LUT R68, R68, 0xfdffffff, RZ, 0xc0, !PT ;  /* 0xfdffffff44447812 */ /* 0x000fe400078ec0ff */
[----:B------:R-:W-:Y:S01]  /*27040*/  ISETP.LT.AND P2, PT, R219, UR6, !P0 ;  /* 0x00000006db007c0c */ /* 0x000fe2000c741270 */
[----:B------:R-:W-:-:S02]  /*27050*/  ULDC UR6, c[0x0][0x228] ;  /* 0x00008a0000067ab9 */ /* 0x000fc40000000800 */
[----:B------:R-:W-:Y:S02]  /*27060*/  @P1 LOP3.LUT R13, R13, 0x800000, RZ, 0xfc, !PT ;  /* 0x008000000d0d1812 */ /* 0x000fe400078efcff */
[----:B------:R-:W-:Y:S02]  /*27070*/  @P6 LOP3.LUT R68, R68, 0x2000000, RZ, 0xfc, !PT ;  /* 0x0200000044446812 */ /* 0x000fe400078efcff */
[----:B------:R-:W-:Y:S02]  /*27080*/  LOP3.LUT P6, RZ, R5, 0x2000, RZ, 0xc0, !PT ;  /* 0x0000200005ff7812 */ /* 0x000fe400078cc0ff */
[----:B------:R-:W-:Y:S02]  /*27090*/  LOP3.LUT R13, R13, 0xffbfffff, RZ, 0xc0, !PT ;  /* 0xffbfffff0d0d7812 */ /* 0x000fe400078ec0ff */
[----:B------:R-:W-:Y:S02]  /*270a0*/  LOP3.LUT R68, R68, 0xfbffffff, RZ, 0xc0, !PT ;  /* 0xfbffffff44447812 */ /* 0x000fe400078ec0ff */
[----:B------:R-:W-:-:S02]  /*270b0*/  @P3 LOP3.LUT R13, R13, 0x400000, RZ, 0xfc, !PT ;  /* 0x004000000d0d3812 */ /* 0x000fc400078efcff */
[----:B------:R-:W-:Y:S01]  /*270c0*/  ISETP.LT.AND P1, PT, R218, UR7, !P0 ;  /* 0x00000007da007c0c */ /* 0x000fe2000c721270 */
[----:B------:R-:W-:Y:S01]  /*270d0*/  ULDC UR7, c[0x0][0x228] ;  /* 0x00008a0000077ab9 */ /* 0x000fe20000000800 */
[----:B------:R-:W-:-:S03]  /*270e0*/  LOP3.LUT R13, R13, 0xffdfffff, RZ, 0xc0, !PT ;  /* 0xffdfffff0d0d7812 */ /* 0x000fc600078ec0ff */
[----:B------:R-:W-:Y:S02]  /*270f0*/  @P6 LOP3.LUT R68, R68, 0x4000000, RZ, 0xfc, !PT ;  /* 0x0400000044446812 */ /* 0x000fe400078efcff */
[----:B------:R-:W-:Y:S02]  /*27100*/  LOP3.LUT P6, RZ, R5, 0x4000, RZ, 0xc0, !PT ;  /* 0x0000400005ff7812 */ /* 0x000fe400078cc0ff */
[----:B------:R-:W-:Y:S02]  /*27110*/  @P2 LOP3.LUT R13, R13, 0x200000, RZ, 0xfc, !PT ;  /* 0x002000000d0d2812 */ /* 0x000fe400078efcff */
[----:B------:R-:W-:Y:S02]  /*27120*/  LOP3.LUT P0, RZ, R5, 0x10000, RZ, 0xc0, !PT ;  /* 0x0001000005ff7812 */ /* 0x000fe4000780c0ff */
[----:B------:R-:W-:Y:S02]  /*27130*/  LOP3.LUT R13, R13, 0xffefffff, RZ, 0xc0, !PT ;  /* 0xffefffff0d0d7812 */ /* 0x000fe400078ec0ff */
[----:B------:R-:W-:-:S02]  /*27140*/  LOP3.LUT R68, R68, 0xf7ffffff, RZ, 0xc0, !PT ;  /* 0xf7ffffff44447812 */ /* 0x000fc400078ec0ff */
[----:B------:R-:W-:Y:S02]  /*27150*/  @P1 LOP3.LUT R13, R13, 0x100000, RZ, 0xfc, !PT ;  /* 0x001000000d0d1812 */ /* 0x000fe400078efcff */
[----:B------:R-:W-:Y:S01]  /*27160*/  ISETP.LT.AND P1, PT, R217, UR46, !P0 ;  /* 0x0000002ed9007c0c */ /* 0x000fe2000c721270 */
[----:B------:R-:W-:Y:S01]  /*27170*/  ULDC UR46, c[0x0][0x228] ;  /* 0x00008a00002e7ab9 */ /* 0x000fe20000000800 */
[----:B------:R-:W-:Y:S02]  /*27180*/  @P6 LOP3.LUT R68, R68, 0x8000000, RZ, 0xfc, !PT ;  /* 0x0800000044446812 */ /* 0x000fe400078efcff */
[----:B------:R-:W-:Y:S02]  /*27190*/  LOP3.LUT P6, RZ, R5, 0x8000, RZ, 0xc0, !PT ;  /* 0x0000800005ff7812 */ /* 0x000fe400078cc0ff */
[----:B------:R-:W-:Y:S02]  /*271a0*/  LOP3.LUT R13, R13, 0xfff7ffff, RZ, 0xc0, !PT ;  /* 0xfff7ffff0d0d7812 */ /* 0x000fe400078ec0ff */
[----:B------:R-:W-:Y:S01]  /*271b0*/  ISETP.LT.AND P6, PT, R217, UR45, !P6 ;  /* 0x0000002dd9007c0c */ /* 0x000fe2000f7c1270 */
[----:B------:R-:W-:-:S04]  /*271c0*/  ULDC UR45, c[0x0][0x228] ;  /* 0x00008a00002d7ab9 */ /* 0x000fc80000000800 */
[----:B------:R-:W-:-:S04]  /*271d0*/  @P1 LOP3.LUT R13, R13, 0x80000, RZ, 0xfc, !PT ;  /* 0x000800000d0d1812 */ /* 0x000fc800078efcff */
[----:B------:R-:W-:-:S04]  /*271e0*/  LOP3.LUT R13, R13, 0xfffeffff, RZ, 0xc0, !PT ;  /* 0xfffeffff0d0d7812 */ /* 0x000fc800078ec0ff */
[----:B------:R-:W-:Y:S02]  /*271f0*/  @P6 LOP3.LUT R13, R13, 0x10000, RZ, 0xfc, !PT ;  /* 0x000100000d0d6812 */ /* 0x000fe400078efcff */
[----:B------:R-:W-:-:S04]  /*27200*/  LOP3.LUT P6, RZ, R68, 0x8000000, RZ, 0xc0, !PT ;  /* 0x0800000044ff7812 */ /* 0x000fc800078cc0ff */
[----:B------:R-:W-:Y:S01]  /*27210*/  ISETP.LT.AND P6, PT, R217, UR44, !P6 ;  /* 0x0000002cd9007c0c */ /* 0x000fe2000f7c1270 */
[----:B------:R-:W-:Y:S01]  /*27220*/  ULDC UR44, c[0x0][0x228] ;  /* 0x00008a00002c7ab9 */ /* 0x000fe20000000800 */
[----:B------:R-:W-:-:S11]  /*27230*/  LOP3.LUT R13, R13, 0xffffdfff, RZ, 0xc0, !PT ;  /* 0xffffdfff0d0d7812 */ /* 0x000fd600078ec0ff */
        /* <DEDUP_REMOVED lines=23> */
[----:B------:R-:W-:-:S12]  /*273b0*/  ULDC UR39, c[0x0][0x228] ;  /* 0x00008a0000277ab9 */ /* 0x000fd80000000800 */
        /* <DEDUP_REMOVED lines=9> */
[----:B------:R-:W-:Y:S02]  /*27450*/  LOP3.LUT R12, R12, 0xfeffffff, RZ, 0xc0, !PT ;  /* 0xfeffffff0c0c7812 */ /* 0x000fe400078ec0ff */
[----:B------:R-:W-:-:S09]  /*27460*/  LOP3.LUT P5, RZ, R5, 0x20, RZ, 0xc0, !PT ;  /* 0x0000002005ff7812 */ /* 0x000fd200078ac0ff */
[----:B------:R-:W-:Y:S02]  /*27470*/  @P6 LOP3.LUT R12, R12, 0x1000000, RZ, 0xfc, !PT ;  /* 0x010000000c0c6812 */ /* 0x000fe400078efcff */
[----:B------:R-:W-:-:S04]  /*27480*/  LOP3.LUT P6, RZ, R68, 0x80000, RZ, 0xc0, !PT ;  /* 0x0008000044ff7812 */ /* 0x000fc800078cc0ff */
[C---:B------:R-:W-:Y:S01]  /*27490*/  ISETP.LT.AND P6, PT, R217.reuse, UR36, !P6 ;  /* 0x00000024d9007c0c */ /* 0x040fe2000f7c1270 */
[----:B------:R-:W-:Y:S01]  /*274a0*/  ULDC UR36, c[0x0][0x228] ;  /* 0x00008a0000247ab9 */ /* 0x000fe20000000800 */
[----:B------:R-:W-:Y:S01]  /*274b0*/  ISETP.LT.AND P5, PT, R217, UR35, !P5 ;  /* 0x00000023d9007c0c */ /* 0x000fe2000efa1270 */
[----:B------:R-:W-:Y:S01]  /*274c0*/  ULDC UR35, c[0x0][0x228] ;  /* 0x00008a0000237ab9 */ /* 0x000fe20000000800 */
[----:B------:R-:W-:Y:S02]  /*274d0*/  LOP3.LUT R12, R12, 0xffdfffff, RZ, 0xc0, !PT ;  /* 0xffdfffff0c0c7812 */ /* 0x000fe400078ec0ff */
[----:B------:R-:W-:-:S04]  /*274e0*/  LOP3.LUT P4, RZ, R5, 0x10, RZ, 0xc0, !PT ;  /* 0x0000001005ff7812 */ /* 0x000fc8000788c0ff */
[----:B------:R-:W-:Y:S01]  /*274f0*/  ISETP.LT.AND P4, PT, R217, UR34, !P4 ;  /* 0x00000022d9007c0c */ /* 0x000fe2000e781270 */
[----:B------:R-:W-:Y:S02]  /*27500*/  ULDC UR34, c[0x0][0x228] ;  /* 0x00008a0000227ab9 */ /* 0x000fe40000000800 */
[----:B------:R-:W-:-:S04]  /*27510*/  @P6 LOP3.LUT R12, R12, 0x200000, RZ, 0xfc, !PT ;  /* 0x002000000c0c6812 */ /* 0x000fc800078efcff */
[----:B------:R-:W-:Y:S02]  /*27520*/  LOP3.LUT R12, R12, 0xfffbffff, RZ, 0xc0, !PT ;  /* 0xfffbffff0c0c7812 */ /* 0x000fe400078ec0ff */
[----:B------:R-:W-:Y:S02]  /*27530*/  LOP3.LUT P3, RZ, R5, 0x8, RZ, 0xc0, !PT ;  /* 0x0000000805ff7812 */ /* 0x000fe4000786c0ff */
[----:B------:R-:W-:Y:S02]  /*27540*/  @P5 LOP3.LUT R12, R12, 0x40000, RZ, 0xfc, !PT ;  /* 0x000400000c0c5812 */ /* 0x000fe400078efcff */
[----:B------:R-:W-:Y:S01]  /*27550*/  ISETP.LT.AND P3, PT, R217, UR31, !P3 ;  /* 0x0000001fd9007c0c */ /* 0x000fe2000df61270 */
[----:B------:R-:W-:Y:S01]  /*27560*/  ULDC UR31, c[0x0][0x228] ;  /* 0x00008a00001f7ab9 */ /* 0x000fe20000000800 */
[----:B------:R-:W-:Y:S02]  /*27570*/  LOP3.LUT R12, R12, 0xffff7fff, RZ, 0xc0, !PT ;  /* 0xffff7fff0c0c7812 */ /* 0x000fe400078ec0ff */
[----:B------:R-:W-:-:S02]  /*27580*/  LOP3.LUT P2, RZ, R5, 0x4, RZ, 0xc0, !PT ;  /* 0x0000000405ff7812 */ /* 0x000fc4000784c0ff */
        /* <DEDUP_REMOVED lines=8> */
[----:B------:R-:W-:-:S02]  /*27610*/  LOP3.LUT R12, R12, 0xfffffdff, RZ, 0xc0, !PT ;  /* 0xfffffdff0c0c7812 */ /* 0x000fc400078ec0ff */
[----:B------:R-:W-:Y:S02]  /*27620*/  LOP3.LUT P1, RZ, R5, 0x1, RZ, 0xc0, !PT ;  /* 0x0000000105ff7812 */ /* 0x000fe4000782c0ff */
        /* <DEDUP_REMOVED lines=10> */
[----:B------:R-:W-:-:S03]  /*276d0*/  LOP3.LUT R12, R12, 0xfffffffe, RZ, 0xc0, !PT ;  /* 0xfffffffe0c0c7812 */ /* 0x000fc600078ec0ff */
[----:B------:R-:W-:-:S08]  /*276e0*/  @P0 LOP3.LUT R70, R70, 0x1000, RZ, 0xfc, !PT ;  /* 0x0000100046460812 */ /* 0x000fd000078efcff */
[----:B------:R-:W-:Y:S02]  /*276f0*/  @P1 LOP3.LUT R12, R12, 0x1, RZ, 0xfc, !PT ;  /* 0x000000010c0c1812 */ /* 0x000fe400078efcff */
[----:B------:R-:W-:Y:S02]  /*27700*/  LOP3.LUT P1, RZ, R68, 0x1000, RZ, 0xc0, !PT ;  /* 0x0000100044ff7812 */ /* 0x000fe4000782c0ff */
[----:B------:R-:W-:Y:S02]  /*27710*/  LOP3.LUT R70, R70, 0xfffff7ff, RZ, 0xc0, !PT ;  /* 0xfffff7ff46467812 */ /* 0x000fe400078ec0ff */
[----:B------:R-:W-:Y:S01]  /*27720*/  ISETP.LT.AND P0, PT, R217, UR26, !P1 ;  /* 0x0000001ad9007c0c */ /* 0x000fe2000cf01270 */
[----:B------:R-:W-:-:S08]  /*27730*/  ULDC UR26, c[0x0][0x228] ;  /* 0x00008a00001a7ab9 */ /* 0x000fd00000000800 */
[----:B------:R-:W-:Y:S02]  /*27740*/  @P1 LOP3.LUT R70, R70, 0x800, RZ, 0xfc, !PT ;  /* 0x0000080046461812 */ /* 0x000fe400078efcff */
[----:B------:R-:W-:Y:S02]  /*27750*/  LOP3.LUT P1, RZ, R3, 0x10000000, RZ, 0xc0, !PT ;  /* 0x1000000003ff7812 */ /* 0x000fe4000782c0ff */
[C---:B------:R-:W-:Y:S02]  /*27760*/  LOP3.LUT P6, RZ, R68.reuse, 0x40000, RZ, 0xc0, !PT ;  /* 0x0004000044ff7812 */ /* 0x040fe400078cc0ff */
[C---:B------:R-:W-:Y:S02]  /*27770*/  LOP3.LUT P5, RZ, R68.reuse, 0x20000, RZ, 0xc0, !PT ;  /* 0x0002000044ff7812 */ /* 0x040fe400078ac0ff */
[C---:B------:R-:W-:Y:S02]  /*27780*/  LOP3.LUT P4, RZ, R68.reuse, 0x10000, RZ, 0xc0, !PT ;  /* 0x0001000044ff7812 */ /* 0x040fe4000788c0ff */
[----:B------:R-:W-:-:S02]  /*27790*/  LOP3.LUT P3, RZ, R68, 0x8000, RZ, 0xc0, !PT ;  /* 0x0000800044ff7812 */ /* 0x000fc4000786c0ff */
[C---:B------:R-:W-:Y:S02]  /*277a0*/  LOP3.LUT P2, RZ, R68.reuse, 0x4000, RZ, 0xc0, !PT ;  /* 0x0000400044ff7812 */ /* 0x040fe4000784c0ff */
[----:B------:R-:W-:-:S04]  /*277b0*/  LOP3.LUT R68, R68, 0xfffffbff, RZ, 0xc0, !PT ;  /* 0xfffffbff44447812 */ /* 0x000fc800078ec0ff */
[----:B------:R-:W-:Y:S02]  /*277c0*/  @P1 LOP3.LUT R68, R68, 0x400, RZ, 0xfc, !PT ;  /* 0x0000040044441812 */ /* 0x000fe400078efcff */
[----:B------:R-:W-:Y:S02]  /*277d0*/  LOP3.LUT P1, RZ, R3, 0x400000, RZ, 0xc0, !PT ;  /* 0x0040000003ff7812 */ /* 0x000fe4000782c0ff */
[----:B------:R-:W-:Y:S02]  /*277e0*/  @P0 LOP3.LUT R10, R10, 0x20000000, RZ, 0xfc, !PT ;  /* 0x200000000a0a0812 */ /* 0x000fe400078efcff */
[----:B------:R-:W-:Y:S01]  /*277f0*/  ISETP.LT.AND P0, PT, R217, UR25, !P2 ;  /* 0x00000019d9007c0c */ /* 0x000fe2000d701270 */
[----:B------:R-:W-:Y:S01]  /*27800*/  ULDC UR25, c[0x0][0x228] ;  /* 0x00008a0000197ab9 */ /* 0x000fe20000000800 */
[----:B------:R-:W-:Y:S02]  /*27810*/  LOP3.LUT R68, R68, 0xfffff7ff, RZ, 0xc0, !PT ;  /* 0xfffff7ff44447812 */ /* 0x000fe400078ec0ff */
[----:B------:R-:W-:-:S05]  /*27820*/  LOP3.LUT R10, R10, 0xfbffffff, RZ, 0xc0, !PT ;  /* 0xfbffffff0a0a7812 */ /* 0x000fca00078ec0ff */
[----:B------:R-:W-:Y:S02]  /*27830*/  @P1 LOP3.LUT R68, R68, 0x800, RZ, 0xfc, !PT ;  /* 0x0000080044441812 */ /* 0x000fe400078efcff */
[----:B------:R-:W-:Y:S01]  /*27840*/  ISETP.LT.AND P1, PT, R217, UR24, !P3 ;  /* 0x00000018d9007c0c */ /* 0x000fe2000df21270 */
[----:B------:R-:W-:Y:S01]  /*27850*/  ULDC UR24, c[0x0][0x228] ;  /* 0x00008a0000187ab9 */ /* 0x000fe20000000800 */
[----:B------:R-:W-:-:S04]  /*27860*/  @P0 LOP3.LUT R10, R10, 0x4000000, RZ, 0xfc, !PT ;  /* 0x040000000a0a0812 */ /* 0x000fc800078efcff */
[----:B------:R-:W-:-:S07]  /*27870*/  LOP3.LUT R10, R10, 0xff7fffff, RZ, 0xc0, !PT ;  /* 0xff7fffff0a0a7812 */ /* 0x000fce00078ec0ff */
[----:B------:R-:W-:Y:S02]  /*27880*/  @P1 LOP3.LUT R10, R10, 0x800000, RZ, 0xfc, !PT ;  /* 0x008000000a0a1812 */ /* 0x000fe400078efcff */
[----:B------:R-:W-:Y:S01]  /*27890*/  ISETP.LT.AND P1, PT, R217, UR23, !P4 ;  /* 0x00000017d9007c0c */ /* 0x000fe2000e721270 */
[----:B------:R-:W-:Y:S01]  /*278a0*/  ULDC UR23, c[0x0][0x228] ;  /* 0x00008a0000177ab9 */ /* 0x000fe20000000800 */
[----:B------:R-:W-:Y:S02]  /*278b0*/  LOP3.LUT R10, R10, 0xffefffff, RZ, 0xc0, !PT ;  /* 0xffefffff0a0a7812 */ /* 0x000fe400078ec0ff */
[----:B------:R-:W-:-:S04]  /*278c0*/  LOP3.LUT R70, R70, 0xffffdfff, RZ, 0xc0, !PT ;  /* 0xffffdfff46467812 */ /* 0x000fc800078ec0ff */
[----:B------:R-:W-:-:S05]  /*278d0*/  @P2 LOP3.LUT R70, R70, 0x2000, RZ, 0xfc, !PT ;  /* 0x0000200046462812 */ /* 0x000fca00078efcff */
[----:B------:R-:W-:Y:S02]  /*278e0*/  @P1 LOP3.LUT R10, R10, 0x100000, RZ, 0xfc, !PT ;  /* 0x001000000a0a1812 */ /* 0x000fe400078efcff */
[----:B------:R-:W-:Y:S01]  /*278f0*/  ISETP.LT.AND P1, PT, R217, UR22, !P5 ;  /* 0x00000016d9007c0c */ /* 0x000fe2000ef21270 */
[----:B------:R-:W-:Y:S01]  /*27900*/  ULDC UR22, c[0x0][0x228] ;  /* 0x00008a0000167ab9 */ /* 0x000fe20000000800 */
[----:B------:R-:W-:Y:S02]  /*27910*/  LOP3.LUT R70, R70, 0xffffbfff, RZ, 0xc0, !PT ;  /* 0xffffbfff46467812 */ /* 0x000fe400078ec0ff */
[----:B------:R-:W-:Y:S02]  /*27920*/  LOP3.LUT R10, R10, 0xfffdffff, RZ, 0xc0, !PT ;  /* 0xfffdffff0a0a7812 */ /* 0x000fe400078ec0ff */
[----:B------:R-:W-:-:S04]  /*27930*/  @P3 LOP3.LUT R70, R70, 0x4000, RZ, 0xfc, !PT ;  /* 0x0000400046463812 */ /* 0x000fc800078efcff */
[----:B------:R-:W-:-:S03]  /*27940*/  LOP3.LUT R70, R70, 0xffff7fff, RZ, 0xc0, !PT ;  /* 0xffff7fff46467812 */ /* 0x000fc600078ec0ff */
[----:B------:R-:W-:Y:S02]  /*27950*/  @P1 LOP3.LUT R10, R10, 0x20000, RZ, 0xfc, !PT ;  /* 0x000200000a0a1812 */ /* 0x000fe400078efcff */
[----:B------:R-:W-:Y:S01]  /*27960*/  ISETP.LT.AND P1, PT, R217, UR21, !P6 ;  /* 0x00000015d9007c0c */ /* 0x000fe2000f721270 */
[----:B------:R-:W-:Y:S01]  /*27970*/  ULDC UR21, c[0x0][0x228] ;  /* 0x00008a0000157ab9 */ /* 0x000fe20000000800 */
[----:B------:R-:W-:Y:S02]  /*27980*/  @P4 LOP3.LUT R70, R70, 0x8000, RZ, 0xfc, !PT ;  /* 0x0000800046464812 */ /* 0x000fe400078efcff */
[----:B------:R-:W-:Y:S02]  /*27990*/  LOP3.LUT R10, R10, 0xffffbfff, RZ, 0xc0, !PT ;  /* 0xffffbfff0a0a7812 */ /* 0x000fe400078ec0ff */
[----:B------:R-:W-:-:S04]  /*279a0*/  LOP3.LUT R70, R70, 0xfffeffff, RZ, 0xc0, !PT ;  /* 0xfffeffff46467812 */ /* 0x000fc800078ec0ff */
[----:B------:R-:W-:-:S03]  /*279b0*/  @P5 LOP3.LUT R70, R70, 0x10000, RZ, 0xfc, !PT ;  /* 0x0001000046465812 */ /* 0x000fc600078efcff */
[----:B------:R-:W-:Y:S02]  /*279c0*/  @P1 LOP3.LUT R10, R10, 0x4000, RZ, 0xfc, !PT ;  /* 0x000040000a0a1812 */ /* 0x000fe400078efcff */
[----:B------:R-:W-:Y:S02]  /*279d0*/  LOP3.LUT P1, RZ, R68, 0x800, RZ, 0xc0, !PT ;  /* 0x0000080044ff7812 */ /* 0x000fe4000782c0ff */
[----:B------:R-:W-:Y:S02]  /*279e0*/  LOP3.LUT R70, R70, 0xfffdffff, RZ, 0xc0, !PT ;  /* 0xfffdffff46467812 */ /* 0x000fe400078ec0ff */
[----:B------:R-:W-:Y:S01]  /*279f0*/  ISETP.LT.AND P1, PT, R217, UR20, !P1 ;  /* 0x00000014d9007c0c */ /* 0x000fe2000cf21270 */
[----:B------:R-:W-:Y:S01]  /*27a00*/  ULDC UR20, c[0x0][0x228] ;  /* 0x00008a0000147ab9 */ /* 0x000fe20000000800 */
[----:B------:R-:W-:Y:S02]  /*27a10*/  @P6 LOP3.LUT R70, R70, 0x20000, RZ, 0xfc, !PT ;  /* 0x0002000046466812 */ /* 0x000fe400078efcff */
[----:B------:R-:W-:-:S02]  /*27a20*/  LOP3.LUT P6, RZ, R3, 0x800000, RZ, 0xc0, !PT ;  /* 0x0080000003ff7812 */ /* 0x000fc400078cc0ff */
[----:B------:R-:W-:Y:S02]  /*27a30*/  LOP3.LUT R10, R10, 0xfffff7ff, RZ, 0xc0, !PT ;  /* 0xfffff7ff0a0a7812 */ /* 0x000fe400078ec0ff */
[----:B------:R-:W-:Y:S01]  /*27a40*/  ISETP.LT.AND P6, PT, R217, UR19, !P6 ;  /* 0x00000013d9007c0c */ /* 0x000fe2000f7c1270 */
[----:B------:R-:W-:-:S04]  /*27a50*/  ULDC UR19, c[0x0][0x228] ;  /* 0x00008a0000137ab9 */ /* 0x000fc80000000800 */
[----:B------:R-:W-:-:S04]  /*27a60*/  @P1 LOP3.LUT R10, R10, 0x800, RZ, 0xfc, !PT ;  /* 0x000008000a0a1812 */ /* 0x000fc800078efcff */
[----:B------:R-:W-:-:S04]  /*27a70*/  LOP3.LUT R10, R10, 0xfffffeff, RZ, 0xc0, !PT ;  /* 0xfffffeff0a0a7812 */ /* 0x000fc800078ec0ff */
[----:B------:R-:W-:Y:S02]  /*27a80*/  @P6 LOP3.LUT R10, R10, 0x100, RZ, 0xfc, !PT ;  /* 0x000001000a0a6812 */ /* 0x000fe400078efcff */
[----:B------:R-:W-:Y:S02]  /*27a90*/  LOP3.LUT P6, RZ, R6, 0x2000, RZ, 0xc0, !PT ;  /* 0x0000200006ff7812 */ /* 0x000fe400078cc0ff */
[----:B------:R-:W-:-:S11]  /*27aa0*/  LOP3.LUT R70, R70, 0xf7ffffff, RZ, 0xc0, !PT ;  /* 0xf7ffffff46467812 */ /* 0x000fd600078ec0ff */
        /* <DEDUP_REMOVED lines=11> */
[----:B------:R-:W-:Y:S02]  /*27b60*/  LOP3.LUT R70, R70, 0x7fffffff, RZ, 0xc0, !PT ;  /* 0x7fffffff46467812 */ /* 0x000fe400078ec0ff */
[----:B------:R-:W-:-:S09]  /*27b70*/  LOP3.LUT P1, RZ, R68, 0x400, RZ, 0xc0, !PT ;  /* 0x0000040044ff7812 */ /* 0x000fd2000782c0ff */
        /* <DEDUP_REMOVED lines=24> */
[----:B------:R-:W-:-:S04]  /*27d00*/  LOP3.LUT P3, RZ, R3, 0x4000000, RZ, 0xc0, !PT ;  /* 0x0400000003ff7812 */ /* 0x000fc8000786c0ff */
[----:B------:R-:W-:Y:S01]  /*27d10*/  ISETP.LT.AND P3, PT, R217, UR16, !P3 ;  /* 0x00000010d9007c0c */ /* 0x000fe2000df61270 */
[----:B------:R-:W-:-:S04]  /*27d20*/  ULDC UR16, c[0x0][0x228] ;  /* 0x00008a0000107ab9 */ /* 0x000fc80000000800 */
[----:B------:R-:W-:Y:S02]  /*27d30*/  @P6 LOP3.LUT R68, R68, 0x80, RZ, 0xfc, !PT ;  /* 0x0000008044446812 */ /* 0x000fe400078efcff */
[----:B------:R-:W-:Y:S02]  /*27d40*/  LOP3.LUT P6, RZ, R6, 0x1, RZ, 0xc0, !PT ;  /* 0x0000000106ff7812 */ /* 0x000fe400078cc0ff */
[----:B------:R-:W-:Y:S02]  /*27d50*/  LOP3.LUT P2, RZ, R3, 0x8000000, RZ, 0xc0, !PT ;  /* 0x0800000003ff7812 */ /* 0x000fe4000784c0ff */
[----:B---3--:R-:W-:Y:S02]  /*27d60*/  LOP3.LUT R11, R11, 0x7fffffff, RZ, 0xc0, !PT ;  /* 0x7fffffff0b0b7812 */ /* 0x008fe400078ec0ff */
[----:B------:R-:W-:Y:S01]  /*27d70*/  ISETP.LT.AND P2, PT, R217, UR15, !P2 ;  /* 0x0000000fd9007c0c */ /* 0x000fe2000d741270 */
[----:B------:R-:W-:Y:S01]  /*27d80*/  ULDC UR15, c[0x0][0x228] ;  /* 0x00008a00000f7ab9 */ /* 0x000fe20000000800 */
[----:B------:R-:W-:-:S02]  /*27d90*/  LOP3.LUT R68, R68, 0xfffffeff, RZ, 0xc0, !PT ;  /* 0xfffffeff44447812 */ /* 0x000fc400078ec0ff */
[----:B------:R-:W-:-:S03]  /*27da0*/  @P3 LOP3.LUT R11, R11, 0x80000000, RZ, 0xfc, !PT ;  /* 0x800000000b0b3812 */ /* 0x000fc600078efcff */
[----:B------:R-:W-:Y:S02]  /*27db0*/  @P6 LOP3.LUT R68, R68, 0x100, RZ, 0xfc, !PT ;  /* 0x0000010044446812 */ /* 0x000fe400078efcff */
[----:B------:R-:W-:Y:S02]  /*27dc0*/  LOP3.LUT P6, RZ, R3, 0x80000000, RZ, 0xc0, !PT ;  /* 0x8000000003ff7812 */ /* 0x000fe400078cc0ff */
[----:B------:R-:W-:Y:S01]  /*27dd0*/  ISETP.LT.AND P1, PT, R217, UR14, !P1 ;  /* 0x0000000ed9007c0c */ /* 0x000fe2000cf21270 */
[----:B------:R-:W-:Y:S01]  /*27de0*/  ULDC UR14, c[0x0][0x228] ;  /* 0x00008a00000e7ab9 */ /* 0x000fe20000000800 */
[----:B------:R-:W-:Y:S02]  /*27df0*/  LOP3.LUT R11, R11, 0xefffffff, RZ, 0xc0, !PT ;  /* 0xefffffff0b0b7812 */ /* 0x000fe400078ec0ff */
[----:B------:R-:W-:Y:S02]  /*27e00*/  LOP3.LUT P0, RZ, R3, 0x20000000, RZ, 0xc0, !PT ;  /* 0x2000000003ff7812 */ /* 0x000fe4000780c0ff */
[----:B------:R-:W-:-:S02]  /*27e10*/  @P2 LOP3.LUT R11, R11, 0x10000000, RZ, 0xfc, !PT ;  /* 0x100000000b0b2812 */ /* 0x000fc400078efcff */
[----:B------:R-:W-:Y:S02]  /*27e20*/  LOP3.LUT R68, R68, 0xfffffdff, RZ, 0xc0, !PT ;  /* 0xfffffdff44447812 */ /* 0x000fe400078ec0ff */
[----:B------:R-:W-:Y:S01]  /*27e30*/  ISETP.LT.AND P0, PT, R217, UR13, !P0 ;  /* 0x0000000dd9007c0c */ /* 0x000fe2000c701270 */
[----:B------:R-:W-:Y:S01]  /*27e40*/  ULDC UR13, c[0x0][0x228] ;  /* 0x00008a00000d7ab9 */ /* 0x000fe20000000800 */
[----:B------:R-:W-:Y:S02]  /*27e50*/  LOP3.LUT R11, R11, 0xfdffffff, RZ, 0xc0, !PT ;  /* 0xfdffffff0b0b7812 */ /* 0x000fe400078ec0ff */
[----:B------:R-:W-:Y:S02]  /*27e60*/  @P6 LOP3.LUT R68, R68, 0x200, RZ, 0xfc, !PT ;  /* 0x0000020044446812 */ /* 0x000fe400078efcff */
[----:B------:R-:W-:Y:S02]  /*27e70*/  LOP3.LUT P6, RZ, R3, 0x40000000, RZ, 0xc0, !PT ;  /* 0x4000000003ff7812 */ /* 0x000fe400078cc0ff */
[----:B------:R-:W-:-:S02]  /*27e80*/  @P1 LOP3.LUT R11, R11, 0x2000000, RZ, 0xfc, !PT ;  /* 0x020000000b0b1812 */ /* 0x000fc400078efcff */
[----:B------:R-:W-:Y:S01]  /*27e90*/  ISETP.LT.AND P6, PT, R217, UR12, !P6 ;  /* 0x0000000cd9007c0c */ /* 0x000fe2000f7c1270 */
[----:B------:R-:W-:Y:S01]  /*27ea0*/  ULDC UR12, c[0x0][0x228] ;  /* 0x00008a00000c7ab9 */ /* 0x000fe20000000800 */
[----:B------:R-:W-:-:S04]  /*27eb0*/  LOP3.LUT R11, R11, 0xffbfffff, RZ, 0xc0, !PT ;  /* 0xffbfffff0b0b7812 */ /* 0x000fc800078ec0ff */
        /* <DEDUP_REMOVED lines=34> */
[----:B------:R-:W-:Y:S02]  /*280e0*/  LOP3.LUT P4, RZ, R3, 0x2000000, RZ, 0xc0, !PT ;  /* 0x0200000003ff7812 */ /* 0x000fe4000788c0ff */
[----:B------:R-:W-:Y:S02]  /*280f0*/  LOP3.LUT R11, R11, 0xfffffffd, RZ, 0xc0, !PT ;  /* 0xfffffffd0b0b7812 */ /* 0x000fe400078ec0ff */
[----:B------:R-:W-:Y:S01]  /*28100*/  ISETP.LT.AND P4, PT, R217, UR17, !P4 ;  /* 0x00000011d9007c0c */ /* 0x000fe2000e781270 */
[----:B------:R-:W-:Y:S01]  /*28110*/  ULDC UR17, c[0x0][0x228] ;  /* 0x00008a0000117ab9 */ /* 0x000fe20000000800 */
[----:B------:R-:W-:-:S03]  /*28120*/  LOP3.LUT R10, R10, 0xffffffdf, RZ, 0xc0, !PT ;  /* 0xffffffdf0a0a7812 */ /* 0x000fc600078ec0ff */
[----:B------:R-:W-:Y:S02]  /*28130*/  @P6 LOP3.LUT R11, R11, 0x2, RZ, 0xfc, !PT ;  /* 0x000000020b0b6812 */ /* 0x000fe400078efcff */
[----:B------:R-:W-:Y:S02]  /*28140*/  LOP3.LUT P6, RZ, R68, 0x8, RZ, 0xc0, !PT ;  /* 0x0000000844ff7812 */ /* 0x000fe400078cc0ff */
[----:B------:R-:W-:Y:S02]  /*28150*/  @P5 LOP3.LUT R10, R10, 0x20, RZ, 0xfc, !PT ;  /* 0x000000200a0a5812 */ /* 0x000fe400078efcff */
[----:B------:R-:W-:Y:S01]  /*28160*/  ISETP.LT.AND P6, PT, R217, UR5, !P6 ;  /* 0x00000005d9007c0c */ /* 0x000fe2000f7c1270 */
[----:B------:R-:W-:Y:S01]  /*28170*/  ULDC UR5, c[0x0][0x228] ;  /* 0x00008a0000057ab9 */ /* 0x000fe20000000800 */
[----:B------:R-:W-:Y:S02]  /*28180*/  LOP3.LUT R10, R10, 0xfffffffb, RZ, 0xc0, !PT ;  /* 0xfffffffb0a0a7812 */ /* 0x000fe400078ec0ff */
[----:B------:R-:W-:-:S02]  /*28190*/  LOP3.LUT P5, RZ, R6, 0x4000, RZ, 0xc0, !PT ;  /* 0x0000400006ff7812 */ /* 0x000fc400078ac0ff */
[----:B------:R-:W-:Y:S02]  /*281a0*/  @P4 LOP3.LUT R10, R10, 0x4, RZ, 0xfc, !PT ;  /* 0x000000040a0a4812 */ /* 0x000fe400078efcff */
[C---:B------:R-:W-:Y:S02]  /*281b0*/  LOP3.LUT P4, RZ, R6.reuse, 0x8000, RZ, 0xc0, !PT ;  /* 0x0000800006ff7812 */ /* 0x040fe4000788c0ff */
[C---:B------:R-:W-:Y:S02]  /*281c0*/  LOP3.LUT P3, RZ, R6.reuse, 0x10000, RZ, 0xc0, !PT ;  /* 0x0001000006ff7812 */ /* 0x040fe4000786c0ff */
[C---:B------:R-:W-:Y:S02]  /*281d0*/  LOP3.LUT P2, RZ, R6.reuse, 0x20000, RZ, 0xc0, !PT ;  /* 0x0002000006ff7812 */ /* 0x040fe4000784c0ff */
[C---:B------:R-:W-:Y:S02]  /*281e0*/  LOP3.LUT P1, RZ, R6.reuse, 0x40000, RZ, 0xc0, !PT ;  /* 0x0004000006ff7812 */ /* 0x040fe4000782c0ff */
[----:B------:R-:W-:-:S02]  /*281f0*/  LOP3.LUT P0, RZ, R6, 0x80000, RZ, 0xc0, !PT ;  /* 0x0008000006ff7812 */ /* 0x000fc4000780c0ff */
        /* <DEDUP_REMOVED lines=33> */
[----:B------:R-:W-:Y:S02]  /*28410*/  ISETP.LT.AND P6, PT, R217, UR27, !P6 ;  /* 0x0000001bd9007c0c */ /* 0x000fe4000f7c1270 */
[----:B------:R-:W-:-:S11]  /*28420*/  LOP3.LUT R3, R3, 0xfffffbff, RZ, 0xc0, !PT ;  /* 0xfffffbff03037812 */ /* 0x000fd600078ec0ff */
[----:B------:R-:W-:Y:S02]  /*28430*/  @P6 LOP3.LUT R3, R3, 0x400, RZ, 0xfc, !PT ;  /* 0x0000040003036812 */ /* 0x000fe400078efcff */
[----:B------:R-:W-:-:S04]  /*28440*/  LOP3.LUT P6, RZ, R70, 0x8000000, RZ, 0xc0, !PT ;  /* 0x0800000046ff7812 */ /* 0x000fc800078cc0ff */
[----:B------:R-:W-:Y:S02]  /*28450*/  ISETP.LT.AND P6, PT, R217, UR31, !P6 ;  /* 0x0000001fd9007c0c */ /* 0x000fe4000f7c1270 */
[----:B------:R-:W-:-:S11]  /*28460*/  LOP3.LUT R3, R3, 0xffffff7f, RZ, 0xc0, !PT ;  /* 0xffffff7f03037812 */ /* 0x000fd600078ec0ff */
[----:B------:R-:W-:Y:S02]  /*28470*/  @P6 LOP3.LUT R3, R3, 0x80, RZ, 0xfc, !PT ;  /* 0x0000008003036812 */ /* 0x000fe400078efcff */
[C---:B------:R-:W-:Y:S02]  /*28480*/  ISETP.LT.AND P6, PT, R217.reuse, UR37, !P5 ;  /* 0x00000025d9007c0c */ /* 0x040fe4000efc1270 */
[C---:B------:R-:W-:Y:S02]  /*28490*/  ISETP.LT.AND P5, PT, R217.reuse, UR41, !P4 ;  /* 0x00000029d9007c0c */ /* 0x040fe4000e7a1270 */
[C---:B------:R-:W-:Y:S02]  /*284a0*/  ISETP.LT.AND P4, PT, R217.reuse, UR45, !P3 ;  /* 0x0000002dd9007c0c */ /* 0x040fe4000df81270 */
[----:B------:R-:W-:Y:S02]  /*284b0*/  ISETP.LT.AND P3, PT, R217, UR49, !P2 ;  /* 0x00000031d9007c0c */ /* 0x000fe4000d761270 */
[----:B------:R-:W-:-:S02]  /*284c0*/  LOP3.LUT R0, R0, 0xbfffffff, RZ, 0xc0, !PT ;  /* 0xbfffffff00007812 */ /* 0x000fc400078ec0ff */
[----:B------:R-:W-:-:S07]  /*284d0*/  ISETP.LT.AND P1, PT, R217, UR53, !P1 ;  /* 0x00000035d9007c0c */ /* 0x000fce000cf21270 */
[----:B------:R-:W-:-:S04]  /*284e0*/  @P4 LOP3.LUT R0, R0, 0x40000000, RZ, 0xfc, !PT ;  /* 0x4000000000004812 */ /* 0x000fc800078efcff */
[----:B------:R-:W-:-:S04]  /*284f0*/  LOP3.LUT R0, R0, 0xf7ffffff, RZ, 0xc0, !PT ;  /* 0xf7ffffff00007812 */ /* 0x000fc800078ec0ff */
[----:B------:R-:W-:-:S04]  /*28500*/  @P3 LOP3.LUT R0, R0, 0x8000000, RZ, 0xfc, !PT ;  /* 0x0800000000003812 */ /* 0x000fc800078efcff */
[----:B------:R-:W-:-:S04]  /*28510*/  LOP3.LUT R0, R0, 0xfeffffff, RZ, 0xc0, !PT ;  /* 0xfeffffff00007812 */ /* 0x000fc800078ec0ff */
[----:B------:R-:W-:Y:S02]  /*28520*/  @P1 LOP3.LUT R0, R0, 0x1000000, RZ, 0xfc, !PT ;  /* 0x0100000000001812 */ /* 0x000fe400078efcff */
[----:B------:R-:W-:Y:S02]  /*28530*/  LOP3.LUT P1, RZ, R5, 0x8000, RZ, 0xc0, !PT ;  /* 0x0000800005ff7812 */ /* 0x000fe4000782c0ff */
[----:B------:R-:W-:Y:S02]  /*28540*/  LOP3.LUT R3, R3, 0xffffffef, RZ, 0xc0, !PT ;  /* 0xffffffef03037812 */ /* 0x000fe400078ec0ff */
[----:B------:R-:W-:Y:S02]  /*28550*/  LOP3.LUT R70, R70, 0xfbffffff, RZ, 0xc0, !PT ;  /* 0xfbffffff46467812 */ /* 0x000fe400078ec0ff */
[----:B------:R-:W-:Y:S02]  /*28560*/  @P6 LOP3.LUT R3, R3, 0x10, RZ, 0xfc, !PT ;  /* 0x0000001003036812 */ /* 0x000fe400078efcff */
[----:B------:R-:W-:-:S05]  /*28570*/  LOP3.LUT P6, RZ, R5, 0x40, RZ, 0xc0, !PT ;  /* 0x0000004005ff7812 */ /* 0x000fca00078cc0ff */
        /* <DEDUP_REMOVED lines=18> */
[C---:B------:R-:W-:Y:S02]  /*286a0*/  LOP3.LUT P6, RZ, R5.reuse, 0x1000, RZ, 0xc0, !PT ;  /* 0x0000100005ff7812 */ /* 0x040fe400078cc0ff */
[----:B------:R-:W-:Y:S02]  /*286b0*/  LOP3.LUT R70, R70, 0xfeffffff, RZ, 0xc0, !PT ;  /* 0xfeffffff46467812 */ /* 0x000fe400078ec0ff */
[----:B------:R-:W-:-:S04]  /*286c0*/  LOP3.LUT P1, RZ, R5, 0x10000, RZ, 0xc0, !PT ;  /* 0x0001000005ff7812 */ /* 0x000fc8000782c0ff */
[----:B------:R-:W-:Y:S01]  /*286d0*/  ISETP.LT.AND P1, PT, R220, UR23, !P1 ;  /* 0x00000017dc007c0c */ /* 0x000fe2000cf21270 */
[----:B------:R-:W-:-:S04]  /*286e0*/  ULDC UR23, c[0x0][0x228] ;  /* 0x00008a0000177ab9 */ /* 0x000fc80000000800 */
[----:B------:R-:W-:Y:S02]  /*286f0*/  @P6 LOP3.LUT R70, R70, 0x1000000, RZ, 0xfc, !PT ;  /* 0x0100000046466812 */ /* 0x000fe400078efcff */
[----:B------:R-:W-:Y:S02]  /*28700*/  LOP3.LUT P6, RZ, R5, 0x2000, RZ, 0xc0, !PT ;  /* 0x0000200005ff7812 */ /* 0x000fe400078cc0ff */
[----:B------:R-:W-:Y:S02]  /*28710*/  LOP3.LUT R70, R70, 0xfdffffff, RZ, 0xc0, !PT ;  /* 0xfdffffff46467812 */ /* 0x000fe400078ec0ff */
[----:B------:R-:W-:-:S04]  /*28720*/  LOP3.LUT R13, R13, 0xfffbffff, RZ, 0xc0, !PT ;  /* 0xfffbffff0d0d7812 */ /* 0x000fc800078ec0ff */
[----:B------:R-:W-:-:S05]  /*28730*/  @P1 LOP3.LUT R13, R13, 0x40000, RZ, 0xfc, !PT ;  /* 0x000400000d0d1812 */ /* 0x000fca00078efcff */
[----:B------:R-:W-:-:S04]  /*28740*/  @P6 LOP3.LUT R70, R70, 0x2000000, RZ, 0xfc, !PT ;  /* 0x0200000046466812 */ /* 0x000fc800078efcff */
[----:B------:R-:W-:-:S04]  /*28750*/  LOP3.LUT P1, RZ, R70, 0x4000000, RZ, 0xc0, !PT ;  /* 0x0400000046ff7812 */ /* 0x000fc8000782c0ff */
[C---:B------:R-:W-:Y:S01]  /*28760*/  ISETP.LT.AND P1, PT, R220.reuse, UR19, !P1 ;  /* 0x00000013dc007c0c */ /* 0x040fe2000cf21270 */
[----:B------:R-:W-:Y:S01]  /*28770*/  ULDC UR19, c[0x0][0x228] ;  /* 0x00008a0000137ab9 */ /* 0x000fe20000000800 */
[----:B------:R-:W-:Y:S02]  /*28780*/  LOP3.LUT P6, RZ, R5, 0x4000, RZ, 0xc0, !PT ;  /* 0x0000400005ff7812 */ /* 0x000fe400078cc0ff */
[----:B------:R-:W-:Y:S02]  /*28790*/  LOP3.LUT R13, R13, 0xffff7fff, RZ, 0xc0, !PT ;  /* 0xffff7fff0d0d7812 */ /* 0x000fe400078ec0ff */
[----:B------:R-:W-:Y:S01]  /*287a0*/  ISETP.LT.AND P6, PT, R220, UR15, !P6 ;  /* 0x0000000fdc007c0c */ /* 0x000fe2000f7c1270 */
[----:B------:R-:W-:-:S06]  /*287b0*/  ULDC UR15, c[0x0][0x228] ;  /* 0x00008a00000f7ab9 */ /* 0x000fcc0000000800 */
        /* <DEDUP_REMOVED lines=37> */
[----:B------:R-:W-:-:S09]  /*28a10*/  LOP3.LUT R3, R3, 0xfffffffd, RZ, 0xc0, !PT ;  /* 0xfffffffd03037812 */ /* 0x000fd200078ec0ff */
[----:B------:R-:W-:Y:S02]  /*28a20*/  @P6 LOP3.LUT R12, R12, 0x800000, RZ, 0xfc, !PT ;  /* 0x008000000c0c6812 */ /* 0x000fe400078efcff */
[----:B------:R-:W-:-:S04]  /*28a30*/  LOP3.LUT P6, RZ, R70, 0x40000, RZ, 0xc0, !PT ;  /* 0x0004000046ff7812 */ /* 0x000fc800078cc0ff */
[----:B------:R-:W-:Y:S01]  /*28a40*/  ISETP.LT.AND P6, PT, R220, UR15, !P6 ;  /* 0x0000000fdc007c0c */ /* 0x000fe2000f7c1270 */
[----:B------:R-:W-:Y:S01]  /*28a50*/  ULDC UR15, c[0x0][0x228] ;  /* 0x00008a00000f7ab9 */ /* 0x000fe20000000800 */
[----:B------:R-:W-:Y:S02]  /*28a60*/  @P5 LOP3.LUT R3, R3, 0x2, RZ, 0xfc, !PT ;  /* 0x0000000203035812 */ /* 0x000fe400078efcff */
[C---:B------:R-:W-:Y:S02]  /*28a70*/  LOP3.LUT P5, RZ, R5.reuse, 0x20, RZ, 0xc0, !PT ;  /* 0x0000002005ff7812 */ /* 0x040fe400078ac0ff */
[----:B------:R-:W-:Y:S02]  /*28a80*/  LOP3.LUT R12, R12, 0xffefffff, RZ, 0xc0, !PT ;  /* 0xffefffff0c0c7812 */ /* 0x000fe400078ec0ff */
[----:B------:R-:W-:Y:S01]  /*28a90*/  ISETP.LT.AND P5, PT, R220, UR11, !P5 ;  /* 0x0000000bdc007c0c */ /* 0x000fe2000efa1270 */
[----:B------:R-:W-:Y:S01]  /*28aa0*/  ULDC UR11, c[0x0][0x228] ;  /* 0x00008a00000b7ab9 */ /* 0x000fe20000000800 */
[----:B------:R-:W-:-:S02]  /*28ab0*/  LOP3.LUT P4, RZ, R5, 0x10, RZ, 0xc0, !PT ;  /* 0x0000001005ff7812 */ /* 0x000fc4000788c0ff */
[----:B------:R-:W-:Y:S02]  /*28ac0*/  ISETP.LT.AND P2, PT, R217, UR57, !P0 ;  /* 0x00000039d9007c0c */ /* 0x000fe4000c741270 */
[----:B------:R-:W-:Y:S02]  /*28ad0*/  @P6 LOP3.LUT R12, R12, 0x100000, RZ, 0xfc, !PT ;  /* 0x001000000c0c6812 */ /* 0x000fe400078efcff */
[----:B------:R-:W-:Y:S01]  /*28ae0*/  ISETP.LT.AND P4, PT, R220, UR23, !P4 ;  /* 0x00000017dc007c0c */ /* 0x000fe2000e781270 */
[----:B------:R-:W-:Y:S01]  /*28af0*/  ULDC UR23, c[0x0][0x228] ;  /* 0x00008a0000177ab9 */ /* 0x000fe20000000800 */
[----:B------:R-:W-:Y:S02]  /*28b00*/  LOP3.LUT R12, R12, 0xfffdffff, RZ, 0xc0, !PT ;  /* 0xfffdffff0c0c7812 */ /* 0x000fe400078ec0ff */
[----:B------:R-:W-:Y:S02]  /*28b10*/  LOP3.LUT P0, RZ, R6, 0x100000, RZ, 0xc0, !PT ;  /* 0x0010000006ff7812 */ /* 0x000fe4000780c0ff */
[----:B------:R-:W-:-:S02]  /*28b20*/  LOP3.LUT P3, RZ, R5, 0x8, RZ, 0xc0, !PT ;  /* 0x0000000805ff7812 */ /* 0x000fc4000786c0ff */
[----:B------:R-:W-:Y:S02]  /*28b30*/  @P5 LOP3.LUT R12, R12, 0x20000, RZ, 0xfc, !PT ;  /* 0x000200000c0c5812 */ /* 0x000fe400078efcff */
[----:B------:R-:W-:Y:S02]  /*28b40*/  ISETP.LT.AND P0, PT, R217, UR61, !P0 ;  /* 0x0000003dd9007c0c */ /* 0x000fe4000c701270 */
[----:B------:R-:W-:Y:S02]  /*28b50*/  LOP3.LUT R0, R0, 0xffdfffff, RZ, 0xc0, !PT ;  /* 0xffdfffff00007812 */ /* 0x000fe400078ec0ff */
[----:B------:R-:W-:Y:S01]  /*28b60*/  ISETP.LT.AND P3, PT, R220, UR19, !P3 ;  /* 0x00000013dc007c0c */ /* 0x000fe2000df61270 */
[----:B------:R-:W-:Y:S01]  /*28b70*/  ULDC UR19, c[0x0][0x228] ;  /* 0x00008a0000137ab9 */ /* 0x000fe20000000800 */
[----:B------:R-:W-:Y:S02]  /*28b80*/  LOP3.LUT R12, R12, 0xffffbfff, RZ, 0xc0, !PT ;  /* 0xffffbfff0c0c7812 */ /* 0x000fe400078ec0ff */
[----:B------:R-:W-:-:S02]  /*28b90*/  @P2 LOP3.LUT R0, R0, 0x200000, RZ, 0xfc, !PT ;  /* 0x0020000000002812 */ /* 0x000fc400078efcff */
[----:B------:R-:W-:Y:S02]  /*28ba0*/  LOP3.LUT P2, RZ, R5, 0x4, RZ, 0xc0, !PT ;  /* 0x0000000405ff7812 */ /* 0x000fe4000784c0ff */
[----:B------:R-:W-:Y:S02]  /*28bb0*/  @P4 LOP3.LUT R12, R12, 0x4000, RZ, 0xfc, !PT ;  /* 0x000040000c0c4812 */ /* 0x000fe400078efcff */
[----:B------:R-:W-:Y:S02]  /*28bc0*/  LOP3.LUT R0, R0, 0xfffbffff, RZ, 0xc0, !PT ;  /* 0xfffbffff00007812 */ /* 0x000fe400078ec0ff */
[----:B------:R-:W-:Y:S01]  /*28bd0*/  ISETP.LT.AND P2, PT, R220, UR15, !P2 ;  /* 0x0000000fdc007c0c */ /* 0x000fe2000d741270 */
[----:B------:R-:W-:Y:S01]  /*28be0*/  ULDC UR15, c[0x0][0x228] ;  /* 0x00008a00000f7ab9 */ /* 0x000fe20000000800 */
[----:B------:R-:W-:Y:S02]  /*28bf0*/  LOP3.LUT R12, R12, 0xfffff7ff, RZ, 0xc0, !PT ;  /* 0xfffff7ff0c0c7812 */ /* 0x000fe400078ec0ff */
[----:B------:R-:W-:-:S02]  /*28c00*/  @P0 LOP3.LUT R0, R0, 0x40000, RZ, 0xfc, !PT ;  /* 0x0004000000000812 */ /* 0x000fc400078efcff */
[C---:B------:R-:W-:Y:S02]  /*28c10*/  LOP3.LUT P0, RZ, R5.reuse, 0x2, RZ, 0xc0, !PT ;  /* 0x0000000205ff7812 */ /* 0x040fe4000780c0ff */
[----:B------:R-:W-:Y:S02]  /*28c20*/  @P3 LOP3.LUT R12, R12, 0x800, RZ, 0xfc, !PT ;  /* 0x000008000c0c3812 */ /* 0x000fe400078efcff */
[----:B------:R-:W-:Y:S01]  /*28c30*/  ISETP.LT.AND P0, PT, R220, UR11, !P0 ;  /* 0x0000000bdc007c0c */ /* 0x000fe2000c701270 */
[----:B------:R-:W-:Y:S01]  /*28c40*/  ULDC UR11, c[0x0][0x228] ;  /* 0x00008a00000b7ab9 */ /* 0x000fe20000000800 */
[----:B------:R-:W-:Y:S02]  /*28c50*/  LOP3.LUT R12, R12, 0xfffffeff, RZ, 0xc0, !PT ;  /* 0xfffffeff0c0c7812 */ /* 0x000fe400078ec0ff */
[----:B------:R-:W-:Y:S02]  /*28c60*/  LOP3.LUT P1, RZ, R5, 0x1, RZ, 0xc0, !PT ;  /* 0x0000000105ff7812 */ /* 0x000fe4000782c0ff */
[----:B------:R-:W-:-:S02]  /*28c70*/  @P2 LOP3.LUT R12, R12, 0x100, RZ, 0xfc, !PT ;  /* 0x000001000c0c2812 */ /* 0x000fc400078efcff */
        /* <DEDUP_REMOVED lines=12> */
[----:B------:R-:W-:-:S04]  /*28d40*/  LOP3.LUT P1, RZ, R70, 0x800, RZ, 0xc0, !PT ;  /* 0x0000080046ff7812 */ /* 0x000fc8000782c0ff */
[----:B------:R-:W-:Y:S01]  /*28d50*/  ISETP.LT.AND P0, PT, R220, UR15, !P1 ;  /* 0x0000000fdc007c0c */ /* 0x000fe2000cf01270 */
[----:B------:R-:W-:Y:S01]  /*28d60*/  ULDC UR15, c[0x0][0x228] ;  /* 0x00008a00000f7ab9 */ /* 0x000fe20000000800 */
[----:B------:R-:W-:Y:S02]  /*28d70*/  LOP3.LUT R72, R72, 0xfffffbff, RZ, 0xc0, !PT ;  /* 0xfffffbff48487812 */ /* 0x000fe400078ec0ff */
[----:B------:R-:W-:Y:S02]  /*28d80*/  LOP3.LUT R10, R10, 0xefffffff, RZ, 0xc0, !PT ;  /* 0xefffffff0a0a7812 */ /* 0x000fe400078ec0ff */
[----:B------:R-:W-:-:S03]  /*28d90*/  LOP3.LUT P2, RZ, R70, 0x2000, RZ, 0xc0, !PT ;  /* 0x0000200046ff7812 */ /* 0x000fc6000784c0ff */
[----:B------:R-:W-:Y:S02]  /*28da0*/  @P1 LOP3.LUT R72, R72, 0x400, RZ, 0xfc, !PT ;  /* 0x0000040048481812 */ /* 0x000fe400078efcff */
[----:B------:R-:W-:Y:S02]  /*28db0*/  LOP3.LUT P1, RZ, R3, 0x8000000, RZ, 0xc0, !PT ;  /* 0x0800000003ff7812 */ /* 0x000fe4000782c0ff */
[----:B------:R-:W-:Y:S02]  /*28dc0*/  @P0 LOP3.LUT R10, R10, 0x10000000, RZ, 0xfc, !PT ;  /* 0x100000000a0a0812 */ /* 0x000fe400078efcff */
[----:B------:R-:W-:Y:S01]  /*28dd0*/  ISETP.LT.AND P0, PT, R220, UR11, !P2 ;  /* 0x0000000bdc007c0c */ /* 0x000fe2000d701270 */
[----:B------:R-:W-:Y:S01]  /*28de0*/  ULDC UR11, c[0x0][0x228] ;  /* 0x00008a00000b7ab9 */ /* 0x000fe20000000800 */
[C---:B------:R-:W-:Y:S02]  /*28df0*/  LOP3.LUT P6, RZ, R70.reuse, 0x20000, RZ, 0xc0, !PT ;  /* 0x0002000046ff7812 */ /* 0x040fe400078cc0ff */
[----:B------:R-:W-:-:S02]  /*28e00*/  LOP3.LUT P5, RZ, R70, 0x10000, RZ, 0xc0, !PT ;  /* 0x0001000046ff7812 */ /* 0x000fc400078ac0ff */
[C---:B------:R-:W-:Y:S02]  /*28e10*/  LOP3.LUT P4, RZ, R70.reuse, 0x8000, RZ, 0xc0, !PT ;  /* 0x0000800046ff7812 */ /* 0x040fe4000788c0ff */
[C---:B------:R-:W-:Y:S02]  /*28e20*/  LOP3.LUT P3, RZ, R70.reuse, 0x4000, RZ, 0xc0, !PT ;  /* 0x0000400046ff7812 */ /* 0x040fe4000786c0ff */
[----:B------:R-:W-:Y:S02]  /*28e30*/  LOP3.LUT R70, R70, 0xfffffbff, RZ, 0xc0, !PT ;  /* 0xfffffbff46467812 */ /* 0x000fe400078ec0ff */
[----:B------:R-:W-:Y:S02]  /*28e40*/  LOP3.LUT R10, R10, 0xfdffffff, RZ, 0xc0, !PT ;  /* 0xfdffffff0a0a7812 */ /* 0x000fe400078ec0ff */
[----:B------:R-:W-:Y:S02]  /*28e50*/  @P1 LOP3.LUT R70, R70, 0x400, RZ, 0xfc, !PT ;  /* 0x0000040046461812 */ /* 0x000fe400078efcff */
[----:B------:R-:W-:Y:S01]  /*28e60*/  ISETP.LT.AND P1, PT, R220, UR23, !P3 ;  /* 0x00000017dc007c0c */ /* 0x000fe2000df21270 */
[----:B------:R-:W-:Y:S01]  /*28e70*/  ULDC UR23, c[0x0][0x228] ;  /* 0x00008a0000177ab9 */ /* 0x000fe20000000800 */
[----:B------:R-:W-:-:S02]  /*28e80*/  @P0 LOP3.LUT R10, R10, 0x2000000, RZ, 0xfc, !PT ;  /* 0x020000000a0a0812 */ /* 0x000fc400078efcff */
[----:B------:R-:W-:Y:S02]  /*28e90*/  LOP3.LUT R72, R72, 0xffffefff, RZ, 0xc0, !PT ;  /* 0xffffefff48487812 */ /* 0x000fe400078ec0ff */
[----:B------:R-:W-:Y:S02]  /*28ea0*/  LOP3.LUT R10, R10, 0xffbfffff, RZ, 0xc0, !PT ;  /* 0xffbfffff0a0a7812 */ /* 0x000fe400078ec0ff */
        /* <DEDUP_REMOVED lines=11> */
[----:B------:R-:W-:-:S04]  /*28f60*/  @P4 LOP3.LUT R72, R72, 0x4000, RZ, 0xfc, !PT ;  /* 0x0000400048484812 */ /* 0x000fc800078efcff */
[----:B------:R-:W-:Y:S02]  /*28f70*/  LOP3.LUT R72, R72, 0xffff7fff, RZ, 0xc0, !PT ;  /* 0xffff7fff48487812 */ /* 0x000fe400078ec0ff */
[----:B------:R-:W-:Y:S02]  /*28f80*/  LOP3.LUT R10, R10, 0xfffeffff, RZ, 0xc0, !PT ;  /* 0xfffeffff0a0a7812 */ /* 0x000fe400078ec0ff */
[----:B------:R-:W-:-:S03]  /*28f90*/  @P5 LOP3.LUT R72, R72, 0x8000, RZ, 0xfc, !PT ;  /* 0x0000800048485812 */ /* 0x000fc600078efcff */
[----:B------:R-:W-:Y:S02]  /*28fa0*/  @P1 LOP3.LUT R10, R10, 0x10000, RZ, 0xfc, !PT ;  /* 0x000100000a0a1812 */ /* 0x000fe400078efcff */
[----:B------:R-:W-:Y:S02]  /*28fb0*/  LOP3.LUT R72, R72, 0xfffeffff, RZ, 0xc0, !PT ;  /* 0xfffeffff48487812 */ /* 0x000fe400078ec0ff */
[----:B------:R-:W-:Y:S01]  /*28fc0*/  ISETP.LT.AND P1, PT, R220, UR11, !P6 ;  /* 0x0000000bdc007c0c */ /* 0x000fe2000f721270 */
[----:B------:R-:W-:Y:S01]  /*28fd0*/  ULDC UR11, c[0x0][0x228] ;  /* 0x00008a00000b7ab9 */ /* 0x000fe20000000800 */
[----:B------:R-:W-:Y:S02]  /*28fe0*/  @P6 LOP3.LUT R72, R72, 0x10000, RZ, 0xfc, !PT ;  /* 0x0001000048486812 */ /* 0x000fe400078efcff */
[----:B------:R-:W-:Y:S02]  /*28ff0*/  LOP3.LUT P6, RZ, R3, 0x400000, RZ, 0xc0, !PT ;  /* 0x0040000003ff7812 */ /* 0x000fe400078cc0ff */
[----:B------:R-:W-:-:S02]  /*29000*/  LOP3.LUT R10, R10, 0xffffdfff, RZ, 0xc0, !PT ;  /* 0xffffdfff0a0a7812 */ /* 0x000fc400078ec0ff */
        /* <DEDUP_REMOVED lines=49> */
[C---:B------:R-:W-:Y:S02]  /*29320*/  LOP3.LUT P6, RZ, R3.reuse, 0x80000000, RZ, 0xc0, !PT ;  /* 0x8000000003ff7812 */ /* 0x040fe400078cc0ff */
[----:B------:R-:W-:Y:S01]  /*29330*/  ISETP.LT.AND P2, PT, R220, UR23, !P2 ;  /* 0x00000017dc007c0c */ /* 0x000fe2000d741270 */
[----:B------:R-:W-:Y:S01]  /*29340*/  ULDC UR23, c[0x0][0x228] ;  /* 0x00008a0000177ab9 */ /* 0x000fe20000000800 */
[----:B------:R-:W-:Y:S02]  /*29350*/  LOP3.LUT P5, RZ, R3, 0x800000, RZ, 0xc0, !PT ;  /* 0x0080000003ff7812 */ /* 0x000fe400078ac0ff */
[----:B------:R-:W-:Y:S02]  /*29360*/  LOP3.LUT R70, R70, 0xfffffeff, RZ, 0xc0, !PT ;  /* 0xfffffeff46467812 */ /* 0x000fe400078ec0ff */
[----:B------:R-:W-:Y:S01]  /*29370*/  ISETP.LT.AND P5, PT, R220, UR19, !P5 ;  /* 0x00000013dc007c0c */ /* 0x000fe2000efa1270 */
[----:B------:R-:W-:-:S04]  /*29380*/  ULDC UR19, c[0x0][0x228] ;  /* 0x00008a0000137ab9 */ /* 0x000fc80000000800 */
[----:B------:R-:W-:Y:S02]  /*29390*/  @P6 LOP3.LUT R70, R70, 0x100, RZ, 0xfc, !PT ;  /* 0x0000010046466812 */ /* 0x000fe400078efcff */
[C---:B------:R-:W-:Y:S02]  /*293a0*/  LOP3.LUT P6, RZ, R3.reuse, 0x40000000, RZ, 0xc0, !PT ;  /* 0x4000000003ff7812 */ /* 0x040fe400078cc0ff */
[----:B------:R-:W-:Y:S01]  /*293b0*/  ISETP.LT.AND P1, PT, R220, UR19, !P1 ;  /* 0x00000013dc007c0c */ /* 0x000fe2000cf21270 */
[----:B------:R-:W-:Y:S01]  /*293c0*/  ULDC UR19, c[0x0][0x228] ;  /* 0x00008a0000137ab9 */ /* 0x000fe20000000800 */
[----:B------:R-:W-:Y:S02]  /*293d0*/  LOP3.LUT P4, RZ, R3, 0x1000000, RZ, 0xc0, !PT ;  /* 0x0100000003ff7812 */ /* 0x000fe4000788c0ff */
[----:B------:R-:W-:Y:S02]  /*293e0*/  LOP3.LUT R11, R11, 0xbfffffff, RZ, 0xc0, !PT ;  /* 0xbfffffff0b0b7812 */ /* 0x000fe400078ec0ff */
[----:B------:R-:W-:-:S02]  /*293f0*/  LOP3.LUT P0, RZ, R3, 0x10000000, RZ, 0xc0, !PT ;  /* 0x1000000003ff7812 */ /* 0x000fc4000780c0ff */
[----:B------:R-:W-:Y:S01]  /*29400*/  ISETP.LT.AND P4, PT, R220, UR15, !P4 ;  /* 0x0000000fdc007c0c */ /* 0x000fe2000e781270 */
[----:B------:R-:W-:Y:S01]  /*29410*/  ULDC UR15, c[0x0][0x228] ;  /* 0x00008a00000f7ab9 */ /* 0x000fe20000000800 */
[----:B------:R-:W-:Y:S02]  /*29420*/  @P2 LOP3.LUT R11, R11, 0x40000000, RZ, 0xfc, !PT ;  /* 0x400000000b0b2812 */ /* 0x000fe400078efcff */
[----:B------:R-:W-:Y:S02]  /*29430*/  LOP3.LUT R70, R70, 0xfffffdff, RZ, 0xc0, !PT ;  /* 0xfffffdff46467812 */ /* 0x000fe400078ec0ff */
[----:B------:R-:W-:Y:S01]  /*29440*/  ISETP.LT.AND P0, PT, R220, UR15, !P0 ;  /* 0x0000000fdc007c0c */ /* 0x000fe2000c701270 */
[----:B------:R-:W-:Y:S01]  /*29450*/  ULDC UR15, c[0x0][0x228] ;  /* 0x00008a00000f7ab9 */ /* 0x000fe20000000800 */
[----:B------:R-:W-:Y:S02]  /*29460*/  LOP3.LUT P3, RZ, R3, 0x2000000, RZ, 0xc0, !PT ;  /* 0x0200000003ff7812 */ /* 0x000fe4000786c0ff */
[----:B------:R-:W-:-:S02]  /*29470*/  LOP3.LUT R11, R11, 0xf7ffffff, RZ, 0xc0, !PT ;  /* 0xf7ffffff0b0b7812 */ /* 0x000fc400078ec0ff */
[----:B------:R-:W-:Y:S02]  /*29480*/  @P6 LOP3.LUT R70, R70, 0x200, RZ, 0xfc, !PT ;  /* 0x0000020046466812 */ /* 0x000fe400078efcff */
[----:B------:R-:W-:Y:S02]  /*29490*/  LOP3.LUT P6, RZ, R3, 0x20000000, RZ, 0xc0, !PT ;  /* 0x2000000003ff7812 */ /* 0x000fe400078cc0ff */
[C---:B------:R-:W-:Y:S01]  /*294a0*/  ISETP.LT.AND P3, PT, R220.reuse, UR11, !P3 ;  /* 0x0000000bdc007c0c */ /* 0x040fe2000df61270 */
        /* <DEDUP_REMOVED lines=42> */
[----:B------:R-:W-:Y:S02]  /*29750*/  LOP3.LUT R11, R11, 0xfffffffe, RZ, 0xc0, !PT ;  /* 0xfffffffe0b0b7812 */ /* 0x000fe400078ec0ff */
[----:B------:R-:W-:-:S04]  /*29760*/  @P5 LOP3.LUT R10, R10, 0x80, RZ, 0xfc, !PT ;  /* 0x000000800a0a5812 */ /* 0x000fc800078efcff */
        /* <DEDUP_REMOVED lines=95> */
[----:B------:R-:W-:Y:S01]  /*29d60*/  ISETP.LT.AND P1, PT, R219, UR19, !P1 ;  /* 0x00000013db007c0c */ /* 0x000fe2000cf21270 */
        /* <DEDUP_REMOVED lines=48> */
[----:B------:R-:W-:Y:S02]  /*2a070*/  LOP3.LUT P5, RZ, R5, 0x20, RZ, 0xc0, !PT ;  /* 0x0000002005ff7812 */ /* 0x000fe400078ac0ff */
        /* <DEDUP_REMOVED lines=25> */
[----:B------:R-:W-:Y:S02]  /*2a210*/  LOP3.LUT P0, RZ, R5, 0x2, RZ, 0xc0, !PT ;  /* 0x0000000205ff7812 */ /* 0x000fe4000780c0ff */
        /* <DEDUP_REMOVED lines=113> */
[----:B------:R-:W-:Y:S01]  /*2a930*/  ISETP.LT.AND P2, PT, R219, UR23, !P2 ;  /* 0x00000017db007c0c */ /* 0x000fe2000d741270 */
[----:B------:R-:W-:Y:S01]  /*2a940*/  ULDC UR23, c[0x0][0x228] ;  /* 0x00008a0000177ab9 */ /* 0x000fe20000000800 */
[----:B------:R-:W-:Y:S02]  /*2a950*/  LOP3.LUT P5, RZ, R3, 0x800000, RZ, 0xc0, !PT ;  /* 0x0080000003ff7812 */ /* 0x000fe400078ac0ff */
[----:B------:R-:W-:Y:S02]  /*2a960*/  LOP3.LUT R72, R72, 0xffffff7f, RZ, 0xc0, !PT ;  /* 0xffffff7f48487812 */ /* 0x000fe400078ec0ff */
[----:B------:R-:W-:Y:S01]  /*2a970*/  ISETP.LT.AND P5, PT, R219, UR19, !P5 ;  /* 0x00000013db007c0c */ /* 0x000fe2000efa1270 */
[----:B------:R-:W-:-:S04]  /*2a980*/  ULDC UR19, c[0x0][0x228] ;  /* 0x00008a0000137ab9 */ /* 0x000fc80000000800 */
[----:B------:R-:W-:Y:S02]  /*2a990*/  @P6 LOP3.LUT R72, R72, 0x80, RZ, 0xfc, !PT ;  /* 0x0000008048486812 */ /* 0x000fe400078efcff */
[----:B------:R-:W-:Y:S02]  /*2a9a0*/  LOP3.LUT P6, RZ, R3, 0x40000000, RZ, 0xc0, !PT ;  /* 0x4000000003ff7812 */ /* 0x000fe400078cc0ff */
        /* <DEDUP_REMOVED lines=15> */
[----:B------:R-:W-:Y:S01]  /*2aaa0*/  ISETP.LT.AND P3, PT, R219, UR11, !P3 ;  /* 0x0000000bdb007c0c */ /* 0x000fe2000df61270 */
        /* <DEDUP_REMOVED lines=94> */
[----:B------:R-:W-:Y:S02]  /*2b090*/  ISETP.LT.AND P2, PT, R219, UR59, !P0 ;  /* 0x0000003bdb007c0c */ /* 0x000fe4000c741270 */
[----:B------:R-:W-:Y:S02]  /*2b0a0*/  LOP3.LUT P0, RZ, R5, 0x8000, RZ, 0xc0, !PT ;  /* 0x0000800005ff7812 */ /* 0x000fe4000780c0ff */
[----:B------:R-:W-:-:S02]  /*2b0b0*/  LOP3.LUT R0, R0, 0x7fffffff, RZ, 0xc0, !PT ;  /* 0x7fffffff00007812 */ /* 0x000fc400078ec0ff */
[----:B------:R-:W-:-:S03]  /*2b0c0*/  LOP3.LUT R73, R73, 0xfeffffff, RZ, 0xc0, !PT ;  /* 0xfeffffff49497812 */ /* 0x000fc600078ec0ff */
[----:B------:R-:W-:Y:S02]  /*2b0d0*/  @P6 LOP3.LUT R0, R0, 0x80000000, RZ, 0xfc, !PT ;  /* 0x8000000000006812 */ /* 0x000fe400078efcff */
[----:B------:R-:W-:-:S04]  /*2b0e0*/  LOP3.LUT P6, RZ, R5, 0x40, RZ, 0xc0, !PT ;  /* 0x0000004005ff7812 */ /* 0x000fc800078cc0ff */
[----:B------:R-:W-:-:S04]  /*2b0f0*/  @P0 LOP3.LUT R73, R73, 0x1000000, RZ, 0xfc, !PT ;  /* 0x0100000049490812 */ /* 0x000fc800078efcff */
[----:B------:R-:W-:-:S05]  /*2b100*/  LOP3.LUT R73, R73, 0xfffeffff, RZ, 0xc0, !PT ;  /* 0xfffeffff49497812 */ /* 0x000fca00078ec0ff */
[----:B------:R-:W-:Y:S02]  /*2b110*/  @P6 LOP3.LUT R73, R73, 0x10000, RZ, 0xfc, !PT ;  /* 0x0001000049496812 */ /* 0x000fe400078efcff */
[----:B------:R-:W-:Y:S02]  /*2b120*/  LOP3.LUT P6, RZ, R5, 0x80, RZ, 0xc0, !PT ;  /* 0x0000008005ff7812 */ /* 0x000fe400078cc0ff */
[----:B------:R-:W-:-:S11]  /*2b130*/  LOP3.LUT R73, R73, 0xfffdffff, RZ, 0xc0, !PT ;  /* 0xfffdffff49497812 */ /* 0x000fd600078ec0ff */
[----:B------:R-:W-:Y:S02]  /*2b140*/  @P6 LOP3.LUT R73, R73, 0x20000, RZ, 0xfc, !PT ;  /* 0x0002000049496812 */ /* 0x000fe400078efcff */
[----:B------:R-:W-:Y:S02]  /*2b150*/  LOP3.LUT P6, RZ, R5, 0x100, RZ, 0xc0, !PT ;  /* 0x0000010005ff7812 */ /* 0x000fe400078cc0ff */
[----:B------:R-:W-:Y:S02]  /*2b160*/  LOP3.LUT R73, R73, 0xfffbffff, RZ, 0xc0, !PT ;  /* 0xfffbffff49497812 */ /* 0x000fe400078ec0ff */
[----:B------:R-:W-:-:S09]  /*2b170*/  ISETP.LT.AND P5, PT, R219, UR39, !P5 ;  /* 0x00000027db007c0c */ /* 0x000fd2000efa1270 */
[----:B------:R-:W-:Y:S02]  /*2b180*/  @P6 LOP3.LUT R73, R73, 0x40000, RZ, 0xfc, !PT ;  /* 0x0004000049496812 */ /* 0x000fe400078efcff */
[----:B------:R-:W-:Y:S02]  /*2b190*/  LOP3.LUT P6, RZ, R5, 0x200, RZ, 0xc0, !PT ;  /* 0x0000020005ff7812 */ /* 0x000fe400078cc0ff */
[----:B------:R-:W-:Y:S02]  /*2b1a0*/  LOP3.LUT R73, R73, 0xfff7ffff, RZ, 0xc0, !PT ;  /* 0xfff7ffff49497812 */ /* 0x000fe400078ec0ff */
[----:B------:R-:W-:-:S04]  /*2b1b0*/  LOP3.LUT R3, R3, 0xfffffffb, RZ, 0xc0, !PT ;  /* 0xfffffffb03037812 */ /* 0x000fc800078ec0ff */
[----:B------:R-:W-:-:S05]  /*2b1c0*/  @P5 LOP3.LUT R3, R3, 0x4, RZ, 0xfc, !PT ;  /* 0x0000000403035812 */ /* 0x000fca00078efcff */
[----:B------:R-:W-:Y:S02]  /*2b1d0*/  @P6 LOP3.LUT R73, R73, 0x80000, RZ, 0xfc, !PT ;  /* 0x0008000049496812 */ /* 0x000fe400078efcff */
[----:B------:R-:W-:Y:S02]  /*2b1e0*/  LOP3.LUT P6, RZ, R5, 0x400, RZ, 0xc0, !PT ;  /* 0x0000040005ff7812 */ /* 0x000fe400078cc0ff */
[----:B------:R-:W-:Y:S02]  /*2b1f0*/  ISETP.LT.AND P5, PT, R219, UR47, !P3 ;  /* 0x0000002fdb007c0c */ /* 0x000fe4000dfa1270 */
[----:B------:R-:W-:Y:S02]  /*2b200*/  LOP3.LUT R73, R73, 0xffefffff, RZ, 0xc0, !PT ;  /* 0xffefffff49497812 */ /* 0x000fe400078ec0ff */
[----:B------:R-:W-:-:S07]  /*2b210*/  LOP3.LUT R0, R0, 0xefffffff, RZ, 0xc0, !PT ;  /* 0xefffffff00007812 */ /* 0x000fce00078ec0ff */
[----:B------:R-:W-:Y:S02]  /*2b220*/  @P6 LOP3.LUT R73, R73, 0x100000, RZ, 0xfc, !PT ;  /* 0x0010000049496812 */ /* 0x000fe400078efcff */
[----:B------:R-:W-:Y:S02]  /*2b230*/  LOP3.LUT P6, RZ, R5, 0x800, RZ, 0xc0, !PT ;  /* 0x0000080005ff7812 */ /* 0x000fe400078cc0ff */
[----:B------:R-:W-:Y:S02]  /*2b240*/  @P5 LOP3.LUT R0, R0, 0x10000000, RZ, 0xfc, !PT ;  /* 0x1000000000005812 */ /* 0x000fe400078efcff */
[----:B------:R-:W-:Y:S02]  /*2b250*/  ISETP.LT.AND P3, PT, R219, UR55, !P1 ;  /* 0x00000037db007c0c */ /* 0x000fe4000cf61270 */
[----:B------:R-:W-:Y:S02]  /*2b260*/  LOP3.LUT R0, R0, 0xfdffffff, RZ, 0xc0, !PT ;  /* 0xfdffffff00007812 */ /* 0x000fe400078ec0ff */
[----:B------:R-:W-:-:S02]  /*2b270*/  LOP3.LUT R73, R73, 0xffdfffff, RZ, 0xc0, !PT ;  /* 0xffdfffff49497812 */ /* 0x000fc400078ec0ff */
[----:B------:R-:W-:-:S03]  /*2b280*/  @P4 LOP3.LUT R0, R0, 0x2000000, RZ, 0xfc, !PT ;  /* 0x0200000000004812 */ /* 0x000fc600078efcff */
[----:B------:R-:W-:Y:S02]  /*2b290*/  @P6 LOP3.LUT R73, R73, 0x200000, RZ, 0xfc, !PT ;  /* 0x0020000049496812 */ /* 0x000fe400078efcff */
[----:B------:R-:W-:Y:S02]  /*2b2a0*/  LOP3.LUT P6, RZ, R5, 0x1000, RZ, 0xc0, !PT ;  /* 0x0000100005ff7812 */ /* 0x000fe400078cc0ff */
[----:B------:R-:W-:Y:S02]  /*2b2b0*/  LOP3.LUT R0, R0, 0xffbfffff, RZ, 0xc0, !PT ;  /* 0xffbfffff00007812 */ /* 0x000fe400078ec0ff */
[----:B------:R-:W-:Y:S02]  /*2b2c0*/  LOP3.LUT P1, RZ, R6, 0x100000, RZ, 0xc0, !PT ;  /* 0x0010000006ff7812 */ /* 0x000fe4000782c0ff */
[----:B------:R-:W-:Y:S02]  /*2b2d0*/  @P3 LOP3.LUT R0, R0, 0x400000, RZ, 0xfc, !PT ;  /* 0x0040000000003812 */ /* 0x000fe400078efcff */
[----:B------:R-:W-:-:S02]  /*2b2e0*/  LOP3.LUT R73, R73, 0xffbfffff, RZ, 0xc0, !PT ;  /* 0xffbfffff49497812 */ /* 0x000fc400078ec0ff */
[----:B------:R-:W-:Y:S01]  /*2b2f0*/  ISETP.LT.AND P1, PT, R219, UR4, !P1 ;  /* 0x00000004db007c0c */ /* 0x000fe2000cf21270 */
[----:B------:R-:W-:Y:S01]  /*2b300*/  ULDC UR4, c[0x0][0x228] ;  /* 0x00008a0000047ab9 */ /* 0x000fe20000000800 */
[----:B------:R-:W-:Y:S02]  /*2b310*/  LOP3.LUT R0, R0, 0xfff7ffff, RZ, 0xc0, !PT ;  /* 0xfff7ffff00007812 */ /* 0x000fe400078ec0ff */
[----:B------:R-:W-:Y:S02]  /*2b320*/  LOP3.LUT P0, RZ, R5, 0x10000, RZ, 0xc0, !PT ;  /* 0x0001000005ff7812 */ /* 0x000fe4000780c0ff */
[----:B------:R-:W-:Y:S02]  /*2b330*/  @P6 LOP3.LUT R73, R73, 0x400000, RZ, 0xfc, !PT ;  /* 0x0040000049496812 */ /* 0x000fe400078efcff */
[----:B------:R-:W-:Y:S02]  /*2b340*/  @P2 LOP3.LUT R0, R0, 0x80000, RZ, 0xfc, !PT ;  /* 0x0008000000002812 */ /* 0x000fe400078efcff */
[----:B------:R-:W-:-:S02]  /*2b350*/  LOP3.LUT P6, RZ, R5, 0x2000, RZ, 0xc0, !PT ;  /* 0x0000200005ff7812 */ /* 0x000fc400078cc0ff */
[----:B------:R-:W-:Y:S01]  /*2b360*/  ISETP.LT.AND P0, PT, R218, UR23, !P0 ;  /* 0x00000017da007c0c */ /* 0x000fe2000c701270 */
[----:B------:R-:W-:Y:S01]  /*2b370*/  ULDC UR23, c[0x0][0x228] ;  /* 0x00008a0000177ab9 */ /* 0x000fe20000000800 */
[----:B------:R-:W-:Y:S02]  /*2b380*/  LOP3.LUT R0, R0, 0xfffeffff, RZ, 0xc0, !PT ;  /* 0xfffeffff00007812 */ /* 0x000fe400078ec0ff */
[----:B------:R-:W-:Y:S02]  /*2b390*/  LOP3.LUT R73, R73, 0xff7fffff, RZ, 0xc0, !PT ;  /* 0xff7fffff49497812 */ /* 0x000fe400078ec0ff */
[----:B------:R-:W-:-:S04]  /*2b3a0*/  @P1 LOP3.LUT R0, R0, 0x10000, RZ, 0xfc, !PT ;  /* 0x0001000000001812 */ /* 0x000fc800078efcff */
[----:B------:R-:W-:Y:S02]  /*2b3b0*/  LOP3.LUT R0, R0, 0xffff7fff, RZ, 0xc0, !PT ;  /* 0xffff7fff00007812 */ /* 0x000fe400078ec0ff */
[----:B------:R-:W-:Y:S02]  /*2b3c0*/  @P6 LOP3.LUT R73, R73, 0x800000, RZ, 0xfc, !PT ;  /* 0x0080000049496812 */ /* 0x000fe400078efcff */
[----:B------:R-:W-:Y:S02]  /*2b3d0*/  @P0 LOP3.LUT R0, R0, 0x8000, RZ, 0xfc, !PT ;  /* 0x0000800000000812 */ /* 0x000fe400078efcff */
        /* <DEDUP_REMOVED lines=24> */
[----:B------:R-:W-:Y:S01]  /*2b560*/  LOP3.LUT R69, R96, 0xffff, RZ, 0xc0, !PT ;  /* 0x0000ffff60457812 */ /* 0x000fe200078ec0ff */
[----:B------:R-:W-:-:S08]  /*2b570*/  IMAD.MOV.U32 R96, RZ, RZ, R97 ;  /* 0x000000ffff607224 */ /* 0x000fd000078e0061 */
[----:B------:R-:W-:Y:S02]  /*2b580*/  @P6 LOP3.LUT R0, R0, 0x400, RZ, 0xfc, !PT ;  /* 0x0000040000006812 */ /* 0x000fe400078efcff */
[----:B------:R-:W-:-:S04]  /*2b590*/  LOP3.LUT P6, RZ, R73, 0x100000, RZ, 0xc0, !PT ;  /* 0x0010000049ff7812 */ /* 0x000fc800078cc0ff */
[----:B------:R-:W-:Y:S01]  /*2b5a0*/  ISETP.LT.AND P6, PT, R218, UR15, !P6 ;  /* 0x0000000fda007c0c */ /* 0x000fe2000f7c1270 */
[----:B------:R-:W-:Y:S01]  /*2b5b0*/  IMAD.MOV.U32 R97, RZ, RZ, R99 ;  /* 0x000000ffff617224 */ /* 0x000fe200078e0063 */
[----:B------:R-:W-:Y:S01]  /*2b5c0*/  LOP3.LUT R0, R0, 0xfffffdff, RZ, 0xc0, !PT ;  /* 0xfffffdff00007812 */ /* 0x000fe200078ec0ff */
[----:B------:R-:W-:Y:S01]  /*2b5d0*/  IMAD.MOV.U32 R99, RZ, RZ, R98 ;  /* 0x000000ffff637224 */ /* 0x000fe200078e0062 */
[----:B------:R-:W-:Y:S01]  /*2b5e0*/  ULDC UR15, c[0x0][0x228] ;  /* 0x00008a00000f7ab9 */ /* 0x000fe20000000800 */
[----:B------:R-:W-:Y:S02]  /*2b5f0*/  IMAD.MOV.U32 R98, RZ, RZ, R100 ;  /* 0x000000ffff627224 */ /* 0x000fe400078e0064 */
[----:B------:R-:W-:Y:S02]  /*2b600*/  IMAD.MOV.U32 R100, RZ, RZ, R101 ;  /* 0x000000ffff647224 */ /* 0x000fe400078e0065 */
[----:B------:R-:W-:Y:S02]  /*2b610*/  IMAD.MOV.U32 R101, RZ, RZ, R102 ;  /* 0x000000ffff657224 */ /* 0x000fe400078e0066 */
[----:B------:R-:W-:-:S02]  /*2b620*/  IMAD.MOV.U32 R102, RZ, RZ, R104 ;  /* 0x000000ffff667224 */ /* 0x000fc400078e0068 */
[----:B------:R-:W-:Y:S02]  /*2b630*/  IMAD.MOV.U32 R104, RZ, RZ, R108 ;  /* 0x000000ffff687224 */ /* 0x000fe400078e006c */
[----:B------:R-:W-:Y:S01]  /*2b640*/  IMAD.MOV.U32 R108, RZ, RZ, R109 ;  /* 0x000000ffff6c7224 */ /* 0x000fe200078e006d */
[----:B------:R-:W-:Y:S01]  /*2b650*/  @P6 LOP3.LUT R0, R0, 0x200, RZ, 0xfc, !PT ;  /* 0x0000020000006812 */ /* 0x000fe200078efcff */
[----:B------:R-:W-:Y:S01]  /*2b660*/  IMAD.MOV.U32 R109, RZ, RZ, R110 ;  /* 0x000000ffff6d7224 */ /* 0x000fe200078e006e */
[----:B------:R-:W-:Y:S01]  /*2b670*/  LOP3.LUT P6, RZ, R73, 0x80000, RZ, 0xc0, !PT ;  /* 0x0008000049ff7812 */ /* 0x000fe200078cc0ff */
[----:B------:R-:W-:Y:S02]  /*2b680*/  IMAD.MOV.U32 R110, RZ, RZ, R111 ;  /* 0x000000ffff6e7224 */ /* 0x000fe400078e006f */
[----:B------:R-:W-:Y:S02]  /*2b690*/  IMAD.MOV.U32 R111, RZ, RZ, R112 ;  /* 0x000000ffff6f7224 */ /* 0x000fe400078e0070 */
[----:B------:R-:W-:-:S02]  /*2b6a0*/  IMAD.MOV.U32 R112, RZ, RZ, R113 ;  /* 0x000000ffff707224 */ /* 0x000fc400078e0071 */
[----:B------:R-:W-:Y:S01]  /*2b6b0*/  IMAD.MOV.U32 R113, RZ, RZ, R114 ;  /* 0x000000ffff717224 */ /* 0x000fe200078e0072 */
[----:B------:R-:W-:Y:S01]  /*2b6c0*/  ISETP.LT.AND P6, PT, R218, UR11, !P6 ;  /* 0x0000000bda007c0c */ /* 0x000fe2000f7c1270 */
[----:B------:R-:W-:Y:S01]  /*2b6d0*/  IMAD.MOV.U32 R114, RZ, RZ, R117 ;  /* 0x000000ffff727224 */ /* 0x000fe200078e0075 */
[----:B------:R-:W-:Y:S01]  /*2b6e0*/  LOP3.LUT R0, R0, 0xfffffeff, RZ, 0xc0, !PT ;  /* 0xfffffeff00007812 */ /* 0x000fe200078ec0ff */
[----:B------:R-:W-:Y:S01]  /*2b6f0*/  IMAD.MOV.U32 R117, RZ, RZ, R136 ;  /* 0x000000ffff757224 */ /* 0x000fe200078e0088 */
[----:B------:R-:W-:Y:S01]  /*2b700*/  LOP3.LUT P5, RZ, R5, 0x20, RZ, 0xc0, !PT ;  /* 0x0000002005ff7812 */ /* 0x000fe200078ac0ff */
[----:B------:R-:W-:Y:S01]  /*2b710*/  IMAD.MOV.U32 R136, RZ, RZ, R138 ;  /* 0x000000ffff887224 */ /* 0x000fe200078e008a */
[----:B------:R-:W-:Y:S01]  /*2b720*/  ULDC UR11, c[0x0][0x228] ;  /* 0x00008a00000b7ab9 */ /* 0x000fe20000000800 */
[----:B------:R-:W2:Y:S06]  /*2b730*/  LDL.LU R138, [R1+0xe98] ;  /* 0x000e9800018a7983 */ /* 0x000eac0000300800 */
[----:B------:R-:W-:-:S02]  /*2b740*/  @P6 LOP3.LUT R0, R0, 0x100, RZ, 0xfc, !PT ;  /* 0x0000010000006812 */ /* 0x000fc400078efcff */
[C---:B------:R-:W-:Y:S02]  /*2b750*/  LOP3.LUT P4, RZ, R5.reuse, 0x10, RZ, 0xc0, !PT ;  /* 0x0000001005ff7812 */ /* 0x040fe4000788c0ff */
[C---:B------:R-:W-:Y:S02]  /*2b760*/  LOP3.LUT P3, RZ, R5.reuse, 0x8, RZ, 0xc0, !PT ;  /* 0x0000000805ff7812 */ /* 0x040fe4000786c0ff */
[C---:B------:R-:W-:Y:S02]  /*2b770*/  LOP3.LUT P2, RZ, R5.reuse, 0x4, RZ, 0xc0, !PT ;  /* 0x0000000405ff7812 */ /* 0x040fe4000784c0ff */
[C---:B------:R-:W-:Y:S02]  /*2b780*/  LOP3.LUT P0, RZ, R5.reuse, 0x1, RZ, 0xc0, !PT ;  /* 0x0000000105ff7812 */ /* 0x040fe4000780c0ff */
[----:B------:R-:W-:Y:S01]  /*2b790*/  LOP3.LUT P1, RZ, R5, 0x2, RZ, 0xc0, !PT ;  /* 0x0000000205ff7812 */ /* 0x000fe2000782c0ff */
[----:B------:R-:W-:Y:S01]  /*2b7a0*/  IMAD.MOV.U32 R95, RZ, RZ, R96 ;  /* 0x000000ffff5f7224 */ /* 0x000fe200078e0060 */
[----:B------:R-:W-:Y:S01]  /*2b7b0*/  LOP3.LUT P6, RZ, R73, 0x40000, RZ, 0xc0, !PT ;  /* 0x0004000049ff7812 */ /* 0x000fe200078cc0ff */
[----:B------:R-:W3:Y:S03]  /*2b7c0*/  LDL.LU R118, [R1+0xeb0] ;  /* 0x000eb00001767983 */ /* 0x000ee60000300800 */
        /* <DEDUP_REMOVED lines=10> */
[C---:B------:R-:W-:Y:S01]  /*2b870*/  ISETP.LT.AND P6, PT, R218.reuse, UR15, !P6 ;  /* 0x0000000fda007c0c */ /* 0x040fe2000f7c1270 */
        /* <DEDUP_REMOVED lines=13> */
[C---:B------:R-:W-:Y:S01]  /*2b950*/  ISETP.LT.AND P2, PT, R218.reuse, UR15, !P2 ;  /* 0x0000000fda007c0c */ /* 0x040fe2000d741270 */
[----:B------:R-:W-:Y:S01]  /*2b960*/  ULDC UR15, c[0x0][0x228] ;  /* 0x00008a00000f7ab9 */ /* 0x000fe20000000800 */
[----:B------:R-:W-:Y:S01]  /*2b970*/  ISETP.LT.AND P0, PT, R218, UR23, !P0 ;  /* 0x00000017da007c0c */ /* 0x000fe2000c701270 */
[----:B------:R-:W-:Y:S01]  /*2b980*/  ULDC UR23, c[0x0][0x228] ;  /* 0x00008a0000177ab9 */ /* 0x000fe20000000800 */
[----:B------:R-:W-:-:S04]  /*2b990*/  LOP3.LUT R0, R0, 0xfffffffb, RZ, 0xc0, !PT ;  /* 0xfffffffb00007812 */ /* 0x000fc800078ec0ff */
[----:B------:R-:W-:Y:S02]  /*2b9a0*/  @P3 LOP3.LUT R0, R0, 0x4, RZ, 0xfc, !PT ;  /* 0x0000000400003812 */ /* 0x000fe400078efcff */
[----:B------:R-:W-:Y:S01]  /*2b9b0*/  ISETP.LT.AND P1, PT, R218, UR11, !P1 ;  /* 0x0000000bda007c0c */ /* 0x000fe2000cf21270 */
[----:B------:R-:W-:Y:S01]  /*2b9c0*/  ULDC UR11, c[0x0][0x228] ;  /* 0x00008a00000b7ab9 */ /* 0x000fe20000000800 */
[----:B------:R-:W-:Y:S02]  /*2b9d0*/  LOP3.LUT R0, R0, 0xfffffffd, RZ, 0xc0, !PT ;  /* 0xfffffffd00007812 */ /* 0x000fe400078ec0ff */
[----:B------:R-:W-:Y:S02]  /*2b9e0*/  LOP3.LUT R5, R5, 0x7fffffff, RZ, 0xc0, !PT ;  /* 0x7fffffff05057812 */ /* 0x000fe400078ec0ff */
[----:B------:R-:W-:Y:S02]  /*2b9f0*/  @P2 LOP3.LUT R0, R0, 0x2, RZ, 0xfc, !PT ;  /* 0x0000000200002812 */ /* 0x000fe400078efcff */
[----:B------:R-:W-:-:S02]  /*2ba00*/  @P0 LOP3.LUT R5, R5, 0x80000000, RZ, 0xfc, !PT ;  /* 0x8000000005050812 */ /* 0x000fc400078efcff */
[C---:B------:R-:W-:Y:S02]  /*2ba10*/  LOP3.LUT P0, RZ, R73.reuse, 0x200, RZ, 0xc0, !PT ;  /* 0x0000020049ff7812 */ /* 0x040fe4000780c0ff */
[----:B------:R-:W-:Y:S02]  /*2ba20*/  LOP3.LUT R0, R0, 0xfffffffe, RZ, 0xc0, !PT ;  /* 0xfffffffe00007812 */ /* 0x000fe400078ec0ff */
[----:B------:R-:W-:Y:S01]  /*2ba30*/  ISETP.LT.AND P0, PT, R218, UR19, !P0 ;  /* 0x00000013da007c0c */ /* 0x000fe2000c701270 */
[----:B------:R-:W-:Y:S01]  /*2ba40*/  ULDC UR19, c[0x0][0x228] ;  /* 0x00008a0000137ab9 */ /* 0x000fe20000000800 */
[----:B------:R-:W-:Y:S02]  /*2ba50*/  @P1 LOP3.LUT R0, R0, 0x1, RZ, 0xfc, !PT ;  /* 0x0000000100001812 */ /* 0x000fe400078efcff */
[----:B------:R-:W-:Y:S02]  /*2ba60*/  LOP3.LUT P1, RZ, R73, 0x400, RZ, 0xc0, !PT ;  /* 0x0000040049ff7812 */ /* 0x000fe4000782c0ff */
[----:B------:R-:W-:-:S02]  /*2ba70*/  LOP3.LUT R5, R5, 0xbfffffff, RZ, 0xc0, !PT ;  /* 0xbfffffff05057812 */ /* 0x000fc400078ec0ff */
[----:B------:R-:W-:Y:S01]  /*2ba80*/  ISETP.LT.AND P1, PT, R218, UR15, !P1 ;  /* 0x0000000fda007c0c */ /* 0x000fe2000cf21270 */
[----:B------:R-:W-:Y:S01]  /*2ba90*/  ULDC UR15, c[0x0][0x228] ;  /* 0x00008a00000f7ab9 */ /* 0x000fe20000000800 */
[----:B------:R-:W-:-:S03]  /*2baa0*/  LOP3.LUT P2, RZ, R73, 0x800, RZ, 0xc0, !PT ;  /* 0x0000080049ff7812 */ /* 0x000fc6000784c0ff */
[----:B------:R-:W-:Y:S02]  /*2bab0*/  @P0 LOP3.LUT R5, R5, 0x40000000, RZ, 0xfc, !PT ;  /* 0x4000000005050812 */ /* 0x000fe400078efcff */
[C---:B------:R-:W-:Y:S01]  /*2bac0*/  ISETP.LT.AND P2, PT, R218.reuse, UR11, !P2 ;  /* 0x0000000bda007c0c */ /* 0x040fe2000d741270 */
        /* <DEDUP_REMOVED lines=11> */
[----:B------:R-:W-:Y:S02]  /*2bb80*/  LOP3.LUT R5, R5, 0xf7ffffff, RZ, 0xc0, !PT ;  /* 0xf7ffffff05057812 */ /* 0x000fe400078ec0ff */
[----:B------:R-:W-:Y:S02]  /*2bb90*/  LOP3.LUT P5, RZ, R73, 0x4000, RZ, 0xc0, !PT ;  /* 0x0000400049ff7812 */ /* 0x000fe400078ac0ff */
[----:B------:R-:W-:-:S02]  /*2bba0*/  @P3 LOP3.LUT R5, R5, 0x8000000, RZ, 0xfc, !PT ;  /* 0x0800000005053812 */ /* 0x000fc400078efcff */
[----:B------:R-:W-:Y:S02]  /*2bbb0*/  LOP3.LUT P0, RZ, R3, 0x20000000, RZ, 0xc0, !PT ;  /* 0x2000000003ff7812 */ /* 0x000fe4000780c0ff */
        /* <DEDUP_REMOVED lines=8> */
[----:B------:R-:W-:Y:S02]  /*2bc40*/  LOP3.LUT R5, R5, 0xfdffffff, RZ, 0xc0, !PT ;  /* 0xfdffffff05057812 */ /* 0x000fe400078ec0ff */
[----:B------:R-:W-:Y:S02]  /*2bc50*/  @P0 LOP3.LUT R73, R73, 0x100, RZ, 0xfc, !PT ;  /* 0x0000010049490812 */ /* 0x000fe400078efcff */
[----:B------:R-:W-:Y:S02]  /*2bc60*/  @P5 LOP3.LUT R5, R5, 0x2000000, RZ, 0xfc, !PT ;  /* 0x0200000005055812 */ /* 0x000fe400078efcff */
[----:B------:R-:W-:Y:S02]  /*2bc70*/  LOP3.LUT P0, RZ, R3, 0x400000, RZ, 0xc0, !PT ;  /* 0x0040000003ff7812 */ /* 0x000fe4000780c0ff */
[----:B------:R-:W-:Y:S02]  /*2bc80*/  LOP3.LUT R5, R5, 0xfeffffff, RZ, 0xc0, !PT ;  /* 0xfeffffff05057812 */ /* 0x000fe400078ec0ff */
[----:B------:R-:W-:Y:S01]  /*2bc90*/  ISETP.LT.AND P0, PT, R218, UR23, !P0 ;  /* 0x00000017da007c0c */ /* 0x000fe2000c701270 */
[----:B------:R-:W-:Y:S01]  /*2bca0*/  ULDC UR23, c[0x0][0x228] ;  /* 0x00008a0000177ab9 */ /* 0x000fe20000000800 */
[----:B------:R-:W-:-:S02]  /*2bcb0*/  @P6 LOP3.LUT R5, R5, 0x1000000, RZ, 0xfc, !PT ;  /* 0x0100000005056812 */ /* 0x000fc400078efcff */
[----:B------:R-:W-:Y:S02]  /*2bcc0*/  LOP3.LUT P6, RZ, R3, 0x800000, RZ, 0xc0, !PT ;  /* 0x0080000003ff7812 */ /* 0x000fe400078cc0ff */
[----:B------:R-:W-:Y:S02]  /*2bcd0*/  LOP3.LUT R5, R5, 0xff7fffff, RZ, 0xc0, !PT ;  /* 0xff7fffff05057812 */ /* 0x000fe400078ec0ff */
        /* <DEDUP_REMOVED lines=13> */
[----:B------:R-:W-:Y:S02]  /*2bdb0*/  LOP3.LUT P3, RZ, R3, 0x4000000, RZ, 0xc0, !PT ;  /* 0x0400000003ff7812 */ /* 0x000fe4000786c0ff */
[----:B------:R-:W-:Y:S02]  /*2bdc0*/  LOP3.LUT R5, R5, 0xffefffff, RZ, 0xc0, !PT ;  /* 0xffefffff05057812 */ /* 0x000fe400078ec0ff */
[C---:B------:R-:W-:Y:S02]  /*2bdd0*/  LOP3.LUT P2, RZ, R3.reuse, 0x8000000, RZ, 0xc0, !PT ;  /* 0x0800000003ff7812 */ /* 0x040fe4000784c0ff */
[----:B------:R-:W-:Y:S02]  /*2bde0*/  LOP3.LUT P1, RZ, R3, 0x10000000, RZ, 0xc0, !PT ;  /* 0x1000000003ff7812 */ /* 0x000fe4000782c0ff */
[----:B------:R-:W-:-:S02]  /*2bdf0*/  LOP3.LUT P0, RZ, R73, 0x100, RZ, 0xc0, !PT ;  /* 0x0000010049ff7812 */ /* 0x000fc4000780c0ff */
[----:B------:R-:W-:Y:S02]  /*2be00*/  @P4 LOP3.LUT R5, R5, 0x100000, RZ, 0xfc, !PT ;  /* 0x0010000005054812 */ /* 0x000fe400078efcff */
[C---:B------:R-:W-:Y:S01]  /*2be10*/  ISETP.LT.AND P4, PT, R218.reuse, UR23, !P3 ;  /* 0x00000017da007c0c */ /* 0x040fe2000df81270 */
[----:B------:R-:W-:Y:S01]  /*2be20*/  IMAD.MOV.U32 R96, RZ, RZ, R99 ;  /* 0x000000ffff607224 */ /* 0x000fe200078e0063 */
[C---:B------:R-:W-:Y:S01]  /*2be30*/  ISETP.LT.AND P3, PT, R218.reuse, UR19, !P2 ;  /* 0x00000013da007c0c */ /* 0x040fe2000d761270 */
[----:B------:R-:W-:Y:S01]  /*2be40*/  IMAD.MOV.U32 R99, RZ, RZ, R100 ;  /* 0x000000ffff637224 */ /* 0x000fe200078e0064 */
[C---:B------:R-:W-:Y:S01]  /*2be50*/  ISETP.LT.AND P2, PT, R218.reuse, UR15, !P1 ;  /* 0x0000000fda007c0c */ /* 0x040fe2000cf41270 */
[----:B------:R-:W-:Y:S01]  /*2be60*/  IMAD.MOV.U32 R100, RZ, RZ, R102 ;  /* 0x000000ffff647224 */ /* 0x000fe200078e0066 */
[----:B------:R-:W-:Y:S01]  /*2be70*/  ISETP.LT.AND P1, PT, R218, UR11, !P0 ;  /* 0x0000000bda007c0c */ /* 0x000fe2000c721270 */
[----:B------:R-:W-:Y:S01]  /*2be80*/  IMAD.MOV.U32 R102, RZ, RZ, R109 ;  /* 0x000000ffff667224 */ /* 0x000fe200078e006d */
[----:B------:R-:W-:Y:S01]  /*2be90*/  LOP3.LUT P0, RZ, R6, 0x4000, RZ, 0xc0, !PT ;  /* 0x0000400006ff7812 */ /* 0x000fe2000780c0ff */
[----:B------:R-:W-:Y:S01]  /*2bea0*/  ULDC UR23, c[0x0][0x228] ;  /* 0x00008a0000177ab9 */ /* 0x000fe20000000800 */
[----:B------:R-:W-:Y:S01]  /*2beb0*/  PRMT R74, R100, 0x3340, R1 ;  /* 0x00003340644a7816 */ /* 0x000fe20000000001 */
[----:B------:R-:W-:Y:S01]  /*2bec0*/  ULDC UR19, c[0x0][0x228] ;  /* 0x00008a0000137ab9 */ /* 0x000fe20000000800 */
[----:B------:R-:W-:Y:S01]  /*2bed0*/  SHF.R.U32.HI R68, RZ, 0x8, R69 ;  /* 0x00000008ff447819 */ /* 0x000fe20000011645 */
[----:B------:R-:W-:Y:S01]  /*2bee0*/  ULDC UR15, c[0x0][0x228] ;  /* 0x00008a00000f7ab9 */ /* 0x000fe20000000800 */
[----:B------:R-:W-:Y:S01]  /*2bef0*/  LOP3.LUT R80, R121, 0xffff, RZ, 0xc0, !PT ;  /* 0x0000ffff79507812 */ /* 0x000fe200078ec0ff */
[----:B------:R-:W-:-:S06]  /*2bf00*/  ULDC UR11, c[0x0][0x228] ;  /* 0x00008a00000b7ab9 */ /* 0x000fcc0000000800 */
        /* <DEDUP_REMOVED lines=18> */
[----:B--2---:R-:W-:Y:S01]  /*2c030*/  LOP3.LUT R138, R138, 0xffff, RZ, 0xc0, !PT ;  /* 0x0000ffff8a8a7812 */ /* 0x004fe200078ec0ff */
[----:B------:R-:W-:Y:S02]  /*2c040*/  IMAD.MOV.U32 R109, RZ, RZ, R111 ;  /* 0x000000ffff6d7224 */ /* 0x000fe400078e006f */
[----:B------:R-:W-:Y:S01]  /*2c050*/  IMAD.MOV.U32 R100, RZ, RZ, R102 ;  /* 0x000000ffff647224 */ /* 0x000fe200078e0066 */
[----:B------:R-:W-:-:S05]  /*2c060*/  SHF.R.U32.HI R111, RZ, 0x8, R138 ;  /* 0x00000008ff6f7819 */ /* 0x000fca000001168a */
[----:B------:R-:W-:Y:S02]  /*2c070*/  @P0 LOP3.LUT R194, R194, 0x40000000, RZ, 0xfc, !PT ;  /* 0x40000000c2c20812 */ /* 0x000fe400078efcff */
[----:B------:R-:W-:Y:S02]  /*2c080*/  LOP3.LUT P0, RZ, R6, 0x80, RZ, 0xc0, !PT ;  /* 0x0000008006ff7812 */ /* 0x000fe4000780c0ff */
[----:B------:R-:W-:Y:S02]  /*2c090*/  PRMT R138, R69, 0x3340, R138 ;  /* 0x00003340458a7816 */ /* 0x000fe4000000008a */
[----:B------:R-:W-:Y:S02]  /*2c0a0*/  PRMT R69, R131, 0x3340, R1 ;  /* 0x0000334083457816 */ /* 0x000fe40000000001 */
[----:B------:R-:W-:Y:S02]  /*2c0b0*/  PRMT R131, R160, 0x3340, R153 ;  /* 0x00003340a0837816 */ /* 0x000fe40000000099 */
[----:B------:R-:W-:-:S02]  /*2c0c0*/  PRMT R160, R100, 0x5410, R74 ;  /* 0x0000541064a07816 */ /* 0x000fc4000000004a */
[----:B------:R-:W-:Y:S02]  /*2c0d0*/  LOP3.LUT R194, R194, 0x7fffffff, RZ, 0xc0, !PT ;  /* 0x7fffffffc2c27812 */ /* 0x000fe400078ec0ff */
[----:B------:R-:W-:Y:S02]  /*2c0e0*/  LOP3.LUT R74, R120, 0xffff, RZ, 0xc0, !PT ;  /* 0x0000ffff784a7812 */ /* 0x000fe400078ec0ff */
[----:B------:R-:W2:Y:S01]  /*2c0f0*/  LDL.LU R120, [R1+0xea4] ;  /* 0x000ea40001787983 */ /* 0x000ea20000300800 */
[----:B------:R-:W-:-:S03]  /*2c100*/  LOP3.LUT R78, R122, 0xffff, RZ, 0xc0, !PT ;  /* 0x0000ffff7a4e7812 */ /* 0x000fc600078ec0ff */
[----:B------:R-:W4:Y:S01]  /*2c110*/  LDL.LU R121, [R1+0x107c] ;  /* 0x00107c0001797983 */ /* 0x000f220000300800 */
[----:B------:R-:W-:-:S03]  /*2c120*/  @P0 LOP3.LUT R194, R194, 0x80000000, RZ, 0xfc, !PT ;  /* 0x80000000c2c20812 */ /* 0x000fc600078efcff */
[----:B------:R-:W3:Y:S01]  /*2c130*/  LDL.LU R122, [R1+0xf2c] ;  /* 0x000f2c00017a7983 */ /* 0x000ee20000300800 */
        /* <DEDUP_REMOVED lines=20> */
[----:B------:R-:W-:Y:S02]  /*2c280*/  LOP3.LUT R73, R73, 0xffffffbf, RZ, 0xc0, !PT ;  /* 0xffffffbf49497812 */ /* 0x000fe400078ec0ff */
[----:B------:R-:W-:-:S07]  /*2c290*/  @P4 LOP3.LUT R5, R5, 0x80000, RZ, 0xfc, !PT ;  /* 0x0008000005054812 */ /* 0x000fce00078efcff */
[----:B------:R-:W-:Y:S02]  /*2c2a0*/  @P0 LOP3.LUT R73, R73, 0x40, RZ, 0xfc, !PT ;  /* 0x0000004049490812 */ /* 0x000fe400078efcff */
[----:B------:R-:W-:Y:S02]  /*2c2b0*/  LOP3.LUT P0, RZ, R3, 0x80000000, RZ, 0xc0, !PT ;  /* 0x8000000003ff7812 */ /* 0x000fe4000780c0ff */
        /* <DEDUP_REMOVED lines=41> */
[----:B------:R-:W-:Y:S01]  /*2c550*/  ISETP.LT.AND P0, PT, R218, UR11, !P0 ;  /* 0x0000000bda007c0c */ /* 0x000fe2000c701270 */
[----:B------:R-:W-:Y:S01]  /*2c560*/  IMAD.MOV.U32 R94, RZ, RZ, R97 ;  /* 0x000000ffff5e7224 */ /* 0x000fe200078e0061 */
[----:B------:R-:W-:Y:S01]  /*2c570*/  LOP3.LUT R5, R5, 0xfffffeff, RZ, 0xc0, !PT ;  /* 0xfffffeff05057812 */ /* 0x000fe200078ec0ff */
[----:B------:R-:W-:Y:S01]  /*2c580*/  IMAD.MOV.U32 R97, RZ, RZ, R98 ;  /* 0x000000ffff617224 */ /* 0x000fe200078e0062 */
[----:B------:R-:W-:Y:S01]  /*2c590*/  LOP3.LUT R68, R68, 0xffff, RZ, 0xc0, !PT ;  /* 0x0000ffff44447812 */ /* 0x000fe200078ec0ff */
[----:B------:R-:W-:Y:S01]  /*2c5a0*/  IMAD.MOV.U32 R98, RZ, RZ, R101 ;  /* 0x000000ffff627224 */ /* 0x000fe200078e0065 */
[----:B------:R-:W-:Y:S01]  /*2c5b0*/  LOP3.LUT R111, R111, 0xffff, RZ, 0xc0, !PT ;  /* 0x0000ffff6f6f7812 */ /* 0x000fe200078ec0ff */
[----:B------:R-:W-:-:S03]  /*2c5c0*/  IMAD.MOV.U32 R101, RZ, RZ, R104 ;  /* 0x000000ffff657224 */ /* 0x000fc600078e0068 */
[----:B------:R-:W-:-:S03]  /*2c5d0*/  PRMT R111, R68, 0x3340, R111 ;  /* 0x00003340446f7816 */ /* 0x000fc6000000006f */
[----:B------:R-:W-:Y:S02]  /*2c5e0*/  @P0 LOP3.LUT R5, R5, 0x100, RZ, 0xfc, !PT ;  /* 0x0000010005050812 */ /* 0x000fe400078efcff */
[----:B------:R-:W-:Y:S02]  /*2c5f0*/  LOP3.LUT P0, RZ, R73, 0x1, RZ, 0xc0, !PT ;  /* 0x0000000149ff7812 */ /* 0x000fe4000780c0ff */
[--C-:B------:R-:W-:Y:S02]  /*2c600*/  PRMT R68, R97, 0x3340, R1.reuse ;  /* 0x0000334061447816 */ /* 0x100fe40000000001 */
[--C-:B------:R-:W-:Y:S02]  /*2c610*/  PRMT R73, R101, 0x3340, R1.reuse ;  /* 0x0000334065497816 */ /* 0x100fe40000000001 */
[----:B------:R-:W-:Y:S01]  /*2c620*/  LOP3.LUT R101, R171, 0xffff, RZ, 0xc0, !PT ;  /* 0x0000ffffab657812 */ /* 0x000fe200078ec0ff */
[----:B------:R-:W-:Y:S01]  /*2c630*/  IMAD.MOV.U32 R104, RZ, RZ, R108 ;  /* 0x000000ffff687224 */ /* 0x000fe200078e006c */
[----:B------:R-:W-:Y:S01]  /*2c640*/  PRMT R131, R131, 0x5410, R68 ;  /* 0x0000541083837816 */ /* 0x000fe20000000044 */
[----:B------:R-:W-:Y:S01]  /*2c650*/  IMAD.MOV.U32 R108, RZ, RZ, R110 ;  /* 0x000000ffff6c7224 */ /* 0x000fe200078e006e */
[----:B------:R-:W-:Y:S01]  /*2c660*/  PRMT R68, R101, 0x3340, R1 ;  /* 0x0000334065447816 */ /* 0x000fe20000000001 */
[----:B------:R-:W-:Y:S01]  /*2c670*/  IMAD.MOV.U32 R110, RZ, RZ, R112 ;  /* 0x000000ffff6e7224 */ /* 0x000fe200078e0070 */
[----:B------:R-:W-:Y:S01]  /*2c680*/  LOP3.LUT R170, R170, 0xffff, RZ, 0xc0, !PT ;  /* 0x0000ffffaaaa7812 */ /* 0x000fe200078ec0ff */
[----:B------:R-:W-:Y:S01]  /*2c690*/  IMAD.MOV.U32 R112, RZ, RZ, R113 ;  /* 0x000000ffff707224 */ /* 0x000fe200078e0071 */
[----:B------:R-:W-:Y:S01]  /*2c6a0*/  PRMT R138, R138, 0x5410, R68 ;  /* 0x000054108a8a7816 */ /* 0x000fe20000000044 */
[----:B------:R-:W-:Y:S01]  /*2c6b0*/  IMAD.MOV.U32 R113, RZ, RZ, R114 ;  /* 0x000000ffff717224 */ /* 0x000fe200078e0072 */
[----:B------:R-:W-:Y:S01]  /*2c6c0*/  PRMT R68, R170, 0x3340, R1 ;  /* 0x00003340aa447816 */ /* 0x000fe20000000001 */
[----:B------:R-:W-:-:S02]  /*2c6d0*/  IMAD.MOV.U32 R114, RZ, RZ, R117 ;  /* 0x000000ffff727224 */ /* 0x000fc400078e0075 */
[----:B------:R-:W-:Y:S01]  /*2c6e0*/  IMAD.MOV.U32 R102, RZ, RZ, R103 ;  /* 0x000000ffff667224 */ /* 0x000fe200078e0067 */
[----:B------:R-:W-:Y:S01]  /*2c6f0*/  PRMT R71, R98, 0x3340, R1 ;  /* 0x0000334062477816 */ /* 0x000fe20000000001 */
[----:B------:R-:W-:Y:S01]  /*2c700*/  IMAD.MOV.U32 R117, RZ, RZ, R136 ;  /* 0x000000ffff757224 */ /* 0x000fe200078e0088 */
[----:B------:R-:W-:Y:S01]  /*2c710*/  PRMT R136, R195, 0x3340, R137 ;  /* 0x00003340c3887816 */ /* 0x000fe20000000089 */
[----:B------:R-:W-:Y:S01]  /*2c720*/  IMAD.MOV.U32 R103, RZ, RZ, R105 ;  /* 0x000000ffff677224 */ /* 0x000fe200078e0069 */
        /* <DEDUP_REMOVED lines=8> */
[----:B------:R-:W-:Y:S02]  /*2c7b0*/  LOP3.LUT R104, R155, 0xffff, RZ, 0xc0, !PT ;  /* 0x0000ffff9b687812 */ /* 0x000fe400078ec0ff */
[----:B------:R-:W-:-:S02]  /*2c7c0*/  LOP3.LUT R70, R107, 0xffff, RZ, 0xc0, !PT ;  /* 0x0000ffff6b467812 */ /* 0x000fc400078ec0ff */
[----:B------:R-:W-:Y:S01]  /*2c7d0*/  LOP3.LUT R69, R123, 0xffff, RZ, 0xc0, !PT ;  /* 0x0000ffff7b457812 */ /* 0x000fe200078ec0ff */
[----:B------:R-:W-:Y:S01]  /*2c7e0*/  IMAD.MOV.U32 R123, RZ, RZ, R130 ;  /* 0x000000ffff7b7224 */ /* 0x000fe200078e0082 */
[----:B------:R-:W-:Y:S02]  /*2c7f0*/  PRMT R155, R156, 0x5410, R68 ;  /* 0x000054109c9b7816 */ /* 0x000fe40000000044 */
[----:B------:R-:W-:Y:S02]  /*2c800*/  PRMT R68, R104, 0x3340, R1 ;  /* 0x0000334068447816 */ /* 0x000fe40000000001 */
[----:B------:R-:W-:Y:S02]  /*2c810*/  PRMT R173, R103, 0x5410, R173 ;  /* 0x0000541067ad7816 */ /* 0x000fe400000000ad */
[----:B------:R-:W-:Y:S02]  /*2c820*/  LOP3.LUT R76, R172, 0xffff, RZ, 0xc0, !PT ;  /* 0x0000ffffac4c7812 */ /* 0x000fe400078ec0ff */
[----:B------:R-:W-:-:S02]  /*2c830*/  PRMT R130, R70, 0x3340, R69 ;  /* 0x0000334046827816 */ /* 0x000fc40000000045 */
[----:B------:R-:W-:Y:S02]  /*2c840*/  SHF.R.U32.HI R70, RZ, 0x8, R70 ;  /* 0x00000008ff467819 */ /* 0x000fe40000011646 */
[----:B------:R-:W-:Y:S02]  /*2c850*/  SHF.R.U32.HI R103, RZ, 0x8, R69 ;  /* 0x00000008ff677819 */ /* 0x000fe40000011645 */
[----:B------:R-:W-:Y:S02]  /*2c860*/  PRMT R168, R158, 0x5410, R68 ;  /* 0x000054109ea87816 */ /* 0x000fe40000000044 */
[----:B------:R-:W-:Y:S02]  /*2c870*/  PRMT R195, R102, 0x5410, R73 ;  /* 0x0000541066c37816 */ /* 0x000fe40000000049 */
[----:B------:R-:W-:Y:S02]  /*2c880*/  PRMT R68, R76, 0x3340, R1 ;  /* 0x000033404c447816 */ /* 0x000fe40000000001 */
[----:B------:R-:W-:-:S02]  /*2c890*/  LOP3.LUT R102, R169, 0xffff, RZ, 0xc0, !PT ;  /* 0x0000ffffa9667812 */ /* 0x000fc400078ec0ff */
[----:B------:R-:W-:Y:S02]  /*2c8a0*/  LOP3.LUT R69, R70, 0xffff, RZ, 0xc0, !PT ;  /* 0x0000ffff46457812 */ /* 0x000fe400078ec0ff */
[----:B------:R-:W-:Y:S02]  /*2c8b0*/  LOP3.LUT R103, R103, 0xffff, RZ, 0xc0, !PT ;  /* 0x0000ffff67677812 */ /* 0x000fe400078ec0ff */
[----:B------:R-:W-:Y:S02]  /*2c8c0*/  PRMT R130, R130, 0x5410, R68 ;  /* 0x0000541082827816 */ /* 0x000fe40000000044 */
[----:B------:R-:W-:Y:S02]  /*2c8d0*/  PRMT R68, R102, 0x3340, R1 ;  /* 0x0000334066447816 */ /* 0x000fe40000000001 */
[----:B------:R-:W-:Y:S02]  /*2c8e0*/  PRMT R103, R69, 0x3340, R103 ;  /* 0x0000334045677816 */ /* 0x000fe40000000067 */
[----:B------:R-:W-:-:S02]  /*2c8f0*/  LOP3.LUT R70, R110, 0xffff, RZ, 0xc0, !PT ;  /* 0x0000ffff6e467812 */ /* 0x000fc400078ec0ff */
[----:B------:R-:W-:Y:S02]  /*2c900*/  LOP3.LUT R77, R112, 0xffff, RZ, 0xc0, !PT ;  /* 0x0000ffff704d7812 */ /* 0x000fe400078ec0ff */
[----:B------:R-:W-:Y:S02]  /*2c910*/  LOP3.LUT R69, R113, 0xffff, RZ, 0xc0, !PT ;  /* 0x0000ffff71457812 */ /* 0x000fe400078ec0ff */
[----:B------:R-:W-:Y:S02]  /*2c920*/  LOP3.LUT R79, R123, 0xffff, RZ, 0xc0, !PT ;  /* 0x0000ffff7b4f7812 */ /* 0x000fe400078ec0ff */
[----:B------:R-:W-:Y:S01]  /*2c930*/  PRMT R72, R99, 0x3340, R1 ;  /* 0x0000334063487816 */ /* 0x000fe20000000001 */
[----:B------:R-:W4:Y:S01]  /*2c940*/  LDL.LU R123, [R1+0xfec] ;  /* 0x000fec00017b7983 */ /* 0x000f220000300800 */
[----:B------:R-:W-:Y:S02]  /*2c950*/  PRMT R219, R108, 0x5410, R68 ;  /* 0x000054106cdb7816 */ /* 0x000fe40000000044 */
[----:B------:R-:W-:-:S02]  /*2c960*/  PRMT R165, R109, 0x5410, R165 ;  /* 0x000054106da57816 */ /* 0x000fc400000000a5 */
[----:B------:R-:W-:Y:S01]  /*2c970*/  PRMT R68, R77, 0x3340, R1 ;  /* 0x000033404d447816 */ /* 0x000fe20000000001 */
[----:B------:R-:W4:Y:S01]  /*2c980*/  LDL.LU R109, [R1+0xec0] ;  /* 0x000ec000016d7983 */ /* 0x000f220000300800 */
[----:B------:R-:W-:Y:S02]  /*2c990*/  PRMT R113, R70, 0x3340, R69 ;  /* 0x0000334046717816 */ /* 0x000fe40000000045 */
[----:B------:R-:W-:Y:S01]  /*2c9a0*/  LOP3.LUT R71, R115, 0xffff, RZ, 0xc0, !PT ;  /* 0x0000ffff73477812 */ /* 0x000fe200078ec0ff */
[----:B------:R-:W4:Y:S01]  /*2c9b0*/  LDL.LU R110, [R1+0xebc] ;  /* 0x000ebc00016e7983 */ /* 0x000f220000300800 */
[----:B------:R-:W-:Y:S02]  /*2c9c0*/  LOP3.LUT R73, R114, 0xffff, RZ, 0xc0, !PT ;  /* 0x0000ffff72497812 */ /* 0x000fe400078ec0ff */
[----:B------:R-:W-:Y:S01]  /*2c9d0*/  PRMT R144, R144, 0x5410, R72 ;  /* 0x0000541090907816 */ /* 0x000fe20000000048 */
[----:B------:R-:W4:Y:S01]  /*2c9e0*/  LDL.LU R112, [R1+0xeac] ;  /* 0x000eac0001707983 */ /* 0x000f220000300800 */
[----:B------:R-:W-:-:S02]  /*2c9f0*/  LOP3.LUT R72, R116, 0xffff, RZ, 0xc0, !PT ;  /* 0x0000ffff74487812 */ /* 0x000fc400078ec0ff */
[----:B------:R-:W-:Y:S01]  /*2ca00*/  PRMT R113, R113, 0x5410, R68 ;  /* 0x0000541071717816 */ /* 0x000fe20000000044 */
[----:B------:R-:W4:Y:S01]  /*2ca10*/  LDL.LU R114, [R1+0x1084] ;  /* 0x0010840001727983 */ /* 0x000f220000300800 */
[----:B------:R-:W-:Y:S02]  /*2ca20*/  PRMT R68, R71, 0x3340, R1 ;  /* 0x0000334047447816 */ /* 0x000fe40000000001 */
[----:B------:R-:W-:Y:S01]  /*2ca30*/  LOP3.LUT R75, R117, 0xffff, RZ, 0xc0, !PT ;  /* 0x0000ffff754b7812 */ /* 0x000fe200078ec0ff */
[----:B------:R-:W4:Y:S01]  /*2ca40*/  LDL.LU R115, [R1+0xf38] ;  /* 0x000f380001737983 */ /* 0x000f220000300800 */
[----:B------:R-:W-:Y:S02]  /*2ca50*/  SHF.R.U32.HI R84, RZ, 0x8, R71 ;  /* 0x00000008ff547819 */ /* 0x000fe40000011647 */
[----:B---3--:R-:W-:Y:S01]  /*2ca60*/  LOP3.LUT R71, R122, 0xffff, RZ, 0xc0, !PT ;  /* 0x0000ffff7a477812 */ /* 0x008fe200078ec0ff */
[----:B------:R-:W3:Y:S04]  /*2ca70*/  LDL.LU R116, [R1+0x1000] ;  /* 0x0010000001747983 */ /* 0x000ee80000300800 */
[----:B------:R-:W3:Y:S04]  /*2ca80*/  LDL.LU R117, [R1+0xee4] ;  /* 0x000ee40001757983 */ /* 0x000ee80000300800 */
[----:B------:R-:W3:Y:S01]  /*2ca90*/  LDL.LU R122, [R1+0xec8] ;  /* 0x000ec800017a7983 */ /* 0x000ee20000300800 */
[----:B------:R-:W-:-:S03]  /*2caa0*/  PRMT R164, R118, 0x5410, R164 ;  /* 0x0000541076a47816 */ /* 0x000fc600000000a4 */
[----:B------:R-:W3:Y:S01]  /*2cab0*/  LDL.LU R118, [R1+0xec4] ;  /* 0x000ec40001767983 */ /* 0x000ee20000300800 */
[----:B------:R-:W-:Y:S02]  /*2cac0*/  PRMT R99, R73, 0x3340, R72 ;  /* 0x0000334049637816 */ /* 0x000fe40000000048 */
[----:B------:R-:W-:Y:S02]  /*2cad0*/  PRMT R107, R75, 0x3340, R74 ;  /* 0x000033404b6b7816 */ /* 0x000fe4000000004a */
[----:B------:R-:W-:Y:S02]  /*2cae0*/  PRMT R99, R99, 0x5410, R68 ;  /* 0x0000541063637816 */ /* 0x000fe40000000044 */
[----:B------:R-:W-:Y:S02]  /*2caf0*/  PRMT R68, R81, 0x3340, R1 ;  /* 0x0000334051447816 */ /* 0x000fe40000000001 */
[----:B------:R-:W-:Y:S02]  /*2cb00*/  PRMT R98, R80, 0x3340, R79 ;  /* 0x0000334050627816 */ /* 0x000fe4000000004f */
[----:B------:R-:W-:-:S02]  /*2cb10*/  PRMT R107, R107, 0x5410, R68 ;  /* 0x000054106b6b7816 */ /* 0x000fc40000000044 */
[----:B------:R-:W-:Y:S02]  /*2cb20*/  PRMT R68, R78, 0x3340, R1 ;  /* 0x000033404e447816 */ /* 0x000fe40000000001 */
[----:B------:R-:W-:Y:S02]  /*2cb30*/  SHF.R.U32.HI R89, RZ, 0x8, R69 ;  /* 0x00000008ff597819 */ /* 0x000fe40000011645 */
[----:B------:R-:W-:Y:S02]  /*2cb40*/  PRMT R98, R98, 0x5410, R68 ;  /* 0x0000541062627816 */ /* 0x000fe40000000044 */
[----:B------:R-:W-:Y:S02]  /*2cb50*/  SHF.R.U32.HI R68, RZ, 0x8, R70 ;  /* 0x00000008ff447819 */ /* 0x000fe40000011646 */
[----:B------:R-:W-:Y:S02]  /*2cb60*/  LOP3.LUT R89, R89, 0xffff, RZ, 0xc0, !PT ;  /* 0x0000ffff59597812 */ /* 0x000fe400078ec0ff */
[----:B------:R-:W-:-:S02]  /*2cb70*/  LOP3.LUT R68, R68, 0xffff, RZ, 0xc0, !PT ;  /* 0x0000ffff44447812 */ /* 0x000fc400078ec0ff */
[----:B------:R-:W-:Y:S02]  /*2cb80*/  SHF.R.U32.HI R86, RZ, 0x8, R72 ;  /* 0x00000008ff567819 */ /* 0x000fe40000011648 */
[----:B------:R-:W-:Y:S02]  /*2cb90*/  PRMT R89, R68, 0x3340, R89 ;  /* 0x0000334044597816 */ /* 0x000fe40000000059 */
[----:B------:R-:W-:Y:S02]  /*2cba0*/  SHF.R.U32.HI R68, RZ, 0x8, R73 ;  /* 0x00000008ff447819 */ /* 0x000fe40000011649 */
[----:B------:R-:W-:Y:S02]  /*2cbb0*/  LOP3.LUT R86, R86, 0xffff, RZ, 0xc0, !PT ;  /* 0x0000ffff56567812 */ /* 0x000fe400078ec0ff */
[----:B------:R-:W-:Y:S02]  /*2cbc0*/  LOP3.LUT R68, R68, 0xffff, RZ, 0xc0, !PT ;  /* 0x0000ffff44447812 */ /* 0x000fe400078ec0ff */
[----:B------:R-:W-:-:S02]  /*2cbd0*/  SHF.R.U32.HI R95, RZ, 0x8, R74 ;  /* 0x00000008ff5f7819 */ /* 0x000fc4000001164a */
[----:B------:R-:W-:Y:S02]  /*2cbe0*/  PRMT R86, R68, 0x3340, R86 ;  /* 0x0000334044567816 */ /* 0x000fe40000000056 */
[----:B------:R-:W-:Y:S02]  /*2cbf0*/  SHF.R.U32.HI R68, RZ, 0x8, R75 ;  /* 0x00000008ff447819 */ /* 0x000fe4000001164b */
[----:B------:R-:W-:Y:S02]  /*2cc00*/  LOP3.LUT R95, R95, 0xffff, RZ, 0xc0, !PT ;  /* 0x0000ffff5f5f7812 */ /* 0x000fe400078ec0ff */
[----:B------:R-:W-:Y:S02]  /*2cc10*/  LOP3.LUT R68, R68, 0xffff, RZ, 0xc0, !PT ;  /* 0x0000ffff44447812 */ /* 0x000fe400078ec0ff */
[----:B------:R-:W-:Y:S02]  /*2cc20*/  SHF.R.U32.HI R92, RZ, 0x8, R79 ;  /* 0x00000008ff5c7819 */ /* 0x000fe4000001164f */
[----:B------:R-:W-:-:S02]  /*2cc30*/  PRMT R95, R68, 0x3340, R95 ;  /* 0x00003340445f7816 */ /* 0x000fc4000000005f */
[----:B------:R-:W-:Y:S02]  /*2cc40*/  SHF.R.U32.HI R68, RZ, 0x8, R80 ;  /* 0x00000008ff447819 */ /* 0x000fe40000011650 */
[----:B--2---:R-:W-:Y:S02]  /*2cc50*/  PRMT R166, R120, 0x5410, R166 ;  /* 0x0000541078a67816 */ /* 0x004fe400000000a6 */
[----:B------:R-:W-:Y:S01]  /*2cc60*/  LOP3.LUT R68, R68, 0xffff, RZ, 0xc0, !PT ;  /* 0x0000ffff44447812 */ /* 0x000fe200078ec0ff */
[----:B------:R-:W2:Y:S01]  /*2cc70*/  LDL.LU R120, [R1+0x1064] ;  /* 0x0010640001787983 */ /* 0x000ea20000300800 */
[----:B------:R-:W-:Y:S02]  /*2cc80*/  LOP3.LUT R92, R92, 0xffff, RZ, 0xc0, !PT ;  /* 0x0000ffff5c5c7812 */ /* 0x000fe400078ec0ff */
[----:B----4-:R-:W-:Y:S02]  /*2cc90*/  LOP3.LUT R70, R121, 0xffff, RZ, 0xc0, !PT ;  /* 0x0000ffff79467812 */ /* 0x010fe400078ec0ff */
[----:B------:R-:W4:Y:S01]  /*2cca0*/  LDL.LU R121, [R1+0xecc] ;  /* 0x000ecc0001797983 */ /* 0x000f220000300800 */
[----:B------:R-:W-:-:S02]  /*2ccb0*/  PRMT R175, R129, 0x5410, R175 ;  /* 0x0000541081af7816 */ /* 0x000fc400000000af */
[----:B------:R-:W-:Y:S02]  /*2ccc0*/  PRMT R92, R68, 0x3340, R92 ;  /* 0x00003340445c7816 */ /* 0x000fe4000000005c */
[----:B------:R-:W-:Y:S02]  /*2ccd0*/  PRMT R174, R106, 0x5410, R174 ;  /* 0x000054106aae7816 */ /* 0x000fe400000000ae */
[----:B------:R-:W-:Y:S02]  /*2cce0*/  PRMT R68, R71, 0x3340, R1 ;  /* 0x0000334047447816 */ /* 0x000fe40000000001 */
[----:B------:R-:W-:Y:S02]  /*2ccf0*/  LOP3.LUT R69, R123, 0xffff, RZ, 0xc0, !PT ;  /* 0x0000ffff7b457812 */ /* 0x000fe400078ec0ff */
[----:B------:R-:W4:Y:S02]  /*2cd00*/  LDL.LU R123, [R1+0xfc8] ;  /* 0x000fc800017b7983 */ /* 0x000f240000300800 */
[----:B------:R-:W-:-:S02]  /*2cd10*/  PRMT R129, R70, 0x3340, R69 ;  /* 0x0000334046817816 */ /* 0x000fc40000000045 */
[----:B------:R-:W4:Y:S04]  /*2cd20*/  LDL.LU R91, [R1+0xef0] ;  /* 0x000ef000015b7983 */ /* 0x000f280000300800 */
[----:B------:R-:W4:Y:S01]  /*2cd30*/  LDL.LU R97, [R1+0xee0] ;  /* 0x000ee00001617983 */ /* 0x000f220000300800 */
[----:B------:R-:W-:-:S03]  /*2cd40*/  PRMT R167, R109, 0x5410, R167 ;  /* 0x000054106da77816 */ /* 0x000fc600000000a7 */
[----:B------:R-:W4:Y:S01]  /*2cd50*/  LDL.LU R100, [R1+0xedc] ;  /* 0x000edc0001647983 */ /* 0x000f220000300800 */
[----:B------:R-:W-:-:S03]  /*2cd60*/  PRMT R129, R129, 0x5410, R68 ;  /* 0x0000541081817816 */ /* 0x000fc60000000044 */
[----:B------:R-:W4:Y:S01]  /*2cd70*/  LDL.LU R106, [R1+0x1070] ;  /* 0x00107000016a7983 */ /* 0x000f220000300800 */
[----:B------:R-:W-:-:S03]  /*2cd80*/  PRMT R156, R110, 0x5410, R163 ;  /* 0x000054106e9c7816 */ /* 0x000fc600000000a3 */
[----:B------:R-:W4:Y:S01]  /*2cd90*/  LDL.LU R108, [R1+0xf0c] ;  /* 0x000f0c00016c7983 */ /* 0x000f220000300800 */
[----:B------:R-:W-:Y:S02]  /*2cda0*/  SHF.R.U32.HI R68, RZ, 0x8, R70 ;  /* 0x00000008ff447819 */ /* 0x000fe40000011646 */
[----:B------:R-:W-:Y:S02]  /*2cdb0*/  PRMT R158, R112, 0x5410, R128 ;  /* 0x00005410709e7816 */ /* 0x000fe40000000080 */
[----:B------:R-:W-:Y:S02]  /*2cdc0*/  LOP3.LUT R70, R114, 0xffff, RZ, 0xc0, !PT ;  /* 0x0000ffff72467812 */ /* 0x000fe400078ec0ff */
[----:B------:R-:W-:Y:S02]  /*2cdd0*/  SHF.R.U32.HI R93, RZ, 0x8, R69 ;  /* 0x00000008ff5d7819 */ /* 0x000fe40000011645 */
[----:B---3--:R-:W-:Y:S02]  /*2cde0*/  PRMT R149, R122, 0x5410, R149 ;  /* 0x000054107a957816 */ /* 0x008fe40000000095 */
[----:B------:R-:W3:Y:S01]  /*2cdf0*/  LDL.LU R122, [R1+0xfe0] ;  /* 0x000fe000017a7983 */ /* 0x000ee20000300800 */
[----:B------:R-:W-:-:S03]  /*2ce00*/  LOP3.LUT R72, R115, 0xffff, RZ, 0xc0, !PT ;  /* 0x0000ffff73487812 */ /* 0x000fc600078ec0ff */
[----:B------:R-:W3:Y:S01]  /*2ce10*/  LDL.LU R109, [R1+0xefc] ;  /* 0x000efc00016d7983 */ /* 0x000ee20000300800 */
[----:B------:R-:W-:-:S03]  /*2ce20*/  LOP3.LUT R69, R116, 0xffff, RZ, 0xc0, !PT ;  /* 0x0000ffff74457812 */ /* 0x000fc600078ec0ff */
[----:B------:R-:W3:Y:S01]  /*2ce30*/  LDL.LU R110, [R1+0xef8] ;  /* 0x000ef800016e7983 */ /* 0x000ee20000300800 */
[----:B------:R-:W-:-:S03]  /*2ce40*/  PRMT R157, R117, 0x5410, R157 ;  /* 0x00005410759d7816 */ /* 0x000fc6000000009d */
[----:B------:R-:W3:Y:S01]  /*2ce50*/  LDL.LU R112, [R1+0xeec] ;  /* 0x000eec0001707983 */ /* 0x000ee20000300800 */
[----:B------:R-:W-:-:S03]  /*2ce60*/  PRMT R148, R118, 0x5410, R148 ;  /* 0x0000541076947816 */ /* 0x000fc60000000094 */
[----:B------:R-:W3:Y:S04]  /*2ce70*/  LDL.LU R114, [R1+0xee8] ;  /* 0x000ee80001727983 */ /* 0x000ee80000300800 */
[----:B------:R-:W3:Y:S04]  /*2ce80*/  LDL.LU R115, [R1+0x1090] ;  /* 0x0010900001737983 */ /* 0x000ee80000300800 */
[----:B------:R-:W3:Y:S04]  /*2ce90*/  LDL.LU R116, [R1+0xf8c] ;  /* 0x000f8c0001747983 */ /* 0x000ee80000300800 */
[----:B------:R-:W3:Y:S04]  /*2cea0*/  LDL.LU R117, [R1+0x104c] ;  /* 0x00104c0001757983 */ /* 0x000ee80000300800 */
[----:B------:R-:W3:Y:S01]  /*2ceb0*/  LDL.LU R118, [R1+0x1094] ;  /* 0x0010940001767983 */ /* 0x000ee20000300800 */
[----:B------:R-:W-:-:S02]  /*2cec0*/  LOP3.LUT R68, R68, 0xffff, RZ, 0xc0, !PT ;  /* 0x0000ffff44447812 */ /* 0x000fc400078ec0ff */
[----:B------:R-:W-:Y:S02]  /*2ced0*/  LOP3.LUT R93, R93, 0xffff, RZ, 0xc0, !PT ;  /* 0x0000ffff5d5d7812 */ /* 0x000fe400078ec0ff */
[----:B------:R-:W-:Y:S02]  /*2cee0*/  PRMT R128, R70, 0x3340, R69 ;  /* 0x0000334046807816 */ /* 0x000fe40000000045 */
[----:B------:R-:W-:Y:S02]  /*2cef0*/  PRMT R93, R68, 0x3340, R93 ;  /* 0x00003340445d7816 */ /* 0x000fe4000000005d */
[----:B------:R-:W-:Y:S02]  /*2cf00*/  PRMT R68, R72, 0x3340, R1 ;  /* 0x0000334048447816 */ /* 0x000fe40000000001 */
[----:B------:R-:W-:Y:S02]  /*2cf10*/  SHF.R.U32.HI R96, RZ, 0x8, R69 ;  /* 0x00000008ff607819 */ /* 0x000fe40000011645 */
[----:B------:R-:W-:-:S02]  /*2cf20*/  PRMT R128, R128, 0x5410, R68 ;  /* 0x0000541080807816 */ /* 0x000fc40000000044 */
[----:B------:R-:W-:Y:S02]  /*2cf30*/  SHF.R.U32.HI R68, RZ, 0x8, R70 ;  /* 0x00000008ff447819 */ /* 0x000fe40000011646 */
[----:B------:R-:W-:Y:S02]  /*2cf40*/  SHF.R.U32.HI R80, RZ, 0x8, R71 ;  /* 0x00000008ff507819 */ /* 0x000fe40000011647 */
[----:B------:R-:W-:Y:S02]  /*2cf50*/  LOP3.LUT R68, R68, 0xffff, RZ, 0xc0, !PT ;  /* 0x0000ffff44447812 */ /* 0x000fe400078ec0ff */
[----:B------:R-:W-:Y:S02]  /*2cf60*/  LOP3.LUT R96, R96, 0xffff, RZ, 0xc0, !PT ;  /* 0x0000ffff60607812 */ /* 0x000fe400078ec0ff */
[----:B--2---:R-:W-:Y:S02]  /*2cf70*/  LOP3.LUT R71, R120, 0xffff, RZ, 0xc0, !PT ;  /* 0x0000ffff78477812 */ /* 0x004fe400078ec0ff */
[----:B------:R-:W-:-:S02]  /*2cf80*/  PRMT R96, R68, 0x3340, R96 ;  /* 0x0000334044607816 */ /* 0x000fc40000000060 */
[----:B----4-:R-:W-:Y:S02]  /*2cf90*/  LOP3.LUT R69, R121, 0xffff, RZ, 0xc0, !PT ;  /* 0x0000ffff79457812 */ /* 0x010fe400078ec0ff */
[----:B------:R-:W2:Y:S02]  /*2cfa0*/  LDL.LU R121, [R1+0xf90] ;  /* 0x000f900001797983 */ /* 0x000ea40000300800 */
[----:B------:R-:W-:Y:S02]  /*2cfb0*/  PRMT R68, R69, 0x3340, R1 ;  /* 0x0000334045447816 */ /* 0x000fe40000000001 */
[----:B------:R-:W4:Y:S01]  /*2cfc0*/  LDL.LU R120, [R1+0x1054] ;  /* 0x0010540001787983 */ /* 0x000f220000300800 */
[----:B------:R-:W-:Y:S02]  /*2cfd0*/  SHF.R.U32.HI R79, RZ, 0x8, R69 ;  /* 0x00000008ff4f7819 */ /* 0x000fe40000011645 */
[----:B------:R-:W-:Y:S01]  /*2cfe0*/  SHF.R.U32.HI R82, RZ, 0x8, R78 ;  /* 0x00000008ff527819 */ /* 0x000fe2000001164e */
[----:B------:R-:W4:Y:S01]  /*2cff0*/  LDL.LU R87, [R1+0xf24] ;  /* 0x000f240001577983 */ /* 0x000f220000300800 */
[----:B------:R-:W-:-:S02]  /*2d000*/  SHF.R.U32.HI R78, RZ, 0x8, R72 ;  /* 0x00000008ff4e7819 */ /* 0x000fc40000011648 */
[----:B------:R-:W-:-:S04]  /*2d010*/  LOP3.LUT R70, R123, 0xffff, RZ, 0xc0, !PT ;  /* 0x0000ffff7b467812 */ /* 0x000fc800078ec0ff */
[--C-:B------:R-:W-:Y:S02]  /*2d020*/  PRMT R123, R71, 0x3340, R70.reuse ;  /* 0x00003340477b7816 */ /* 0x100fe40000000046 */
[----:B------:R-:W-:Y:S02]  /*2d030*/  SHF.R.U32.HI R94, RZ, 0x8, R70 ;  /* 0x00000008ff5e7819 */ /* 0x000fe40000011646 */
[----:B------:R-:W-:Y:S02]  /*2d040*/  PRMT R151, R97, 0x5410, R151 ;  /* 0x0000541061977816 */ /* 0x000fe40000000097 */
[----:B------:R-:W-:Y:S02]  /*2d050*/  LOP3.LUT R70, R106, 0xffff, RZ, 0xc0, !PT ;  /* 0x0000ffff6a467812 */ /* 0x000fe400078ec0ff */
[----:B------:R-:W-:Y:S02]  /*2d060*/  PRMT R140, R100, 0x5410, R140 ;  /* 0x00005410648c7816 */ /* 0x000fe4000000008c */
[----:B------:R-:W-:-:S02]  /*2d070*/  LOP3.LUT R100, R108, 0xffff, RZ, 0xc0, !PT ;  /* 0x0000ffff6c647812 */ /* 0x000fc400078ec0ff */
[----:B---3--:R-:W-:-:S04]  /*2d080*/  LOP3.LUT R69, R122, 0xffff, RZ, 0xc0, !PT ;  /* 0x0000ffff7a457812 */ /* 0x008fc800078ec0ff */
[--C-:B------:R-:W-:Y:S02]  /*2d090*/  PRMT R122, R70, 0x3340, R69.reuse ;  /* 0x00003340467a7816 */ /* 0x100fe40000000045 */
[----:B------:R-:W-:Y:S02]  /*2d0a0*/  SHF.R.U32.HI R97, RZ, 0x8, R69 ;  /* 0x00000008ff617819 */ /* 0x000fe40000011645 */
[----:B------:R-:W-:Y:S02]  /*2d0b0*/  PRMT R142, R109, 0x5410, R142 ;  /* 0x000054106d8e7816 */ /* 0x000fe4000000008e */
[----:B------:R-:W-:Y:S02]  /*2d0c0*/  PRMT R141, R110, 0x5410, R141 ;  /* 0x000054106e8d7816 */ /* 0x000fe4000000008d */
[----:B------:R-:W-:Y:S02]  /*2d0d0*/  PRMT R133, R112, 0x5410, R133 ;  /* 0x0000541070857816 */ /* 0x000fe40000000085 */
[----:B------:R-:W-:-:S02]  /*2d0e0*/  LOP3.LUT R73, R116, 0xffff, RZ, 0xc0, !PT ;  /* 0x0000ffff74497812 */ /* 0x000fc400078ec0ff */
[----:B------:R-:W-:Y:S02]  /*2d0f0*/  LOP3.LUT R69, R117, 0xffff, RZ, 0xc0, !PT ;  /* 0x0000ffff75457812 */ /* 0x000fe400078ec0ff */
[----:B------:R-:W3:Y:S01]  /*2d100*/  LDL.LU R117, [R1+0xf20] ;  /* 0x000f200001757983 */ /* 0x000ee20000300800 */
[----:B------:R-:W-:-:S03]  /*2d110*/  LOP3.LUT R72, R118, 0xffff, RZ, 0xc0, !PT ;  /* 0x0000ffff76487812 */ /* 0x000fc600078ec0ff */
[----:B------:R-:W3:Y:S04]  /*2d120*/  LDL.LU R118, [R1+0xf28] ;  /* 0x000f280001767983 */ /* 0x000ee80000300800 */
[----:B------:R-:W3:Y:S04]  /*2d130*/  LDL.LU R90, [R1+0xf18] ;  /* 0x000f1800015a7983 */ /* 0x000ee80000300800 */
[----:B------:R-:W3:Y:S04]  /*2d140*/  LDL.LU R106, [R1+0xf1c] ;  /* 0x000f1c00016a7983 */ /* 0x000ee80000300800 */
[----:B------:R-:W3:Y:S04]  /*2d150*/  LDL.LU R116, [R1+0xeb8] ;  /* 0x000eb80001747983 */ /* 0x000ee80000300800 */
[----:B------:R-:W3:Y:S04]  /*2d160*/  LDL.LU R108, [R1+0x1088] ;  /* 0x00108800016c7983 */ /* 0x000ee80000300800 */
[----:B------:R-:W3:Y:S04]  /*2d170*/  LDL.LU R109, [R1+0xf60] ;  /* 0x000f6000016d7983 */ /* 0x000ee80000300800 */
[----:B------:R-:W3:Y:S04]  /*2d180*/  LDL.LU R110, [R1+0x102c] ;  /* 0x00102c00016e7983 */ /* 0x000ee80000300800 */
[----:B------:R-:W3:Y:S01]  /*2d190*/  LDL.LU R112, [R1+0x108c] ;  /* 0x00108c0001707983 */ /* 0x000ee20000300800 */
[----:B------:R-:W-:-:S02]  /*2d1a0*/  PRMT R123, R123, 0x5410, R68 ;  /* 0x000054107b7b7816 */ /* 0x000fc40000000044 */
[----:B------:R-:W-:Y:S02]  /*2d1b0*/  SHF.R.U32.HI R68, RZ, 0x8, R71 ;  /* 0x00000008ff447819 */ /* 0x000fe40000011647 */
[----:B------:R-:W-:Y:S02]  /*2d1c0*/  LOP3.LUT R94, R94, 0xffff, RZ, 0xc0, !PT ;  /* 0x0000ffff5e5e7812 */ /* 0x000fe400078ec0ff */
[----:B------:R-:W-:-:S04]  /*2d1d0*/  LOP3.LUT R68, R68, 0xffff, RZ, 0xc0, !PT ;  /* 0x0000ffff44447812 */ /* 0x000fc800078ec0ff */
[----:B------:R-:W-:Y:S02]  /*2d1e0*/  PRMT R94, R68, 0x3340, R94 ;  /* 0x00003340445e7816 */ /* 0x000fe4000000005e */
[----:B------:R-:W-:-:S04]  /*2d1f0*/  PRMT R68, R100, 0x3340, R1 ;  /* 0x0000334064447816 */ /* 0x000fc80000000001 */
[----:B------:R-:W-:Y:S02]  /*2d200*/  PRMT R122, R122, 0x5410, R68 ;  /* 0x000054107a7a7816 */ /* 0x000fe40000000044 */
[----:B------:R-:W-:Y:S02]  /*2d210*/  SHF.R.U32.HI R68, RZ, 0x8, R70 ;  /* 0x00000008ff447819 */ /* 0x000fe40000011646 */
[----:B------:R-:W-:Y:S02]  /*2d220*/  LOP3.LUT R97, R97, 0xffff, RZ, 0xc0, !PT ;  /* 0x0000ffff61617812 */ /* 0x000fe400078ec0ff */
[----:B------:R-:W-:Y:S02]  /*2d230*/  LOP3.LUT R68, R68, 0xffff, RZ, 0xc0, !PT ;  /* 0x0000ffff44447812 */ /* 0x000fe400078ec0ff */
[----:B------:R-:W-:Y:S02]  /*2d240*/  LOP3.LUT R71, R115, 0xffff, RZ, 0xc0, !PT ;  /* 0x0000ffff73477812 */ /* 0x000fe400078ec0ff */
[----:B------:R-:W-:-:S02]  /*2d250*/  PRMT R97, R68, 0x3340, R97 ;  /* 0x0000334044617816 */ /* 0x000fc40000000061 */
[----:B--2---:R-:W-:Y:S02]  /*2d260*/  LOP3.LUT R74, R121, 0xffff, RZ, 0xc0, !PT ;  /* 0x0000ffff794a7812 */ /* 0x004fe400078ec0ff */
[----:B----4-:R-:W-:Y:S02]  /*2d270*/  LOP3.LUT R70, R120, 0xffff, RZ, 0xc0, !PT ;  /* 0x0000ffff78467812 */ /* 0x010fe400078ec0ff */
[----:B------:R-:W-:Y:S01]  /*2d280*/  PRMT R68, R73, 0x3340, R1 ;  /* 0x0000334049447816 */ /* 0x000fe20000000001 */
[----:B------:R-:W2:Y:S01]  /*2d290*/  LDL.LU R120, [R1+0xf64] ;  /* 0x000f640001787983 */ /* 0x000ea20000300800 */
[----:B------:R-:W-:Y:S02]  /*2d2a0*/  PRMT R121, R71, 0x3340, R69 ;  /* 0x0000334047797816 */ /* 0x000fe40000000045 */
[----:B------:R-:W-:Y:S02]  /*2d2b0*/  PRMT R115, R72, 0x3340, R70 ;  /* 0x0000334048737816 */ /* 0x000fe40000000046 */
[----:B------:R-:W-:-:S02]  /*2d2c0*/  PRMT R121, R121, 0x5410, R68 ;  /* 0x0000541079797816 */ /* 0x000fc40000000044 */
[----:B------:R-:W-:Y:S02]  /*2d2d0*/  SHF.R.U32.HI R72, RZ, 0x8, R72 ;  /* 0x00000008ff487819 */ /* 0x000fe40000011648 */
[----:B------:R-:W-:Y:S02]  /*2d2e0*/  SHF.R.U32.HI R88, RZ, 0x8, R70 ;  /* 0x00000008ff587819 */ /* 0x000fe40000011646 */
[----:B------:R-:W-:Y:S02]  /*2d2f0*/  PRMT R68, R74, 0x3340, R1 ;  /* 0x000033404a447816 */ /* 0x000fe40000000001 */
[----:B------:R-:W-:Y:S02]  /*2d300*/  PRMT R150, R91, 0x5410, R150 ;  /* 0x000054105b967816 */ /* 0x000fe40000000096 */
[----:B------:R-:W-:Y:S02]  /*2d310*/  SHF.R.U32.HI R91, RZ, 0x8, R69 ;  /* 0x00000008ff5b7819 */ /* 0x000fe40000011645 */
[----:B------:R-:W-:-:S02]  /*2d320*/  PRMT R132, R114, 0x5410, R132 ;  /* 0x0000541072847816 */ /* 0x000fc40000000084 */
[----:B------:R-:W-:Y:S01]  /*2d330*/  LOP3.LUT R69, R72, 0xffff, RZ, 0xc0, !PT ;  /* 0x0000ffff48457812 */ /* 0x000fe200078ec0ff */
[----:B------:R-:W4:Y:S01]  /*2d340*/  LDL.LU R114, [R1+0x1030] ;  /* 0x0010300001727983 */ /* 0x000f220000300800 */
[----:B------:R-:W-:Y:S02]  /*2d350*/  LOP3.LUT R88, R88, 0xffff, RZ, 0xc0, !PT ;  /* 0x0000ffff58587812 */ /* 0x000fe400078ec0ff */
[----:B------:R-:W-:Y:S02]  /*2d360*/  PRMT R115, R115, 0x5410, R68 ;  /* 0x0000541073737816 */ /* 0x000fe40000000044 */
[----:B------:R-:W-:Y:S02]  /*2d370*/  SHF.R.U32.HI R85, RZ, 0x8, R76 ;  /* 0x00000008ff557819 */ /* 0x000fe4000001164c */
[----:B------:R-:W-:Y:S02]  /*2d380*/  SHF.R.U32.HI R68, RZ, 0x8, R71 ;  /* 0x00000008ff447819 */ /* 0x000fe40000011647 */
[----:B------:R-:W-:-:S02]  /*2d390*/  SHF.R.U32.HI R76, RZ, 0x8, R73 ;  /* 0x00000008ff4c7819 */ /* 0x000fc40000011649 */
[----:B------:R-:W-:Y:S01]  /*2d3a0*/  PRMT R88, R69, 0x3340, R88 ;  /* 0x0000334045587816 */ /* 0x000fe20000000058 */
[----:B------:R-:W-:Y:S01]  /*2d3b0*/  BAR.SYNC.DEFER_BLOCKING 0x0 ;  /* 0x0000000000007b1d */ /* 0x000fe20000010000 */
[----:B---3--:R-:W-:-:S05]  /*2d3c0*/  PRMT R135, R117, 0x5410, R135 ;  /* 0x0000541075877816 */ /* 0x008fca0000000087 */
[----:B------:R-:W3:Y:S01]  /*2d3d0*/  LDL.LU R117, [R1+0xf10] ;  /* 0x000f100001757983 */ /* 0x000ee20000300800 */
[----:B------:R-:W-:-:S03]  /*2d3e0*/  PRMT R124, R118, 0x5410, R124 ;  /* 0x00005410767c7816 */ /* 0x000fc6000000007c */
[----:B------:R-:W2:Y:S01]  /*2d3f0*/  LDL.LU R118, [R1+0xed4] ;  /* 0x000ed40001767983 */ /* 0x000ea20000300800 */
[----:B------:R-:W-:-:S03]  /*2d400*/  LOP3.LUT R71, R108, 0xffff, RZ, 0xc0, !PT ;  /* 0x0000ffff6c477812 */ /* 0x000fc600078ec0ff */
[----:B------:R-:W4:Y:S01]  /*2d410*/  LDL.LU R108, [R1+0xed0] ;  /* 0x000ed000016c7983 */ /* 0x000f220000300800 */
[----:B------:R-:W-:-:S03]  /*2d420*/  LOP3.LUT R73, R109, 0xffff, RZ, 0xc0, !PT ;  /* 0x0000ffff6d497812 */ /* 0x000fc600078ec0ff */
[----:B------:R-:W4:Y:S01]  /*2d430*/  LDL.LU R109, [R1+0xeb4] ;  /* 0x000eb400016d7983 */ /* 0x000f220000300800 */
[----:B------:R-:W-:-:S03]  /*2d440*/  LOP3.LUT R69, R110, 0xffff, RZ, 0xc0, !PT ;  /* 0x0000ffff6e457812 */ /* 0x000fc600078ec0ff */
[----:B------:R-:W4:Y:S01]  /*2d450*/  LDL.LU R110, [R1+0xea0] ;  /* 0x000ea000016e7983 */ /* 0x000f220000300800 */
[----:B------:R-:W-:-:S03]  /*2d460*/  LOP3.LUT R72, R112, 0xffff, RZ, 0xc0, !PT ;  /* 0x0000ffff70487812 */ /* 0x000fc600078ec0ff */
[----:B------:R-:W4:Y:S01]  /*2d470*/  LDL.LU R112, [R1+0xe94] ;  /* 0x000e940001707983 */ /* 0x000f220000300800 */
        /* <DEDUP_REMOVED lines=21> */
[----:B------:R-:W-:Y:S02]  /*2d5d0*/  LOP3.LUT R5, R5, 0xfffffffb, RZ, 0xc0, !PT ;  /* 0xfffffffb05057812 */ /* 0x000fe400078ec0ff */
[----:B------:R-:W-:-:S09]  /*2d5e0*/  PRMT R116, R116, 0x5410, R161 ;  /* 0x0000541074747816 */ /* 0x000fd200000000a1 */
[----:B------:R-:W-:Y:S02]  /*2d5f0*/  @P0 LOP3.LUT R5, R5, 0x4, RZ, 0xfc, !PT ;  /* 0x0000000405050812 */ /* 0x000fe400078efcff */
[----:B------:R-:W-:-:S04]  /*2d600*/  LOP3.LUT P0, RZ, R194, 0x4000000, RZ, 0xc0, !PT ;  /* 0x04000000c2ff7812 */ /* 0x000fc8000780c0ff */
[----:B------:R-:W-:Y:S02]  /*2d610*/  ISETP.LT.AND P0, PT, R218, UR30, !P0 ;  /* 0x0000001eda007c0c */ /* 0x000fe4000c701270 */
[----:B------:R-:W-:Y:S02]  /*2d620*/  PRMT R126, R106, 0x5410, R126 ;  /* 0x000054106a7e7816 */ /* 0x000fe4000000007e */
[----:B------:R-:W-:-:S09]  /*2d630*/  LOP3.LUT R5, R5, 0xfffffffd, RZ, 0xc0, !PT ;  /* 0xfffffffd05057812 */ /* 0x000fd200078ec0ff */
[----:B------:R-:W-:Y:S02]  /*2d640*/  @P0 LOP3.LUT R5, R5, 0x2, RZ, 0xfc, !PT ;  /* 0x0000000205050812 */ /* 0x000fe400078efcff */
[----:B------:R-:W-:-:S04]  /*2d650*/  LOP3.LUT P0, RZ, R194, 0x2000000, RZ, 0xc0, !PT ;  /* 0x02000000c2ff7812 */ /* 0x000fc8000780c0ff */
[----:B------:R-:W-:Y:S02]  /*2d660*/  ISETP.LT.AND P0, PT, R218, UR36, !P0 ;  /* 0x00000024da007c0c */ /* 0x000fe4000c701270 */
[----:B------:R-:W-:Y:S02]  /*2d670*/  LOP3.LUT R5, R5, 0xfffffffe, RZ, 0xc0, !PT ;  /* 0xfffffffe05057812 */ /* 0x000fe400078ec0ff */
[C---:B------:R-:W-:Y:S02]  /*2d680*/  LOP3.LUT P1, RZ, R6.reuse, 0x8000, RZ, 0xc0, !PT ;  /* 0x0000800006ff7812 */ /* 0x040fe4000782c0ff */
[C---:B------:R-:W-:Y:S02]  /*2d690*/  LOP3.LUT P2, RZ, R6.reuse, 0x10000, RZ, 0xc0, !PT ;  /* 0x0001000006ff7812 */ /* 0x040fe4000784c0ff */
[C---:B------:R-:W-:Y:S02]  /*2d6a0*/  LOP3.LUT P3, RZ, R6.reuse, 0x20000, RZ, 0xc0, !PT ;  /* 0x0002000006ff7812 */ /* 0x040fe4000786c0ff */
[----:B------:R-:W-:-:S02]  /*2d6b0*/  LOP3.LUT P4, RZ, R6, 0x40000, RZ, 0xc0, !PT ;  /* 0x0004000006ff7812 */ /* 0x000fc4000788c0ff */
[C---:B------:R-:W-:Y:S02]  /*2d6c0*/  LOP3.LUT P5, RZ, R6.reuse, 0x80000, RZ, 0xc0, !PT ;  /* 0x0008000006ff7812 */ /* 0x040fe400078ac0ff */
[----:B------:R-:W-:Y:S02]  /*2d6d0*/  @P0 LOP3.LUT R5, R5, 0x1, RZ, 0xfc, !PT ;  /* 0x0000000105050812 */ /* 0x000fe400078efcff */
[----:B------:R-:W-:Y:S02]  /*2d6e0*/  LOP3.LUT P6, RZ, R6, 0x100000, RZ, 0xc0, !PT ;  /* 0x0010000006ff7812 */ /* 0x000fe400078cc0ff */
[----:B------:R-:W-:Y:S02]  /*2d6f0*/  LOP3.LUT P0, RZ, R194, 0x1000000, RZ, 0xc0, !PT ;  /* 0x01000000c2ff7812 */ /* 0x000fe4000780c0ff */
[C---:B------:R-:W-:Y:S02]  /*2d700*/  ISETP.LT.AND P1, PT, R218.reuse, UR44, !P1 ;  /* 0x0000002cda007c0c */ /* 0x040fe4000cf21270 */
[----:B------:R-:W-:-:S02]  /*2d710*/  ISETP.LT.AND P0, PT, R218, UR40, !P0 ;  /* 0x00000028da007c0c */ /* 0x000fc4000c701270 */
[C---:B------:R-:W-:Y:S02]  /*2d720*/  ISETP.LT.AND P2, PT, R218.reuse, UR48, !P2 ;  /* 0x00000030da007c0c */ /* 0x040fe4000d741270 */
[C---:B------:R-:W-:Y:S02]  /*2d730*/  ISETP.LT.AND P3, PT, R218.reuse, UR52, !P3 ;  /* 0x00000034da007c0c */ /* 0x040fe4000df61270 */
[C---:B------:R-:W-:Y:S02]  /*2d740*/  ISETP.LT.AND P4, PT, R218.reuse, UR56, !P4 ;  /* 0x00000038da007c0c */ /* 0x040fe4000e781270 */
[C---:B------:R-:W-:Y:S02]  /*2d750*/  ISETP.LT.AND P5, PT, R218.reuse, UR60, !P5 ;  /* 0x0000003cda007c0c */ /* 0x040fe4000efa1270 */
[----:B------:R-:W-:Y:S02]  /*2d760*/  ISETP.LT.AND P6, PT, R218, UR4, !P6 ;  /* 0x00000004da007c0c */ /* 0x000fe4000f7c1270 */
[----:B---3--:R-:W-:-:S02]  /*2d770*/  PRMT R117, R117, 0x5410, R159 ;  /* 0x0000541075757816 */ /* 0x008fc4000000009f */
[----:B--2---:R-:W-:Y:S02]  /*2d780*/  PRMT R118, R118, 0x5410, R154 ;  /* 0x0000541076767816 */ /* 0x004fe4000000009a */
[----:B----4-:R-:W-:Y:S02]  /*2d790*/  PRMT R119, R108, 0x5410, R119 ;  /* 0x000054106c777816 */ /* 0x010fe40000000077 */
[----:B------:R-:W-:Y:S02]  /*2d7a0*/  PRMT R108, R109, 0x5410, R152 ;  /* 0x000054106d6c7816 */ /* 0x000fe40000000098 */
[----:B------:R-:W-:Y:S02]  /*2d7b0*/  PRMT R109, R110, 0x5410, R146 ;  /* 0x000054106e6d7816 */ /* 0x000fe40000000092 */
[----:B------:R-:W-:Y:S02]  /*2d7c0*/  PRMT R110, R112, 0x5410, R145 ;  /* 0x00005410706e7816 */ /* 0x000fe40000000091 */
[----:B------:R-:W2:Y:S04]  /*2d7d0*/  LDL.LU R145, [R1+0xed8] ;  /* 0x000ed80001917983 */ /* 0x000ea80000300800 */
[----:B------:R-:W3:Y:S04]  /*2d7e0*/  LDL.LU R146, [R1+0xef4] ;  /* 0x000ef40001927983 */ /* 0x000ee80000300800 */
[----:B------:R-:W4:Y:S04]  /*2d7f0*/  LDL.LU R152, [R1+0xf54] ;  /* 0x000f540001987983 */ /* 0x000f280000300800 */
        /* <DEDUP_REMOVED lines=12> */
[----:B------:R-:W2:Y:S01]  /*2d8c0*/  LDL.LU R216, [R1+0xf30] ;  /* 0x000f300001d87983 */ /* 0x000ea20000300800 */
[----:B------:R-:W-:-:S02]  /*2d8d0*/  LOP3.LUT R68, R68, 0xffff, RZ, 0xc0, !PT ;  /* 0x0000ffff44447812 */ /* 0x000fc400078ec0ff */
[----:B------:R-:W-:Y:S02]  /*2d8e0*/  LOP3.LUT R91, R91, 0xffff, RZ, 0xc0, !PT ;  /* 0x0000ffff5b5b7812 */ /* 0x000fe400078ec0ff */
[----:B------:R-:W-:Y:S02]  /*2d8f0*/  SHF.R.U32.HI R83, RZ, 0x8, R77 ;  /* 0x00000008ff537819 */ /* 0x000fe4000001164d */
[----:B------:R-:W-:Y:S02]  /*2d900*/  SHF.R.U32.HI R77, RZ, 0x8, R74 ;  /* 0x00000008ff4d7819 */ /* 0x000fe4000001164a */
[----:B------:R-:W-:Y:S02]  /*2d910*/  PRMT R91, R68, 0x3340, R91 ;  /* 0x00003340445b7816 */ /* 0x000fe4000000005b */
[----:B------:R-:W-:Y:S02]  /*2d920*/  LOP3.LUT R74, R120, 0xffff, RZ, 0xc0, !PT ;  /* 0x0000ffff784a7812 */ /* 0x000fe400078ec0ff */
[----:B------:R-:W-:-:S02]  /*2d930*/  PRMT R68, R73, 0x3340, R1 ;  /* 0x0000334049447816 */ /* 0x000fc40000000001 */
[----:B------:R-:W-:Y:S02]  /*2d940*/  PRMT R120, R71, 0x3340, R69 ;  /* 0x0000334047787816 */ /* 0x000fe40000000045 */
[----:B------:R-:W-:Y:S02]  /*2d950*/  LOP3.LUT R70, R114, 0xffff, RZ, 0xc0, !PT ;  /* 0x0000ffff72467812 */ /* 0x000fe400078ec0ff */
[----:B------:R-:W-:Y:S02]  /*2d960*/  PRMT R120, R120, 0x5410, R68 ;  /* 0x0000541078787816 */ /* 0x000fe40000000044 */
[----:B------:R-:W-:Y:S02]  /*2d970*/  PRMT R68, R74, 0x3340, R1 ;  /* 0x000033404a447816 */ /* 0x000fe40000000001 */
[----:B------:R-:W-:Y:S02]  /*2d980*/  PRMT R114, R72, 0x3340, R70 ;  /* 0x0000334048727816 */ /* 0x000fe40000000046 */
[----:B------:R-:W-:-:S02]  /*2d990*/  PRMT R134, R87, 0x5410, R134 ;  /* 0x0000541057867816 */ /* 0x000fc40000000086 */
[----:B------:R-:W-:Y:S02]  /*2d9a0*/  PRMT R125, R90, 0x5410, R125 ;  /* 0x000054105a7d7816 */ /* 0x000fe4000000007d */
[----:B------:R-:W-:Y:S02]  /*2d9b0*/  PRMT R114, R114, 0x5410, R68 ;  /* 0x0000541072727816 */ /* 0x000fe40000000044 */
[----:B------:R-:W-:Y:S02]  /*2d9c0*/  SHF.R.U32.HI R72, RZ, 0x8, R72 ;  /* 0x00000008ff487819 */ /* 0x000fe40000011648 */
[----:B------:R-:W-:Y:S02]  /*2d9d0*/  SHF.R.U32.HI R68, RZ, 0x8, R71 ;  /* 0x00000008ff447819 */ /* 0x000fe40000011647 */
[----:B------:R-:W-:Y:S02]  /*2d9e0*/  SHF.R.U32.HI R90, RZ, 0x8, R69 ;  /* 0x00000008ff5a7819 */ /* 0x000fe40000011645 */
[----:B------:R-:W-:-:S02]  /*2d9f0*/  SHF.R.U32.HI R87, RZ, 0x8, R70 ;  /* 0x00000008ff577819 */ /* 0x000fc40000011646 */
[----:B------:R-:W-:Y:S02]  /*2da00*/  LOP3.LUT R69, R72, 0xffff, RZ, 0xc0, !PT ;  /* 0x0000ffff48457812 */ /* 0x000fe400078ec0ff */
[----:B------:R-:W-:Y:S02]  /*2da10*/  LOP3.LUT R68, R68, 0xffff, RZ, 0xc0, !PT ;  /* 0x0000ffff44447812 */ /* 0x000fe400078ec0ff */
[----:B------:R-:W-:Y:S02]  /*2da20*/  LOP3.LUT R90, R90, 0xffff, RZ, 0xc0, !PT ;  /* 0x0000ffff5a5a7812 */ /* 0x000fe400078ec0ff */
[----:B------:R-:W-:Y:S02]  /*2da30*/  LOP3.LUT R87, R87, 0xffff, RZ, 0xc0, !PT ;  /* 0x0000ffff57577812 */ /* 0x000fe400078ec0ff */
[----:B------:R-:W-:Y:S02]  /*2da40*/  SHF.R.U32.HI R70, RZ, 0x8, R105 ;  /* 0x00000008ff467819 */ /* 0x000fe40000011669 */
[----:B------:R-:W-:-:S02]  /*2da50*/  PRMT R90, R68, 0x3340, R90 ;  /* 0x00003340445a7816 */ /* 0x000fc4000000005a */
[----:B------:R-:W-:Y:S02]  /*2da60*/  PRMT R87, R69, 0x3340, R87 ;  /* 0x0000334045577816 */ /* 0x000fe40000000057 */
[----:B------:R-:W-:Y:S02]  /*2da70*/  LOP3.LUT R70, R70, 0xffff, RZ, 0xc0, !PT ;  /* 0x0000ffff46467812 */ /* 0x000fe400078ec0ff */
[----:B------:R-:W-:Y:S02]  /*2da80*/  SHF.R.U32.HI R69, RZ, 0x8, R104 ;  /* 0x00000008ff457819 */ /* 0x000fe40000011668 */
[----:B------:R-:W-:Y:S02]  /*2da90*/  SHF.R.U32.HI R68, RZ, 0x8, R102 ;  /* 0x00000008ff447819 */ /* 0x000fe40000011666 */
[----:B------:R-:W-:Y:S02]  /*2daa0*/  PRMT R70, R70, 0x3340, R1 ;  /* 0x0000334046467816 */ /* 0x000fe40000000001 */
[----:B------:R-:W-:-:S02]  /*2dab0*/  LOP3.LUT R69, R69, 0xffff, RZ, 0xc0, !PT ;  /* 0x0000ffff45457812 */ /* 0x000fc400078ec0ff */
[----:B------:R-:W-:Y:S02]  /*2dac0*/  LOP3.LUT R68, R68, 0xffff, RZ, 0xc0, !PT ;  /* 0x0000ffff44447812 */ /* 0x000fe400078ec0ff */
[----:B------:R-:W-:Y:S02]  /*2dad0*/  SHF.R.U32.HI R71, RZ, 0x8, R170 ;  /* 0x00000008ff477819 */ /* 0x000fe400000116aa */
[----:B------:R-:W-:Y:S02]  /*2dae0*/  PRMT R102, R221, 0x5410, R143 ;  /* 0x00005410dd667816 */ /* 0x000fe4000000008f */
[--C-:B------:R-:W-:Y:S02]  /*2daf0*/  PRMT R69, R69, 0x3340, R1.reuse ;  /* 0x0000334045457816 */ /* 0x100fe40000000001 */
[----:B------:R-:W-:Y:S02]  /*2db00*/  PRMT R68, R68, 0x3340, R1 ;  /* 0x0000334044447816 */ /* 0x000fe40000000001 */
[----:B------:R-:W-:-:S04]  /*2db10*/  LOP3.LUT R71, R71, 0xffff, RZ, 0xc0, !PT ;  /* 0x0000ffff47477812 */ /* 0x000fc800078ec0ff */
[----:B------:R-:W-:Y:S02]  /*2db20*/  PRMT R71, R71, 0x3340, R1 ;  /* 0x0000334047477816 */ /* 0x000fe40000000001 */
[----:B------:R-:W-:Y:S02]  /*2db30*/  SHF.R.U32.HI R72, RZ, 0x8, R101 ;  /* 0x00000008ff487819 */ /* 0x000fe40000011665 */
[----:B------:R-:W-:Y:S02]  /*2db40*/  PRMT R101, R162, 0x5410, R127 ;  /* 0x00005410a2657816 */ /* 0x000fe4000000007f */
[----:B------:R-:W-:Y:S02]  /*2db50*/  LOP3.LUT R82, R82, 0xffff, RZ, 0xc0, !PT ;  /* 0x0000ffff52527812 */ /* 0x000fe400078ec0ff */
[----:B------:R-:W-:Y:S02]  /*2db60*/  SHF.R.U32.HI R75, RZ, 0x8, R74 ;  /* 0x00000008ff4b7819 */ /* 0x000fe4000001164a */
[----:B------:R-:W-:-:S02]  /*2db70*/  LOP3.LUT R85, R85, 0xffff, RZ, 0xc0, !PT ;  /* 0x0000ffff55557812 */ /* 0x000fc400078ec0ff */
[----:B------:R-:W-:Y:S02]  /*2db80*/  SHF.R.U32.HI R81, RZ, 0x8, R81 ;  /* 0x00000008ff517819 */ /* 0x000fe40000011651 */
[----:B------:R-:W-:Y:S02]  /*2db90*/  LOP3.LUT R80, R80, 0xffff, RZ, 0xc0, !PT ;  /* 0x0000ffff50507812 */ /* 0x000fe400078ec0ff */
[----:B------:R-:W-:Y:S02]  /*2dba0*/  SHF.R.U32.HI R74, RZ, 0x8, R73 ;  /* 0x00000008ff4a7819 */ /* 0x000fe40000011649 */
[----:B------:R-:W-:Y:S02]  /*2dbb0*/  LOP3.LUT R79, R79, 0xffff, RZ, 0xc0, !PT ;  /* 0x0000ffff4f4f7812 */ /* 0x000fe400078ec0ff */
[----:B------:R-:W-:Y:S02]  /*2dbc0*/  LOP3.LUT R78, R78, 0xffff, RZ, 0xc0, !PT ;  /* 0x0000ffff4e4e7812 */ /* 0x000fe400078ec0ff */
[----:B------:R-:W-:-:S02]  /*2dbd0*/  LOP3.LUT R77, R77, 0xffff, RZ, 0xc0, !PT ;  /* 0x0000ffff4d4d7812 */ /* 0x000fc400078ec0ff */
[----:B------:R-:W-:Y:S02]  /*2dbe0*/  LOP3.LUT R76, R76, 0xffff, RZ, 0xc0, !PT ;  /* 0x0000ffff4c4c7812 */ /* 0x000fe400078ec0ff */
[----:B------:R-:W-:Y:S02]  /*2dbf0*/  SHF.R.U32.HI R73, RZ, 0x8, R100 ;  /* 0x00000008ff497819 */ /* 0x000fe40000011664 */
[----:B------:R-:W-:Y:S02]  /*2dc00*/  LOP3.LUT R84, R84, 0xffff, RZ, 0xc0, !PT ;  /* 0x0000ffff54547812 */ /* 0x000fe400078ec0ff */
[--C-:B------:R-:W-:Y:S02]  /*2dc10*/  PRMT R82, R82, 0x3340, R1.reuse ;  /* 0x0000334052527816 */ /* 0x100fe40000000001 */
[----:B------:R-:W-:Y:S02]  /*2dc20*/  PRMT R85, R85, 0x3340, R1 ;  /* 0x0000334055557816 */ /* 0x000fe40000000001 */
[----:B------:R-:W-:-:S02]  /*2dc30*/  LOP3.LUT R81, R81, 0xffff, RZ, 0xc0, !PT ;  /* 0x0000ffff51517812 */ /* 0x000fc400078ec0ff */
[--C-:B------:R-:W-:Y:S02]  /*2dc40*/  PRMT R80, R80, 0x3340, R1.reuse ;  /* 0x0000334050507816 */ /* 0x100fe40000000001 */
[----:B------:R-:W-:Y:S02]  /*2dc50*/  LOP3.LUT R75, R75, 0xffff, RZ, 0xc0, !PT ;  /* 0x0000ffff4b4b7812 */ /* 0x000fe400078ec0ff */
[--C-:B------:R-:W-:Y:S02]  /*2dc60*/  PRMT R79, R79, 0x3340, R1.reuse ;  /* 0x000033404f4f7816 */ /* 0x100fe40000000001 */
[--C-:B------:R-:W-:Y:S02]  /*2dc70*/  PRMT R78, R78, 0x3340, R1.reuse ;  /* 0x000033404e4e7816 */ /* 0x100fe40000000001 */
[--C-:B------:R-:W-:Y:S02]  /*2dc80*/  PRMT R77, R77, 0x3340, R1.reuse ;  /* 0x000033404d4d7816 */ /* 0x100fe40000000001 */
[----:B------:R-:W-:-:S02]  /*2dc90*/  PRMT R76, R76, 0x3340, R1 ;  /* 0x000033404c4c7816 */ /* 0x000fc40000000001 */
[----:B------:R-:W-:Y:S02]  /*2dca0*/  LOP3.LUT R74, R74, 0xffff, RZ, 0xc0, !PT ;  /* 0x0000ffff4a4a7812 */ /* 0x000fe400078ec0ff */
[----:B------:R-:W-:Y:S02]  /*2dcb0*/  LOP3.LUT R73, R73, 0xffff, RZ, 0xc0, !PT ;  /* 0x0000ffff49497812 */ /* 0x000fe400078ec0ff */
[----:B------:R-:W-:Y:S02]  /*2dcc0*/  LOP3.LUT R72, R72, 0xffff, RZ, 0xc0, !PT ;  /* 0x0000ffff48487812 */ /* 0x000fe400078ec0ff */
[----:B------:R-:W-:Y:S02]  /*2dcd0*/  LOP3.LUT R83, R83, 0xffff, RZ, 0xc0, !PT ;  /* 0x0000ffff53537812 */ /* 0x000fe400078ec0ff */
[----:B------:R-:W-:Y:S02]  /*2dce0*/  PRMT R84, R84, 0x3340, R1 ;  /* 0x0000334054547816 */ /* 0x000fe40000000001 */
[----:B------:R-:W-:-:S02]  /*2dcf0*/  PRMT R82, R92, 0x5410, R82 ;  /* 0x000054105c527816 */ /* 0x000fc40000000052 */
[--C-:B------:R-:W-:Y:S02]  /*2dd00*/  PRMT R81, R81, 0x3340, R1.reuse ;  /* 0x0000334051517816 */ /* 0x100fe40000000001 */
[----:B------:R-:W-:Y:S02]  /*2dd10*/  PRMT R75, R75, 0x3340, R1 ;  /* 0x000033404b4b7816 */ /* 0x000fe40000000001 */
[----:B------:R-:W-:Y:S02]  /*2dd20*/  PRMT R103, R103, 0x5410, R85 ;  /* 0x0000541067677816 */ /* 0x000fe40000000055 */
[----:B------:R-:W-:Y:S02]  /*2dd30*/  PRMT R92, R93, 0x5410, R80 ;  /* 0x000054105d5c7816 */ /* 0x000fe40000000050 */
[--C-:B------:R-:W-:Y:S02]  /*2dd40*/  PRMT R74, R74, 0x3340, R1.reuse ;  /* 0x000033404a4a7816 */ /* 0x100fe40000000001 */
        /* <DEDUP_REMOVED lines=15> */
[----:B---3--:R-:W-:Y:S02]  /*2de40*/  PRMT R143, R146, 0x5410, R70 ;  /* 0x00005410928f7816 */ /* 0x008fe40000000046 */
[----:B----4-:R-:W-:Y:S02]  /*2de50*/  LOP3.LUT R70, R152, 0xffff, RZ, 0xc0, !PT ;  /* 0x0000ffff98467812 */ /* 0x010fe400078ec0ff */
[----:B--2---:R-:W-:Y:S02]  /*2de60*/  PRMT R159, R159, 0x5410, R69 ;  /* 0x000054109f9f7816 */ /* 0x004fe40000000045 */
[----:B------:R-:W-:-:S02]  /*2de70*/  PRMT R116, R116, 0x5210, R70 ;  /* 0x0000521074747816 */ /* 0x000fc40000000046 */
[----:B------:R-:W-:Y:S02]  /*2de80*/  PRMT R172, R172, 0x5410, R68 ;  /* 0x00005410acac7816 */ /* 0x000fe40000000044 */
[----:B------:R-:W-:Y:S02]  /*2de90*/  LOP3.LUT R69, R154, 0xffff, RZ, 0xc0, !PT ;  /* 0x0000ffff9a457812 */ /* 0x000fe400078ec0ff */
[----:B------:R-:W-:Y:S02]  /*2dea0*/  PRMT R112, R112, 0x4210, R70 ;  /* 0x0000421070707816 */ /* 0x000fe40000000046 */
[----:B------:R-:W-:Y:S02]  /*2deb0*/  LOP3.LUT R68, R161, 0xffff, RZ, 0xc0, !PT ;  /* 0x0000ffffa1447812 */ /* 0x000fe400078ec0ff */
[----:B------:R-:W-:Y:S02]  /*2dec0*/  LOP3.LUT R70, R163, 0xffff, RZ, 0xc0, !PT ;  /* 0x0000ffffa3467812 */ /* 0x000fe400078ec0ff */
[----:B------:R-:W-:-:S02]  /*2ded0*/  PRMT R127, R145, 0x5410, R71 ;  /* 0x00005410917f7816 */ /* 0x000fc40000000047 */
[--C-:B------:R-:W-:Y:S02]  /*2dee0*/  PRMT R104, R169, 0x4210, R69.reuse ;  /* 0x00004210a9687816 */ /* 0x100fe40000000045 */
[----:B------:R-:W-:Y:S02]  /*2def0*/  PRMT R108, R108, 0x5210, R69 ;  /* 0x000052106c6c7816 */ /* 0x000fe40000000045 */
[--C-:B------:R-:W-:Y:S02]  /*2df00*/  PRMT R105, R171, 0x4210, R68.reuse ;  /* 0x00004210ab697816 */ /* 0x100fe40000000044 */
[----:B------:R-:W-:Y:S02]  /*2df10*/  PRMT R109, R109, 0x5210, R68 ;  /* 0x000052106d6d7816 */ /* 0x000fe40000000044 */
[--C-:B------:R-:W-:Y:S02]  /*2df20*/  PRMT R106, R106, 0x4210, R70.reuse ;  /* 0x000042106a6a7816 */ /* 0x100fe40000000046 */
[----:B------:R-:W-:-:S02]  /*2df30*/  PRMT R110, R110, 0x5210, R70 ;  /* 0x000052106e6e7816 */ /* 0x000fc40000000046 */
[----:B------:R-:W0:Y:S01]  /*2df40*/  LDS.128 R68, [R2] ;  /* 0x0000000002447984 */ /* 0x000e220000000c00 */
[----:B------:R-:W-:Y:S02]  /*2df50*/  LOP3.LUT R76, R218, 0xffff, RZ, 0xc0, !PT ;  /* 0x0000ffffda4c7812 */ /* 0x000fe400078ec0ff */
[----:B------:R-:W-:Y:S02]  /*2df60*/  LOP3.LUT R77, R220, 0xffff, RZ, 0xc0, !PT ;  /* 0x0000ffffdc4d7812 */ /* 0x000fe400078ec0ff */
[----:B------:R-:W-:Y:S02]  /*2df70*/  LOP3.LUT R78, R217, 0xffff, RZ, 0xc0, !PT ;  /* 0x0000ffffd94e7812 */ /* 0x000fe400078ec0ff */
[----:B------:R-:W-:Y:S02]  /*2df80*/  LOP3.LUT R79, R216, 0xffff, RZ, 0xc0, !PT ;  /* 0x0000ffffd84f7812 */ /* 0x000fe400078ec0ff */
[----:B------:R-:W-:Y:S02]  /*2df90*/  PRMT R72, R99, 0x4210, R76 ;  /* 0x0000421063487816 */ /* 0x000fe4000000004c */
[----:B------:R-:W-:-:S02]  /*2dfa0*/  PRMT R73, R113, 0x4210, R77 ;  /* 0x0000421071497816 */ /* 0x000fc4000000004d */
[----:B------:R-:W-:Y:S02]  /*2dfb0*/  PRMT R74, R98, 0x4210, R78 ;  /* 0x00004210624a7816 */ /* 0x000fe4000000004e */
[----:B------:R-:W-:Y:S01]  /*2dfc0*/  PRMT R75, R107, 0x4210, R79 ;  /* 0x000042106b4b7816 */ /* 0x000fe2000000004f */
[----:B------:R-:W2:Y:S04]  /*2dfd0*/  LDL.LU R218, [R1+0xf9c] ;  /* 0x000f9c0001da7983 */ /* 0x000ea80000300800 */
[----:B------:R-:W3:Y:S04]  /*2dfe0*/  LDL.LU R220, [R1+0xf98] ;  /* 0x000f980001dc7983 */ /* 0x000ee80000300800 */
[----:B------:R-:W4:Y:S04]  /*2dff0*/  LDL.LU R217, [R1+0xf40] ;  /* 0x000f400001d97983 */ /* 0x000f280000300800 */
[----:B------:R-:W4:Y:S04]  /*2e000*/  LDL.LU R216, [R1+0xf3c] ;  /* 0x000f3c0001d87983 */ /* 0x000f280000300800 */
[----:B------:R-:W4:Y:S04]  /*2e010*/  LDL.LU R161, [R1+0xfc4] ;  /* 0x000fc40001a17983 */ /* 0x000f280000300800 */
[----:B------:R-:W4:Y:S04]  /*2e020*/  LDL.LU R163, [R1+0xfc0] ;  /* 0x000fc00001a37983 */ /* 0x000f280000300800 */
[----:B------:R-:W4:Y:S04]  /*2e030*/  LDL.LU R169, [R1+0xf50] ;  /* 0x000f500001a97983 */ /* 0x000f280000300800 */
[----:B------:R-:W4:Y:S01]  /*2e040*/  LDL.LU R171, [R1+0xf48] ;  /* 0x000f480001ab7983 */ /* 0x000f220000300800 */
[----:B------:R-:W-:-:S02]  /*2e050*/  PRMT R76, R84, 0x5210, R76 ;  /* 0x00005210544c7816 */ /* 0x000fc4000000004c */
[----:B------:R-:W-:Y:S01]  /*2e060*/  PRMT R78, R82, 0x5210, R78 ;  /* 0x00005210524e7816 */ /* 0x000fe2000000004e */
[----:B------:R-:W-:Y:S01]  /*2e070*/  BAR.SYNC.DEFER_BLOCKING 0x0 ;  /* 0x0000000000007b1d */ /* 0x000fe20000010000 */
[----:B------:R-:W-:Y:S02]  /*2e080*/  PRMT R77, R83, 0x5210, R77 ;  /* 0x00005210534d7816 */ /* 0x000fe4000000004d */
[----:B------:R-:W-:Y:S02]  /*2e090*/  PRMT R79, R81, 0x5210, R79 ;  /* 0x00005210514f7816 */ /* 0x000fe4000000004f */
[----:B------:R-:W-:Y:S02]  /*2e0a0*/  LOP3.LUT R7, R7, 0xbfffffff, RZ, 0xc0, !PT ;  /* 0xbfffffff07077812 */ /* 0x000fe400078ec0ff */
[----:B------:R-:W-:Y:S02]  /*2e0b0*/  LOP3.LUT R194, R194, 0xffffffef, RZ, 0xc0, !PT ;  /* 0xffffffefc2c27812 */ /* 0x000fe400078ec0ff */
[----:B------:R-:W-:-:S04]  /*2e0c0*/  @P0 LOP3.LUT R7, R7, 0x40000000, RZ, 0xfc, !PT ;  /* 0x4000000007070812 */ /* 0x000fc800078efcff */
[----:B------:R-:W-:Y:S01]  /*2e0d0*/  LOP3.LUT P0, RZ, R7, 0x10000, RZ, 0xc0, !PT ;  /* 0x0001000007ff7812 */ /* 0x000fe2000780c0ff */
[----:B------:R-:W-:-:S12]  /*2e0e0*/  STSM.16.M88.4 [R4], R72 ;  /* 0x0000004804007844 */ /* 0x000fd80000000200 */
[----:B------:R-:W-:Y:S01]  /*2e0f0*/  @P0 LOP3.LUT R194, R194, 0x10, RZ, 0xfc, !PT ;  /* 0x00000010c2c20812 */ /* 0x000fe200078efcff */
[----:B------:R-:W-:Y:S01]  /*2e100*/  BAR.SYNC.DEFER_BLOCKING 0x0 ;  /* 0x0000000000007b1d */ /* 0x000fe20000010000 */
[----:B------:R-:W-:Y:S02]  /*2e110*/  LOP3.LUT P0, RZ, R7, 0x100, RZ, 0xc0, !PT ;  /* 0x0000010007ff7812 */ /* 0x000fe4000780c0ff */
[----:B------:R-:W-:-:S11]  /*2e120*/  LOP3.LUT R194, R194, 0xffffffdf, RZ, 0xc0, !PT ;  /* 0xffffffdfc2c27812 */ /* 0x000fd600078ec0ff */
[----:B------:R-:W-:Y:S02]  /*2e130*/  @P0 LOP3.LUT R194, R194, 0x20, RZ, 0xfc, !PT ;  /* 0x00000020c2c20812 */ /* 0x000fe400078efcff */
[----:B------:R-:W-:Y:S02]  /*2e140*/  LOP3.LUT P0, RZ, R7, 0x400, RZ, 0xc0, !PT ;  /* 0x0000040007ff7812 */ /* 0x000fe4000780c0ff */
[----:B------:R-:W-:Y:S01]  /*2e150*/  LOP3.LUT R194, R194, 0xffffffbf, RZ, 0xc0, !PT ;  /* 0xffffffbfc2c27812 */ /* 0x000fe200078ec0ff */
[----:B------:R-:W1:Y:S01]  /*2e160*/  LDS.128 R72, [R2] ;  /* 0x0000000002487984 */ /* 0x000e620000000c00 */
[----:B------:R-:W-:Y:S09]  /*2e170*/  BAR.SYNC.DEFER_BLOCKING 0x0 ;  /* 0x0000000000007b1d */ /* 0x000ff20000010000 */
[----:B------:R-:W-:-:S02]  /*2e180*/  @P0 LOP3.LUT R194, R194, 0x40, RZ, 0xfc, !PT ;  /* 0x00000040c2c20812 */ /* 0x000fc400078efcff */
[----:B------:R-:W-:Y:S02]  /*2e190*/  LOP3.LUT P0, RZ, R7, 0x800, RZ, 0xc0, !PT ;  /* 0x0000080007ff7812 */ /* 0x000fe4000780c0ff */
[----:B------:R-:W-:-:S11]  /*2e1a0*/  LOP3.LUT R194, R194, 0xffffff7f, RZ, 0xc0, !PT ;  /* 0xffffff7fc2c27812 */ /* 0x000fd600078ec0ff */
[----:B------:R-:W-:Y:S02]  /*2e1b0*/  @P0 LOP3.LUT R194, R194, 0x80, RZ, 0xfc, !PT ;  /* 0x00000080c2c20812 */ /* 0x000fe400078efcff */
[C---:B------:R-:W-:Y:S02]  /*2e1c0*/  LOP3.LUT P0, RZ, R7.reuse, 0x80000, RZ, 0xc0, !PT ;  /* 0x0008000007ff7812 */ /* 0x040fe4000780c0ff */
[----:B------:R-:W-:Y:S02]  /*2e1d0*/  LOP3.LUT R7, R7, 0xdfffffff, RZ, 0xc0, !PT ;  /* 0xdfffffff07077812 */ /* 0x000fe400078ec0ff */
[----:B--2---:R-:W-:Y:S02]  /*2e1e0*/  LOP3.LUT R84, R218, 0xffff, RZ, 0xc0, !PT ;  /* 0x0000ffffda547812 */ /* 0x004fe400078ec0ff */
[----:B------:R-:W2:Y:S01]  /*2e1f0*/  LDL.LU R218, [R1+0xfd8] ;  /* 0x000fd80001da7983 */ /* 0x000ea20000300800 */
[----:B------:R-:W-:Y:S02]  /*2e200*/  @P1 LOP3.LUT R7, R7, 0x20000000, RZ, 0xfc, !PT ;  /* 0x2000000007071812 */ /* 0x000fe400078efcff */
[----:B---3--:R-:W-:-:S02]  /*2e210*/  LOP3.LUT R89, R220, 0xffff, RZ, 0xc0, !PT ;  /* 0x0000ffffdc597812 */ /* 0x008fc400078ec0ff */
[----:B------:R-:W3:Y:S01]  /*2e220*/  LDL.LU R220, [R1+0xfd4] ;  /* 0x000fd40001dc7983 */ /* 0x000ee20000300800 */
[----:B----4-:R-:W-:Y:S02]  /*2e230*/  LOP3.LUT R90, R217, 0xffff, RZ, 0xc0, !PT ;  /* 0x0000ffffd95a7812 */ /* 0x010fe400078ec0ff */
[----:B------:R-:W-:Y:S01]  /*2e240*/  LOP3.LUT R91, R216, 0xffff, RZ, 0xc0, !PT ;  /* 0x0000ffffd85b7812 */ /* 0x000fe200078ec0ff */
[----:B------:R-:W4:Y:S01]  /*2e250*/  LDL.LU R217, [R1+0xf70] ;  /* 0x000f700001d97983 */ /* 0x000f220000300800 */
[----:B------:R-:W-:-:S03]  /*2e260*/  LOP3.LUT R99, R171, 0xffff, RZ, 0xc0, !PT ;  /* 0x0000ffffab637812 */ /* 0x000fc600078ec0ff */
[----:B------:R-:W4:Y:S01]  /*2e270*/  LDL.LU R216, [R1+0xf68] ;  /* 0x000f680001d87983 */ /* 0x000f220000300800 */
[----:B------:R-:W-:Y:S02]  /*2e280*/  PRMT R80, R115, 0x4210, R84 ;  /* 0x0000421073507816 */ /* 0x000fe40000000054 */
[----:B------:R-:W-:Y:S01]  /*2e290*/  LOP3.LUT R96, R161, 0xffff, RZ, 0xc0, !PT ;  /* 0x0000ffffa1607812 */ /* 0x000fe200078ec0ff */
[----:B------:R-:W4:Y:S01]  /*2e2a0*/  LDL.LU R171, [R1+0xf74] ;  /* 0x000f740001ab7983 */ /* 0x000f220000300800 */
[----:B------:R-:W-:Y:S02]  /*2e2b0*/  PRMT R82, R114, 0x4210, R90 ;  /* 0x0000421072527816 */ /* 0x000fe4000000005a */
[----:B------:R-:W-:Y:S02]  /*2e2c0*/  PRMT R83, R120, 0x4210, R91 ;  /* 0x0000421078537816 */ /* 0x000fe4000000005b */
[----:B------:R-:W-:Y:S02]  /*2e2d0*/  LOP3.LUT R97, R163, 0xffff, RZ, 0xc0, !PT ;  /* 0x0000ffffa3617812 */ /* 0x000fe400078ec0ff */
[----:B------:R-:W-:Y:S01]  /*2e2e0*/  LOP3.LUT R98, R169, 0xffff, RZ, 0xc0, !PT ;  /* 0x0000ffffa9627812 */ /* 0x000fe200078ec0ff */
[----:B------:R-:W-:Y:S01]  /*2e2f0*/  STSM.16.M88.4 [R4], R76 ;  /* 0x0000004c04007844 */ /* 0x000fe20000000200 */
[----:B------:R-:W-:-:S02]  /*2e300*/  LOP3.LUT P1, RZ, R7, 0x20000, RZ, 0xc0, !PT ;  /* 0x0002000007ff7812 */ /* 0x000fc4000782c0ff */
[----:B--2---:R-:W-:Y:S01]  /*2e310*/  LOP3.LUT R107, R218, 0xffff, RZ, 0xc0, !PT ;  /* 0x0000ffffda6b7812 */ /* 0x004fe200078ec0ff */
[----:B------:R-:W-:Y:S01]  /*2e320*/  BAR.SYNC.DEFER_BLOCKING 0x0 ;  /* 0x0000000000007b1d */ /* 0x000fe20000010000 */
[----:B---3--:R-:W-:Y:S02]  /*2e330*/  LOP3.LUT R114, R220, 0xffff, RZ, 0xc0, !PT ;  /* 0x0000ffffdc727812 */ /* 0x008fe400078ec0ff */
[----:B----4-:R-:W-:-:S03]  /*2e340*/  LOP3.LUT R115, R217, 0xffff, RZ, 0xc0, !PT ;  /* 0x0000ffffd9737812 */ /* 0x010fc600078ec0ff */
[----:B------:R-:W2:Y:S01]  /*2e350*/  LDL.LU R218, [R1+0xff0] ;  /* 0x000ff00001da7983 */ /* 0x000ea20000300800 */
[----:B------:R-:W-:-:S03]  /*2e360*/  LOP3.LUT R120, R216, 0xffff, RZ, 0xc0, !PT ;  /* 0x0000ffffd8787812 */ /* 0x000fc600078ec0ff */
[----:B------:R-:W3:Y:S01]  /*2e370*/  LDL.LU R146, [R1+0xf88] ;  /* 0x000f880001927983 */ /* 0x000ee20000300800 */
[----:B------:R-:W-:-:S03]  /*2e380*/  LOP3.LUT R113, R171, 0xffff, RZ, 0xc0, !PT ;  /* 0x0000ffffab717812 */ /* 0x000fc600078ec0ff */
[----:B------:R-:W4:Y:S01]  /*2e390*/  LDL.LU R220, [R1+0xf84] ;  /* 0x000f840001dc7983 */ /* 0x000f220000300800 */
[----:B------:R-:W-:Y:S02]  /*2e3a0*/  PRMT R87, R87, 0x5210, R91 ;  /* 0x0000521057577816 */ /* 0x000fe4000000005b */
[----:B------:R-:W-:Y:S01]  /*2e3b0*/  PRMT R95, R95, 0x5210, R99 ;  /* 0x000052105f5f7816 */ /* 0x000fe20000000063 */
[----:B------:R-:W4:Y:S01]  /*2e3c0*/  LDL.LU R217, [R1+0x10b8] ;  /* 0x0010b80001d97983 */ /* 0x000f220000300800 */
[--C-:B------:R-:W-:Y:S02]  /*2e3d0*/  PRMT R81, R121, 0x4210, R89.reuse ;  /* 0x0000421079517816 */ /* 0x100fe40000000059 */
[----:B------:R-:W-:Y:S01]  /*2e3e0*/  PRMT R84, R88, 0x5210, R84 ;  /* 0x0000521058547816 */ /* 0x000fe20000000054 */
[----:B------:R-:W4:Y:S01]  /*2e3f0*/  LDL.LU R216, [R1+0x10b4] ;  /* 0x0010b40001d87983 */ /* 0x000f220000300800 */
[----:B------:R-:W-:Y:S02]  /*2e400*/  PRMT R92, R92, 0x5210, R96 ;  /* 0x000052105c5c7816 */ /* 0x000fe40000000060 */
[----:B------:R-:W-:Y:S01]  /*2e410*/  PRMT R85, R85, 0x5210, R89 ;  /* 0x0000521055557816 */ /* 0x000fe20000000059 */
[----:B------:R-:W4:Y:S01]  /*2e420*/  LDL.LU R152, [R1+0x1008] ;  /* 0x0010080001987983 */ /* 0x000f220000300800 */
[----:B------:R-:W-:-:S02]  /*2e430*/  PRMT R93, R93, 0x5210, R97 ;  /* 0x000052105d5d7816 */ /* 0x000fc40000000061 */
[----:B------:R-:W-:Y:S01]  /*2e440*/  PRMT R86, R86, 0x5210, R90 ;  /* 0x0000521056567816 */ /* 0x000fe2000000005a */
[----:B------:R-:W4:Y:S01]  /*2e450*/  LDL.LU R154, [R1+0x1004] ;  /* 0x00100400019a7983 */ /* 0x000f220000300800 */
[----:B------:R-:W-:Y:S02]  /*2e460*/  PRMT R94, R94, 0x5210, R98 ;  /* 0x000052105e5e7816 */ /* 0x000fe40000000062 */
[----:B------:R-:W-:Y:S01]  /*2e470*/  LOP3.LUT R7, R7, 0xefffffff, RZ, 0xc0, !PT ;  /* 0xefffffff07077812 */ /* 0x000fe200078ec0ff */
[----:B------:R-:W4:Y:S04]  /*2e480*/  LDL.LU R161, [R1+0xfb8] ;  /* 0x000fb80001a17983 */ /* 0x000f280000300800 */
[----:B------:R-:W1:Y:S01]  /*2e490*/  LDS.128 R76, [R2] ;  /* 0x00000000024c7984 */ /* 0x000e620000000c00 */
[----:B------:R-:W-:-:S02]  /*2e4a0*/  PRMT R91, R122, 0x4210, R99 ;  /* 0x000042107a5b7816 */ /* 0x000fc40000000063 */
[----:B------:R-:W-:Y:S01]  /*2e4b0*/  PRMT R103, R103, 0x5210, R120 ;  /* 0x0000521067677816 */ /* 0x000fe20000000078 */
[----:B------:R-:W4:Y:S01]  /*2e4c0*/  LDL.LU R163, [R1+0xfa0] ;  /* 0x000fa00001a37983 */ /* 0x000f220000300800 */
[----:B------:R-:W-:Y:S02]  /*2e4d0*/  PRMT R88, R129, 0x4210, R96 ;  /* 0x0000421081587816 */ /* 0x000fe40000000060 */
[----:B------:R-:W-:Y:S01]  /*2e4e0*/  PRMT R100, R100, 0x5210, R107 ;  /* 0x0000521064647816 */ /* 0x000fe2000000006b */
[----:B------:R-:W4:Y:S01]  /*2e4f0*/  LDL.LU R169, [R1+0x10c8] ;  /* 0x0010c80001a97983 */ /* 0x000f220000300800 */
[----:B------:R-:W-:Y:S02]  /*2e500*/  PRMT R89, R128, 0x4210, R97 ;  /* 0x0000421080597816 */ /* 0x000fe40000000061 */
[----:B------:R-:W-:Y:S01]  /*2e510*/  PRMT R111, R111, 0x5210, R113 ;  /* 0x000052106f6f7816 */ /* 0x000fe20000000071 */
[----:B------:R-:W4:Y:S01]  /*2e520*/  LDL.LU R171, [R1+0x10c4] ;  /* 0x0010c40001ab7983 */ /* 0x000f220000300800 */
[----:B------:R-:W-:-:S02]  /*2e530*/  PRMT R101, R101, 0x5210, R114 ;  /* 0x0000521065657816 */ /* 0x000fc40000000072 */
[----:B------:R-:W-:Y:S01]  /*2e540*/  PRMT R90, R123, 0x4210, R98 ;  /* 0x000042107b5a7816 */ /* 0x000fe20000000062 */
[----:B------:R-:W-:Y:S01]  /*2e550*/  BAR.SYNC.DEFER_BLOCKING 0x0 ;  /* 0x0000000000007b1d */ /* 0x000fe20000010000 */
[----:B------:R-:W-:Y:S02]  /*2e560*/  PRMT R99, R130, 0x4210, R120 ;  /* 0x0000421082637816 */ /* 0x000fe40000000078 */
[----:B------:R-:W-:Y:S02]  /*2e570*/  PRMT R96, R137, 0x4210, R107 ;  /* 0x0000421089607816 */ /* 0x000fe4000000006b */
[----:B------:R-:W-:Y:S02]  /*2e580*/  PRMT R107, R138, 0x4210, R113 ;  /* 0x000042108a6b7816 */ /* 0x000fe40000000071 */
[----:B------:R-:W-:Y:S02]  /*2e590*/  PRMT R97, R136, 0x4210, R114 ;  /* 0x0000421088617816 */ /* 0x000fe40000000072 */
[----:B------:R-:W-:-:S02]  /*2e5a0*/  PRMT R102, R102, 0x5210, R115 ;  /* 0x0000521066667816 */ /* 0x000fc40000000073 */
[----:B------:R-:W-:Y:S02]  /*2e5b0*/  @P2 LOP3.LUT R7, R7, 0x10000000, RZ, 0xfc, !PT ;  /* 0x1000000007072812 */ /* 0x000fe400078efcff */
[----:B------:R-:W-:Y:S02]  /*2e5c0*/  PRMT R98, R131, 0x4210, R115 ;  /* 0x0000421083627816 */ /* 0x000fe40000000073 */
[C---:B------:R-:W-:Y:S02]  /*2e5d0*/  LOP3.LUT P2, RZ, R7.reuse, 0x40000, RZ, 0xc0, !PT ;  /* 0x0004000007ff7812 */ /* 0x040fe4000784c0ff */
[----:B------:R-:W-:-:S04]  /*2e5e0*/  LOP3.LUT R7, R7, 0xf7ffffff, RZ, 0xc0, !PT ;  /* 0xf7ffffff07077812 */ /* 0x000fc800078ec0ff */
[----:B------:R-:W-:Y:S01]  /*2e5f0*/  @P3 LOP3.LUT R7, R7, 0x8000000, RZ, 0xfc, !PT ;  /* 0x0800000007073812 */ /* 0x000fe200078efcff */
[----:B------:R-:W-:Y:S03]  /*2e600*/  STSM.16.M88.4 [R4], R80 ;  /* 0x0000005004007844 */ /* 0x000fe60000000200 */
[C---:B------:R-:W-:Y:S02]  /*2e610*/  LOP3.LUT P3, RZ, R7.reuse, 0x200, RZ, 0xc0, !PT ;  /* 0x0000020007ff7812 */ /* 0x040fe4000786c0ff */
[----:B------:R-:W-:Y:S01]  /*2e620*/  LOP3.LUT R7, R7, 0xfbffffff, RZ, 0xc0, !PT ;  /* 0xfbffffff07077812 */ /* 0x000fe200078ec0ff */
[----:B------:R-:W-:Y:S03]  /*2e630*/  BAR.SYNC.DEFER_BLOCKING 0x0 ;  /* 0x0000000000007b1d */ /* 0x000fe60000010000 */
[----:B------:R-:W-:-:S04]  /*2e640*/  @P4 LOP3.LUT R7, R7, 0x4000000, RZ, 0xfc, !PT ;  /* 0x0400000007074812 */ /* 0x000fc800078efcff */
[C---:B------:R-:W-:Y:S02]  /*2e650*/  LOP3.LUT P4, RZ, R7.reuse, 0x2000, RZ, 0xc0, !PT ;  /* 0x0000200007ff7812 */ /* 0x040fe4000788c0ff */
[----:B------:R-:W-:-:S04]  /*2e660*/  LOP3.LUT R7, R7, 0xfdffffff, RZ, 0xc0, !PT ;  /* 0xfdffffff07077812 */ /* 0x000fc800078ec0ff */
[----:B------:R-:W-:-:S04]  /*2e670*/  @P5 LOP3.LUT R7, R7, 0x2000000, RZ, 0xfc, !PT ;  /* 0x0200000007075812 */ /* 0x000fc800078efcff */
[C---:B------:R-:W-:Y:S02]  /*2e680*/  LOP3.LUT P5, RZ, R7.reuse, 0x4000, RZ, 0xc0, !PT ;  /* 0x0000400007ff7812 */ /* 0x040fe400078ac0ff */
[----:B------:R-:W-:-:S04]  /*2e690*/  LOP3.LUT R7, R7, 0xfeffffff, RZ, 0xc0, !PT ;  /* 0xfeffffff07077812 */ /* 0x000fc800078ec0ff */
[----:B------:R-:W-:Y:S01]  /*2e6a0*/  @P6 LOP3.LUT R7, R7, 0x1000000, RZ, 0xfc, !PT ;  /* 0x0100000007076812 */ /* 0x000fe200078efcff */
[----:B------:R-:W1:Y:S03]  /*2e6b0*/  LDS.128 R80, [R2] ;  /* 0x0000000002507984 */ /* 0x000e660000000c00 */
[----:B------:R-:W-:Y:S01]  /*2e6c0*/  LOP3.LUT P6, RZ, R7, 0x8000, RZ, 0xc0, !PT ;  /* 0x0000800007ff7812 */ /* 0x000fe200078cc0ff */
[----:B------:R-:W-:Y:S06]  /*2e6d0*/  BAR.SYNC.DEFER_BLOCKING 0x0 ;  /* 0x0000000000007b1d */ /* 0x000fec0000010000 */
[----:B------:R-:W-:Y:S02]  /*2e6e0*/  STSM.16.M88.4 [R4], R84 ;  /* 0x0000005404007844 */ /* 0x000fe40000000200 */
[----:B------:R-:W-:Y:S06]  /*2e6f0*/  BAR.SYNC.DEFER_BLOCKING 0x0 ;  /* 0x0000000000007b1d */ /* 0x000fec0000010000 */
[----:B------:R-:W1:Y:S02]  /*2e700*/  LDS.128 R84, [R2] ;  /* 0x0000000002547984 */ /* 0x000e640000000c00 */
[----:B------:R-:W-:Y:S01]  /*2e710*/  BAR.SYNC.DEFER_BLOCKING 0x0 ;  /* 0x0000000000007b1d */ /* 0x000fe20000010000 */
[----:B--2---:R-:W-:-:S05]  /*2e720*/  LOP3.LUT R120, R218, 0xffff, RZ, 0xc0, !PT ;  /* 0x0000ffffda787812 */ /* 0x004fca00078ec0ff */
[----:B------:R-:W2:Y:S01]  /*2e730*/  LDL.LU R218, [R1+0x10c0] ;  /* 0x0010c00001da7983 */ /* 0x000ea20000300800 */
[----:B---3--:R-:W-:Y:S02]  /*2e740*/  LOP3.LUT R121, R146, 0xffff, RZ, 0xc0, !PT ;  /* 0x0000ffff92797812 */ /* 0x008fe400078ec0ff */
[----:B----4-:R-:W-:Y:S02]  /*2e750*/  LOP3.LUT R122, R220, 0xffff, RZ, 0xc0, !PT ;  /* 0x0000ffffdc7a7812 */ /* 0x010fe400078ec0ff */
[----:B------:R-:W3:Y:S01]  /*2e760*/  LDL.LU R220, [R1+0x1020] ;  /* 0x0010200001dc7983 */ /* 0x000ee20000300800 */
[----:B------:R-:W-:-:S03]  /*2e770*/  PRMT R113, R217, 0x4210, R120 ;  /* 0x00004210d9717816 */ /* 0x000fc60000000078 */
[----:B------:R-:W4:Y:S01]  /*2e780*/  LDL.LU R217, [R1+0x101c] ;  /* 0x00101c0001d97983 */ /* 0x000f220000300800 */
[----:B------:R-:W-:-:S03]  /*2e790*/  PRMT R114, R216, 0x4210, R121 ;  /* 0x00004210d8727816 */ /* 0x000fc60000000079 */
[----:B------:R-:W4:Y:S01]  /*2e7a0*/  LDL.LU R216, [R1+0xfd0] ;  /* 0x000fd00001d87983 */ /* 0x000f220000300800 */
[----:B------:R-:W-:-:S03]  /*2e7b0*/  LOP3.LUT R128, R152, 0xffff, RZ, 0xc0, !PT ;  /* 0x0000ffff98807812 */ /* 0x000fc600078ec0ff */
[----:B------:R-:W4:Y:S01]  /*2e7c0*/  LDL.LU R146, [R1+0xfcc] ;  /* 0x000fcc0001927983 */ /* 0x000f220000300800 */
[----:B------:R-:W-:-:S03]  /*2e7d0*/  LOP3.LUT R129, R154, 0xffff, RZ, 0xc0, !PT ;  /* 0x0000ffff9a817812 */ /* 0x000fc600078ec0ff */
[----:B------:R-:W4:Y:S04]  /*2e7e0*/  LDL.LU R152, [R1+0x10d8] ;  /* 0x0010d80001987983 */ /* 0x000f280000300800 */
[----:B------:R-:W4:Y:S01]  /*2e7f0*/  LDL.LU R154, [R1+0x10d4] ;  /* 0x0010d400019a7983 */ /* 0x000f220000300800 */
[----:B------:R-:W-:Y:S02]  /*2e800*/  LOP3.LUT R130, R161, 0xffff, RZ, 0xc0, !PT ;  /* 0x0000ffffa1827812 */ /* 0x000fe400078ec0ff */
[----:B------:R-:W-:Y:S01]  /*2e810*/  PRMT R117, R117, 0x5210, R120 ;  /* 0x0000521075757816 */ /* 0x000fe20000000078 */
[----:B------:R-:W4:Y:S01]  /*2e820*/  LDL.LU R161, [R1+0x10d0] ;  /* 0x0010d00001a17983 */ /* 0x000f220000300800 */
[----:B------:R-:W-:-:S03]  /*2e830*/  LOP3.LUT R131, R163, 0xffff, RZ, 0xc0, !PT ;  /* 0x0000ffffa3837812 */ /* 0x000fc600078ec0ff */
[----:B------:R-:W4:Y:S01]  /*2e840*/  LDL.LU R163, [R1+0x1038] ;  /* 0x0010380001a37983 */ /* 0x000f220000300800 */
[----:B------:R-:W-:Y:S02]  /*2e850*/  PRMT R118, R118, 0x5210, R121 ;  /* 0x0000521076767816 */ /* 0x000fe40000000079 */
[----:B------:R-:W-:Y:S02]  /*2e860*/  PRMT R120, R169, 0x4210, R128 ;  /* 0x00004210a9787816 */ /* 0x000fe40000000080 */
[----:B------:R-:W4:Y:S01]  /*2e870*/  LDL.LU R169, [R1+0x1034] ;  /* 0x0010340001a97983 */ /* 0x000f220000300800 */
[----:B------:R-:W-:-:S03]  /*2e880*/  PRMT R121, R171, 0x4210, R129 ;  /* 0x00004210ab797816 */ /* 0x000fc60000000081 */
[----:B------:R-:W4:Y:S04]  /*2e890*/  LDL.LU R171, [R1+0xfe8] ;  /* 0x000fe80001ab7983 */ /* 0x000f280000300800 */
[----:B------:R-:W-:Y:S01]  /*2e8a0*/  STSM.16.M88.4 [R4], R88 ;  /* 0x0000005804007844 */ /* 0x000fe20000000200 */
[----:B------:R-:W-:Y:S06]  /*2e8b0*/  BAR.SYNC.DEFER_BLOCKING 0x0 ;  /* 0x0000000000007b1d */ /* 0x000fec0000010000 */
[----:B------:R-:W1:Y:S02]  /*2e8c0*/  LDS.128 R88, [R2] ;  /* 0x0000000002587984 */ /* 0x000e640000000c00 */
[----:B------:R-:W-:Y:S06]  /*2e8d0*/  BAR.SYNC.DEFER_BLOCKING 0x0 ;  /* 0x0000000000007b1d */ /* 0x000fec0000010000 */
[----:B------:R-:W-:Y:S02]  /*2e8e0*/  STSM.16.M88.4 [R4], R92 ;  /* 0x0000005c04007844 */ /* 0x000fe40000000200 */
        /* <DEDUP_REMOVED lines=8> */
[----:B------:R-:W-:Y:S01]  /*2e970*/  BAR.SYNC.DEFER_BLOCKING 0x0 ;  /* 0x0000000000007b1d */ /* 0x000fe20000010000 */
[----:B------:R-:W-:-:S02]  /*2e980*/  PRMT R115, R144, 0x4210, R122 ;  /* 0x0000421090737816 */ /* 0x000fc4000000007a */
[----:B------:R-:W-:-:S03]  /*2e990*/  PRMT R119, R119, 0x5210, R122 ;  /* 0x0000521077777816 */ /* 0x000fc6000000007a */
[----:B------:R-:W1:Y:S02]  /*2e9a0*/  LDS.128 R100, [R2] ;  /* 0x0000000002647984 */ /* 0x000e640000000c00 */
[----:B------:R-:W-:Y:S01]  /*2e9b0*/  BAR.SYNC.DEFER_BLOCKING 0x0 ;  /* 0x0000000000007b1d */ /* 0x000fe20000010000 */
[----:B------:R-:W-:Y:S02]  /*2e9c0*/  PRMT R124, R124, 0x5210, R128 ;  /* 0x000052107c7c7816 */ /* 0x000fe40000000080 */
[----:B------:R-:W-:Y:S02]  /*2e9d0*/  PRMT R125, R125, 0x5210, R129 ;  /* 0x000052107d7d7816 */ /* 0x000fe40000000081 */
[--C-:B------:R-:W-:Y:S01]  /*2e9e0*/  PRMT R126, R126, 0x5210, R130.reuse ;  /* 0x000052107e7e7816 */ /* 0x100fe20000000082 */
[----:B------:R-:W-:Y:S02]  /*2e9f0*/  STSM.16.M88.4 [R4], R104 ;  /* 0x0000006804007844 */ /* 0x000fe40000000200 */
[----:B------:R-:W-:Y:S01]  /*2ea00*/  BAR.SYNC.DEFER_BLOCKING 0x0 ;  /* 0x0000000000007b1d */ /* 0x000fe20000010000 */
[----:B--2---:R-:W-:-:S05]  /*2ea10*/  PRMT R122, R218, 0x4210, R130 ;  /* 0x00004210da7a7816 */ /* 0x004fca0000000082 */
[----:B------:R-:W2:Y:S04]  /*2ea20*/  LDL.LU R218, [R1+0xfe4] ;  /* 0x000fe40001da7983 */ /* 0x000ea80000300800 */
[----:B------:R-:W1:Y:S01]  /*2ea30*/  LDS.128 R104, [R2] ;  /* 0x0000000002687984 */ /* 0x000e620000000c00 */
[----:B------:R-:W-:Y:S01]  /*2ea40*/  BAR.SYNC.DEFER_BLOCKING 0x0 ;  /* 0x0000000000007b1d */ /* 0x000fe20000010000 */
[----:B---3--:R-:W-:Y:S02]  /*2ea50*/  LOP3.LUT R137, R220, 0xffff, RZ, 0xc0, !PT ;  /* 0x0000ffffdc897812 */ /* 0x008fe400078ec0ff */
[----:B----4-:R-:W-:-:S03]  /*2ea60*/  LOP3.LUT R136, R217, 0xffff, RZ, 0xc0, !PT ;  /* 0x0000ffffd9887812 */ /* 0x010fc600078ec0ff */
[----:B------:R-:W3:Y:S01]  /*2ea70*/  LDL.LU R220, [R1+0x10e4] ;  /* 0x0010e40001dc7983 */ /* 0x000ee20000300800 */
[----:B------:R-:W-:-:S03]  /*2ea80*/  LOP3.LUT R138, R216, 0xffff, RZ, 0xc0, !PT ;  /* 0x0000ffffd88a7812 */ /* 0x000fc600078ec0ff */
[----:B------:R-:W4:Y:S04]  /*2ea90*/  LDL.LU R217, [R1+0x10e0] ;  /* 0x0010e00001d97983 */ /* 0x000f280000300800 */
[----:B------:R-:W4:Y:S01]  /*2eaa0*/  LDL.LU R216, [R1+0x10dc] ;  /* 0x0010dc0001d87983 */ /* 0x000f220000300800 */
[----:B------:R-:W-:-:S03]  /*2eab0*/  PRMT R128, R152, 0x4210, R137 ;  /* 0x0000421098807816 */ /* 0x000fc60000000089 */
[----:B------:R-:W4:Y:S01]  /*2eac0*/  LDL.LU R221, [R1+0x1048] ;  /* 0x0010480001dd7983 */ /* 0x000f220000300800 */
[----:B------:R-:W-:-:S03]  /*2ead0*/  PRMT R129, R154, 0x4210, R136 ;  /* 0x000042109a817816 */ /* 0x000fc60000000088 */
[----:B------:R-:W4:Y:S04]  /*2eae0*/  LDL.LU R152, [R1+0x1044] ;  /* 0x0010440001987983 */ /* 0x000f280000300800 */
[----:B------:R-:W4:Y:S01]  /*2eaf0*/  LDL.LU R154, [R1+0xff8] ;  /* 0x000ff800019a7983 */ /* 0x000f220000300800 */
[----:B------:R-:W-:-:S03]  /*2eb00*/  LOP3.LUT R139, R146, 0xffff, RZ, 0xc0, !PT ;  /* 0x0000ffff928b7812 */ /* 0x000fc600078ec0ff */
[----:B------:R-:W4:Y:S01]  /*2eb10*/  LDL.LU R170, [R1+0xff4] ;  /* 0x000ff40001aa7983 */ /* 0x000f220000300800 */
[----:B------:R-:W-:-:S03]  /*2eb20*/  PRMT R130, R161, 0x4210, R138 ;  /* 0x00004210a1827816 */ /* 0x000fc6000000008a */
[----:B------:R-:W4:Y:S01]  /*2eb30*/  LDL.LU R162, [R1+0x10f0] ;  /* 0x0010f00001a27983 */ /* 0x000f220000300800 */
[----:B------:R-:W-:-:S03]  /*2eb40*/  LOP3.LUT R146, R169, 0xffff, RZ, 0xc0, !PT ;  /* 0x0000ffffa9927812 */ /* 0x000fc600078ec0ff */
[----:B------:R-:W4:Y:S01]  /*2eb50*/  LDL.LU R252, [R1+0x10ec] ;  /* 0x0010ec0001fc7983 */ /* 0x000f220000300800 */
[----:B------:R-:W-:-:S03]  /*2eb60*/  LOP3.LUT R145, R171, 0xffff, RZ, 0xc0, !PT ;  /* 0x0000ffffab917812 */ /* 0x000fc600078ec0ff */
[----:B------:R-:W4:Y:S04]  /*2eb70*/  LDL.LU R161, [R1+0x10e8] ;  /* 0x0010e80001a17983 */ /* 0x000f280000300800 */
[----:B------:R-:W4:Y:S04]  /*2eb80*/  LDL.LU R169, [R1+0x1060] ;  /* 0x0010600001a97983 */ /* 0x000f280000300800 */
        /* <DEDUP_REMOVED lines=11> */
[----:B------:R-:W-:-:S05]  /*2ec40*/  PRMT R123, R147, 0x4210, R131 ;  /* 0x00004210937b7816 */ /* 0x000fca0000000083 */
        /* <DEDUP_REMOVED lines=9> */
[----:B------:R-:W-:-:S02]  /*2ece0*/  LOP3.LUT R144, R163, 0xffff, RZ, 0xc0, !PT ;  /* 0x0000ffffa3907812 */ /* 0x000fc400078ec0ff */
[----:B------:R-:W-:Y:S02]  /*2ecf0*/  PRMT R133, R133, 0x5210, R136 ;  /* 0x0000521085857816 */ /* 0x000fe40000000088 */
[----:B--2---:R-:W-:Y:S02]  /*2ed00*/  LOP3.LUT R147, R218, 0xffff, RZ, 0xc0, !PT ;  /* 0x0000ffffda937812 */ /* 0x004fe400078ec0ff */
[----:B------:R-:W-:Y:S01]  /*2ed10*/  PRMT R132, R132, 0x5210, R137 ;  /* 0x0000521084847816 */ /* 0x000fe20000000089 */
[----:B------:R-:W2:Y:S01]  /*2ed20*/  LDL.LU R163, [R1+0x1010] ;  /* 0x0010100001a37983 */ /* 0x000ea20000300800 */
[----:B------:R-:W-:-:S03]  /*2ed30*/  PRMT R134, R134, 0x5210, R138 ;  /* 0x0000521086867816 */ /* 0x000fc6000000008a */
[----:B------:R-:W2:Y:S04]  /*2ed40*/  LDL.LU R218, [R1+0x100c] ;  /* 0x00100c0001da7983 */ /* 0x000ea80000300800 */
[----:B------:R-:W1:Y:S01]  /*2ed50*/  LDS.128 R124, [R2] ;  /* 0x00000000027c7984 */ /* 0x000e620000000c00 */
[----:B---3--:R-:W-:Y:S02]  /*2ed60*/  PRMT R136, R220, 0x4210, R144 ;  /* 0x00004210dc887816 */ /* 0x008fe40000000090 */
[----:B----4-:R-:W-:Y:S01]  /*2ed70*/  PRMT R137, R217, 0x4210, R146 ;  /* 0x00004210d9897816 */ /* 0x010fe20000000092 */
[----:B------:R-:W3:Y:S01]  /*2ed80*/  LDL.LU R220, [R1+0x10fc] ;  /* 0x0010fc0001dc7983 */ /* 0x000ee20000300800 */
[----:B------:R-:W-:-:S03]  /*2ed90*/  PRMT R138, R216, 0x4210, R145 ;  /* 0x00004210d88a7816 */ /* 0x000fc60000000091 */
[----:B------:R-:W4:Y:S01]  /*2eda0*/  LDL.LU R217, [R1+0x10f8] ;  /* 0x0010f80001d97983 */ /* 0x000f220000300800 */
[--C-:B------:R-:W-:Y:S01]  /*2edb0*/  PRMT R131, R153, 0x4210, R139.reuse ;  /* 0x0000421099837816 */ /* 0x100fe2000000008b */
[----:B------:R-:W-:Y:S06]  /*2edc0*/  BAR.SYNC.DEFER_BLOCKING 0x0 ;  /* 0x0000000000007b1d */ /* 0x000fec0000010000 */
[----:B------:R-:W3:Y:S01]  /*2edd0*/  LDL.LU R216, [R1+0x10f4] ;  /* 0x0010f40001d87983 */ /* 0x000ee20000300800 */
[----:B------:R-:W-:-:S03]  /*2ede0*/  PRMT R135, R135, 0x5210, R139 ;  /* 0x0000521087877816 */ /* 0x000fc6000000008b */
[----:B------:R-:W-:Y:S01]  /*2edf0*/  STSM.16.M88.4 [R4], R128 ;  /* 0x0000008004007844 */ /* 0x000fe20000000200 */
[----:B------:R-:W-:Y:S01]  /*2ee00*/  BAR.SYNC.DEFER_BLOCKING 0x0 ;  /* 0x0000000000007b1d */ /* 0x000fe20000010000 */
[--C-:B------:R-:W-:Y:S02]  /*2ee10*/  PRMT R139, R155, 0x4210, R147.reuse ;  /* 0x000042109b8b7816 */ /* 0x100fe40000000093 */
[----:B------:R-:W-:Y:S02]  /*2ee20*/  LOP3.LUT R155, R170, 0xffff, RZ, 0xc0, !PT ;  /* 0x0000ffffaa9b7812 */ /* 0x000fe400078ec0ff */
[----:B------:R-:W-:Y:S02]  /*2ee30*/  LOP3.LUT R153, R221, 0xffff, RZ, 0xc0, !PT ;  /* 0x0000ffffdd997812 */ /* 0x000fe400078ec0ff */
[----:B------:R-:W-:Y:S02]  /*2ee40*/  PRMT R143, R143, 0x5210, R147 ;  /* 0x000052108f8f7816 */ /* 0x000fe40000000093 */
[----:B------:R-:W-:-:S02]  /*2ee50*/  PRMT R147, R160, 0x4210, R155 ;  /* 0x00004210a0937816 */ /* 0x000fc4000000009b */
[----:B------:R-:W-:Y:S02]  /*2ee60*/  PRMT R140, R140, 0x5210, R144 ;  /* 0x000052108c8c7816 */ /* 0x000fe40000000090 */
[----:B------:R-:W-:Y:S02]  /*2ee70*/  LOP3.LUT R160, R169, 0xffff, RZ, 0xc0, !PT ;  /* 0x0000ffffa9a07812 */ /* 0x000fe400078ec0ff */
[----:B------:R-:W-:Y:S01]  /*2ee80*/  PRMT R144, R162, 0x4210, R153 ;  /* 0x00004210a2907816 */ /* 0x000fe20000000099 */
[----:B------:R-:W3:Y:S01]  /*2ee90*/  LDL.LU R169, [R1+0x106c] ;  /* 0x00106c0001a97983 */ /* 0x000ee20000300800 */
[----:B------:R-:W-:-:S03]  /*2eea0*/  LOP3.LUT R162, R171, 0xffff, RZ, 0xc0, !PT ;  /* 0x0000ffffaba27812 */ /* 0x000fc600078ec0ff */
[----:B------:R-:W3:Y:S04]  /*2eeb0*/  LDL.LU R170, [R1+0x1028] ;  /* 0x0010280001aa7983 */ /* 0x000ee80000300800 */
[----:B------:R-:W3:Y:S04]  /*2eec0*/  LDL.LU R171, [R1+0x1024] ;  /* 0x0010240001ab7983 */ /* 0x000ee80000300800 */
[----:B------:R-:W1:Y:S01]  /*2eed0*/  LDS.128 R128, [R2] ;  /* 0x0000000002807984 */ /* 0x000e620000000c00 */
        /* <DEDUP_REMOVED lines=10> */
[----:B------:R-:W-:Y:S06]  /*2ef80*/  BAR.SYNC.DEFER_BLOCKING 0x0 ;  /* 0x0000000000007b1d */ /* 0x000fec0000010000 */
[----:B------:R-:W-:Y:S02]  /*2ef90*/  STSM.16.M88.4 [R4], R140 ;  /* 0x0000008c04007844 */ /* 0x000fe40000000200 */
[----:B------:R-:W-:Y:S01]  /*2efa0*/  BAR.SYNC.DEFER_BLOCKING 0x0 ;  /* 0x0000000000007b1d */ /* 0x000fe20000010000 */
[----:B------:R-:W-:-:S02]  /*2efb0*/  LOP3.LUT R152, R152, 0xffff, RZ, 0xc0, !PT ;  /* 0x0000ffff98987812 */ /* 0x000fc400078ec0ff */
[----:B------:R-:W-:-:S03]  /*2efc0*/  LOP3.LUT R154, R154, 0xffff, RZ, 0xc0, !PT ;  /* 0x0000ffff9a9a7812 */ /* 0x000fc600078ec0ff */
[----:B------:R-:W1:Y:S01]  /*2efd0*/  LDS.128 R140, [R2] ;  /* 0x00000000028c7984 */ /* 0x000e620000000c00 */
[----:B------:R-:W-:Y:S02]  /*2efe0*/  PRMT R145, R252, 0x4210, R152 ;  /* 0x00004210fc917816 */ /* 0x000fe40000000098 */
[----:B------:R-:W-:Y:S01]  /*2eff0*/  PRMT R146, R161, 0x4210, R154 ;  /* 0x00004210a1927816 */ /* 0x000fe2000000009a */
[----:B------:R-:W-:Y:S06]  /*2f000*/  BAR.SYNC.DEFER_BLOCKING 0x0 ;  /* 0x0000000000007b1d */ /* 0x000fec0000010000 */
[----:B------:R-:W-:Y:S02]  /*2f010*/  STSM.16.M88.4 [R4], R144 ;  /* 0x0000009004007844 */ /* 0x000fe40000000200 */
[----:B------:R-:W-:Y:S01]  /*2f020*/  BAR.SYNC.DEFER_BLOCKING 0x0 ;  /* 0x0000000000007b1d */ /* 0x000fe20000010000 */
[----:B------:R-:W-:-:S02]  /*2f030*/  PRMT R149, R149, 0x5210, R152 ;  /* 0x0000521095957816 */ /* 0x000fc40000000098 */
[----:B------:R-:W-:-:S03]  /*2f040*/  PRMT R148, R148, 0x5210, R153 ;  /* 0x0000521094947816 */ /* 0x000fc60000000099 */
[----:B------:R-:W1:Y:S01]  /*2f050*/  LDS.128 R144, [R2] ;  /* 0x0000000002907984 */ /* 0x000e620000000c00 */
[----:B------:R-:W-:Y:S02]  /*2f060*/  PRMT R150, R150, 0x5210, R154 ;  /* 0x0000521096967816 */ /* 0x000fe4000000009a */
[----:B------:R-:W-:Y:S01]  /*2f070*/  PRMT R151, R151, 0x5210, R155 ;  /* 0x0000521097977816 */ /* 0x000fe2000000009b */
[----:B------:R-:W-:Y:S06]  /*2f080*/  BAR.SYNC.DEFER_BLOCKING 0x0 ;  /* 0x0000000000007b1d */ /* 0x000fec0000010000 */
[----:B------:R-:W-:Y:S02]  /*2f090*/  STSM.16.M88.4 [R4], R148 ;  /* 0x0000009404007844 */ /* 0x000fe40000000200 */
[----:B------:R-:W-:Y:S01]  /*2f0a0*/  BAR.SYNC.DEFER_BLOCKING 0x0 ;  /* 0x0000000000007b1d */ /* 0x000fe20000010000 */
[----:B--2---:R-:W-:-:S02]  /*2f0b0*/  LOP3.LUT R161, R163, 0xffff, RZ, 0xc0, !PT ;  /* 0x0000ffffa3a17812 */ /* 0x004fc400078ec0ff */
[----:B------:R-:W-:Y:S02]  /*2f0c0*/  LOP3.LUT R163, R218, 0xffff, RZ, 0xc0, !PT ;  /* 0x0000ffffdaa37812 */ /* 0x000fe400078ec0ff */
[----:B----4-:R-:W-:Y:S01]  /*2f0d0*/  PRMT R153, R217, 0x4210, R162 ;  /* 0x00004210d9997816 */ /* 0x010fe200000000a2 */
[----:B------:R-:W2:Y:S01]  /*2f0e0*/  LDS.128 R148, [R2] ;  /* 0x0000000002947984 */ /* 0x000ea20000000c00 */
[----:B---3--:R-:W-:-:S03]  /*2f0f0*/  PRMT R154, R216, 0x4210, R161 ;  /* 0x00004210d89a7816 */ /* 0x008fc600000000a1 */
[----:B------:R-:W3:Y:S01]  /*2f100*/  LDL.LU R217, [R1+0x1074] ;  /* 0x0010740001d97983 */ /* 0x000ee20000300800 */
[----:B------:R-:W-:Y:S02]  /*2f110*/  PRMT R152, R220, 0x4210, R160 ;  /* 0x00004210dc987816 */ /* 0x000fe400000000a0 */
[----:B------:R-:W-:Y:S01]  /*2f120*/  PRMT R155, R168, 0x4210, R163 ;  /* 0x00004210a89b7816 */ /* 0x000fe200000000a3 */
[----:B------:R-:W-:Y:S06]  /*2f130*/  BAR.SYNC.DEFER_BLOCKING 0x0 ;  /* 0x0000000000007b1d */ /* 0x000fec0000010000 */
[----:B------:R-:W4:Y:S04]  /*2f140*/  LDL.LU R216, [R1+0x1040] ;  /* 0x0010400001d87983 */ /* 0x000f280000300800 */
[----:B------:R-:W2:Y:S04]  /*2f150*/  LDL.LU R218, [R1+0x103c] ;  /* 0x00103c0001da7983 */ /* 0x000ea80000300800 */
[----:B------:R-:W3:Y:S04]  /*2f160*/  LDL.LU R221, [R1+0x1114] ;  /* 0x0011140001dd7983 */ /* 0x000ee80000300800 */
[----:B------:R-:W2:Y:S04]  /*2f170*/  LDL.LU R252, [R1+0x1110] ;  /* 0x0011100001fc7983 */ /* 0x000ea80000300800 */
[----:B------:R-:W2:Y:S04]  /*2f180*/  LDL.LU R220, [R1+0x110c] ;  /* 0x00110c0001dc7983 */ /* 0x000ea80000300800 */
[----:B------:R-:W4:Y:S04]  /*2f190*/  LDL.LU R168, [R1+0x1068] ;  /* 0x0010680001a87983 */ /* 0x000f280000300800 */
[----:B------:R0:W-:Y:S04]  /*2f1a0*/  STSM.16.M88.4 [R4], R152 ;  /* 0x0000009804007844 */ /* 0x0001e80000000200 */
[----:B0-----:R-:W3:Y:S04]  /*2f1b0*/  LDL.LU R153, [R1+0x1108] ;  /* 0x0011080001997983 */ /* 0x001ee80000300800 */
[----:B------:R-:W2:Y:S04]  /*2f1c0*/  LDL.LU R154, [R1+0x1104] ;  /* 0x00110400019a7983 */ /* 0x000ea80000300800 */
[----:B------:R-:W2:Y:S01]  /*2f1d0*/  LDL.LU R155, [R1+0x1100] ;  /* 0x00110000019b7983 */ /* 0x000ea20000300800 */
[----:B------:R-:W-:-:S02]  /*2f1e0*/  LOP3.LUT R171, R171, 0xffff, RZ, 0xc0, !PT ;  /* 0x0000ffffabab7812 */ /* 0x000fc400078ec0ff */
[----:B------:R-:W-:Y:S02]  /*2f1f0*/  PRMT R159, R159, 0x5210, R163 ;  /* 0x000052109f9f7816 */ /* 0x000fe400000000a3 */
[----:B------:R-:W-:Y:S02]  /*2f200*/  PRMT R163, R195, 0x4210, R171 ;  /* 0x00004210c3a37816 */ /* 0x000fe400000000ab */
[----:B------:R-:W2:Y:S01]  /*2f210*/  LDL.LU R195, [R1+0x1078] ;  /* 0x0010780001c37983 */ /* 0x000ea20000300800 */
[----:B------:R-:W-:Y:S02]  /*2f220*/  LOP3.LUT R169, R169, 0xffff, RZ, 0xc0, !PT ;  /* 0x0000ffffa9a97812 */ /* 0x000fe400078ec0ff */
[----:B------:R-:W-:Y:S02]  /*2f230*/  LOP3.LUT R170, R170, 0xffff, RZ, 0xc0, !PT ;  /* 0x0000ffffaaaa7812 */ /* 0x000fe400078ec0ff */
[----:B------:R-:W-:Y:S02]  /*2f240*/  PRMT R156, R156, 0x5210, R160 ;  /* 0x000052109c9c7816 */ /* 0x000fe400000000a0 */
[----:B------:R-:W-:-:S02]  /*2f250*/  PRMT R158, R158, 0x5210, R161 ;  /* 0x000052109e9e7816 */ /* 0x000fc400000000a1 */
[----:B------:R-:W-:Y:S01]  /*2f260*/  PRMT R157, R157, 0x5210, R162 ;  /* 0x000052109d9d7816 */ /* 0x000fe200000000a2 */
[----:B------:R-:W-:Y:S01]  /*2f270*/  BAR.SYNC.DEFER_BLOCKING 0x0 ;  /* 0x0000000000007b1d */ /* 0x000fe20000010000 */
[----:B------:R-:W-:Y:S02]  /*2f280*/  PRMT R166, R166, 0x5210, R170 ;  /* 0x00005210a6a67816 */ /* 0x000fe400000000aa */
[----:B------:R-:W-:Y:S02]  /*2f290*/  PRMT R164, R164, 0x5210, R169 ;  /* 0x00005210a4a47816 */ /* 0x000fe400000000a9 */
[----:B------:R-:W-:Y:S02]  /*2f2a0*/  PRMT R167, R167, 0x5210, R171 ;  /* 0x00005210a7a77816 */ /* 0x000fe400000000ab */
[----:B----4-:R-:W-:Y:S02]  /*2f2b0*/  LOP3.LUT R168, R168, 0xffff, RZ, 0xc0, !PT ;  /* 0x0000ffffa8a87812 */ /* 0x010fe400078ec0ff */
[----:B---3--:R-:W-:-:S02]  /*2f2c0*/  PRMT R160, R153, 0x4210, R169 ;  /* 0x0000421099a07816 */ /* 0x008fc400000000a9 */
[----:B--2---:R-:W-:Y:S02]  /*2f2d0*/  PRMT R161, R154, 0x4210, R168 ;  /* 0x000042109aa17816 */ /* 0x004fe400000000a8 */
[----:B------:R-:W-:Y:S02]  /*2f2e0*/  PRMT R162, R155, 0x4210, R170 ;  /* 0x000042109ba27816 */ /* 0x000fe400000000aa */
[----:B------:R-:W0:Y:S01]  /*2f2f0*/  LDS.128 R152, [R2] ;  /* 0x0000000002987984 */ /* 0x000e220000000c00 */
[----:B------:R-:W-:Y:S01]  /*2f300*/  BAR.SYNC.DEFER_BLOCKING 0x0 ;  /* 0x0000000000007b1d */ /* 0x000fe20000010000 */
[----:B------:R-:W-:Y:S02]  /*2f310*/  LOP3.LUT R195, R195, 0xffff, RZ, 0xc0, !PT ;  /* 0x0000ffffc3c37812 */ /* 0x000fe400078ec0ff */
[----:B------:R-:W-:Y:S02]  /*2f320*/  LOP3.LUT R216, R216, 0xffff, RZ, 0xc0, !PT ;  /* 0x0000ffffd8d87812 */ /* 0x000fe400078ec0ff */
[----:B------:R-:W-:-:S02]  /*2f330*/  PRMT R165, R165, 0x5210, R168 ;  /* 0x00005210a5a57816 */ /* 0x000fc400000000a8 */
[----:B------:R-:W-:Y:S02]  /*2f340*/  PRMT R168, R221, 0x4210, R195 ;  /* 0x00004210dda87816 */ /* 0x000fe400000000c3 */
[----:B------:R-:W-:Y:S02]  /*2f350*/  PRMT R170, R220, 0x4210, R216 ;  /* 0x00004210dcaa7816 */ /* 0x000fe400000000d8 */
[----:B------:R-:W2:Y:S04]  /*2f360*/  LDL.LU.64 R220, [R1+0xe78] ;  /* 0x000e780001dc7983 */ /* 0x000ea80000300a00 */
[----:B------:R-:W-:Y:S01]  /*2f370*/  STSM.16.M88.4 [R4], R156 ;  /* 0x0000009c04007844 */ /* 0x000fe20000000200 */
[----:B------:R-:W-:Y:S06]  /*2f380*/  BAR.SYNC.DEFER_BLOCKING 0x0 ;  /* 0x0000000000007b1d */ /* 0x000fec0000010000 */
[----:B------:R-:W3:Y:S02]  /*2f390*/  LDS.128 R156, [R2] ;  /* 0x00000000029c7984 */ /* 0x000ee40000000c00 */
[----:B------:R-:W-:Y:S06]  /*2f3a0*/  BAR.SYNC.DEFER_BLOCKING 0x0 ;  /* 0x0000000000007b1d */ /* 0x000fec0000010000 */
[----:B------:R-:W-:Y:S02]  /*2f3b0*/  STSM.16.M88.4 [R4], R160 ;  /* 0x000000a004007844 */ /* 0x000fe40000000200 */
[----:B------:R-:W-:Y:S06]  /*2f3c0*/  BAR.SYNC.DEFER_BLOCKING 0x0 ;  /* 0x0000000000007b1d */ /* 0x000fec0000010000 */
[----:B------:R-:W4:Y:S02]  /*2f3d0*/  LDS.128 R160, [R2] ;  /* 0x0000000002a07984 */ /* 0x000f240000000c00 */
[----:B------:R-:W-:Y:S06]  /*2f3e0*/  BAR.SYNC.DEFER_BLOCKING 0x0 ;  /* 0x0000000000007b1d */ /* 0x000fec0000010000 */
[----:B------:R-:W-:Y:S02]  /*2f3f0*/  STSM.16.M88.4 [R4], R164 ;  /* 0x000000a404007844 */ /* 0x000fe40000000200 */
[----:B------:R-:W-:Y:S01]  /*2f400*/  BAR.SYNC.DEFER_BLOCKING 0x0 ;  /* 0x0000000000007b1d */ /* 0x000fe20000010000 */
[----:B------:R-:W-:-:S02]  /*2f410*/  LOP3.LUT R217, R217, 0xffff, RZ, 0xc0, !PT ;  /* 0x0000ffffd9d97812 */ /* 0x000fc400078ec0ff */
[----:B------:R-:W-:-:S03]  /*2f420*/  LOP3.LUT R218, R218, 0xffff, RZ, 0xc0, !PT ;  /* 0x0000ffffdada7812 */ /* 0x000fc600078ec0ff */
[----:B------:R-:W4:Y:S01]  /*2f430*/  LDS.128 R164, [R2] ;  /* 0x0000000002a47984 */ /* 0x000f220000000c00 */
[----:B------:R-:W-:Y:S02]  /*2f440*/  PRMT R169, R252, 0x4210, R217 ;  /* 0x00004210fca97816 */ /* 0x000fe400000000d9 */
[----:B------:R-:W-:Y:S01]  /*2f450*/  PRMT R171, R219, 0x4210, R218 ;  /* 0x00004210dbab7816 */ /* 0x000fe200000000da */
[----:B------:R-:W-:Y:S06]  /*2f460*/  BAR.SYNC.DEFER_BLOCKING 0x0 ;  /* 0x0000000000007b1d */ /* 0x000fec0000010000 */
[----:B------:R1:W-:Y:S02]  /*2f470*/  STSM.16.M88.4 [R4], R168 ;  /* 0x000000a804007844 */ /* 0x0003e40000000200 */
[----:B-1----:R-:W-:-:S02]  /*2f480*/  PRMT R168, R173, 0x5210, R195 ;  /* 0x00005210ada87816 */ /* 0x002fc400000000c3 */
[----:B------:R-:W-:Y:S02]  /*2f490*/  PRMT R170, R174, 0x5210, R216 ;  /* 0x00005210aeaa7816 */ /* 0x000fe400000000d8 */
[----:B------:R-:W-:Y:S02]  /*2f4a0*/  PRMT R169, R175, 0x5210, R217 ;  /* 0x00005210afa97816 */ /* 0x000fe400000000d9 */
[----:B------:R-:W-:Y:S01]  /*2f4b0*/  PRMT R171, R172, 0x5210, R218 ;  /* 0x00005210acab7816 */ /* 0x000fe200000000da */
[----:B------:R-:W-:Y:S01]  /*2f4c0*/  BAR.SYNC.DEFER_BLOCKING 0x0 ;  /* 0x0000000000007b1d */ /* 0x000fe20000010000 */
[----:B------:R-:W-:-:S05]  /*2f4d0*/  PRMT R195, R64, 0x7770, RZ ;  /* 0x0000777040c37816 */ /* 0x000fca00000000ff */
[----:B------:R-:W3:Y:S04]  /*2f4e0*/  LDL.LU.64 R216, [R1+0xe50] ;  /* 0x000e500001d87983 */ /* 0x000ee80000300a00 */
[----:B------:R-:W4:Y:S04]  /*2f4f0*/  LDL.LU.64 R218, [R1+0xe58] ;  /* 0x000e580001da7983 */ /* 0x000f280000300a00 */
[----:B------:R-:W1:Y:S01]  /*2f500*/  LDS.128 R172, [R2] ;  /* 0x0000000002ac7984 */ /* 0x000e620000000c00 */
[----:B------:R-:W-:Y:S06]  /*2f510*/  BAR.SYNC.DEFER_BLOCKING 0x0 ;  /* 0x0000000000007b1d */ /* 0x000fec0000010000 */
[----:B------:R0:W-:Y:S02]  /*2f520*/  STSM.16.M88.4 [R4], R168 ;  /* 0x000000a804007844 */ /* 0x0001e40000000200 */
[----:B------:R-:W-:Y:S01]  /*2f530*/  BAR.SYNC.DEFER_BLOCKING 0x0 ;  /* 0x0000000000007b1d */ /* 0x000fe20000010000 */
[----:B0-----:R-:W-:-:S05]  /*2f540*/  PRMT R168, R64, 0x7771, RZ ;  /* 0x0000777140a87816 */ /* 0x001fca00000000ff */
[----:B------:R-:W3:Y:S04]  /*2f550*/  LDL.LU.64 R170, [R1+0xe60] ;  /* 0x000e600001aa7983 */ /* 0x000ee80000300a00 */
[----:B------:R0:W-:Y:S01]  /*2f560*/  @P0 STG.E.U8 desc[UR32][R200.64], R195 ;  /* 0x000000c3c8000986 */ /* 0x0001e2000c101120 */
[----:B------:R-:W-:-:S03]  /*2f570*/  LOP3.LUT P0, RZ, R194, 0x80, RZ, 0xc0, !PT ;  /* 0x00000080c2ff7812 */ /* 0x000fc6000780c0ff */
[----:B0-----:R-:W4:Y:S10]  /*2f580*/  LDL.LU.64 R200, [R1+0xe68] ;  /* 0x000e680001c87983 */ /* 0x001f340000300a00 */
[----:B------:R0:W-:Y:S01]  /*2f590*/  @P0 STG.E.U8 desc[UR32][R198.64], R168 ;  /* 0x000000a8c6000986 */ /* 0x0001e2000c101120 */
[----:B------:R-:W-:-:S02]  /*2f5a0*/  LOP3.LUT P0, RZ, R194, 0x40, RZ, 0xc0, !PT ;  /* 0x00000040c2ff7812 */ /* 0x000fc4000780c0ff */
[----:B0-----:R-:W-:Y:S01]  /*2f5b0*/  PRMT R168, R64, 0x7772, RZ ;  /* 0x0000777240a87816 */ /* 0x001fe200000000ff */
[----:B------:R-:W3:Y:S10]  /*2f5c0*/  LDL.LU.64 R198, [R1+0xe70] ;  /* 0x000e700001c67983 */ /* 0x000ef40000300a00 */
[----:B------:R-:W-:Y:S01]  /*2f5d0*/  @P0 STG.E.U8 desc[UR32][R196.64], R168 ;  /* 0x000000a8c4000986 */ /* 0x000fe2000c101120 */
[----:B------:R-:W-:-:S02]  /*2f5e0*/  LOP3.LUT P0, RZ, R194, 0x20, RZ, 0xc0, !PT ;  /* 0x00000020c2ff7812 */ /* 0x000fc4000780c0ff */
[----:B------:R-:W-:-:S11]  /*2f5f0*/  PRMT R64, R64, 0x7773, RZ ;  /* 0x0000777340407816 */ /* 0x000fd600000000ff */
[----:B------:R0:W-:Y:S02]  /*2f600*/  @P0 STG.E.U8 desc[UR32][R190.64], R64 ;  /* 0x00000040be000986 */ /* 0x0001e4000c101120 */
[----:B0-----:R-:W-:-:S05]  /*2f610*/  PRMT R64, R60, 0x7770, RZ ;  /* 0x000077703c407816 */ /* 0x001fca00000000ff */
[----:B------:R0:W-:Y:S02]  /*2f620*/  @P6 STG.E.U8 desc[UR32][R188.64], R64 ;  /* 0x00000040bc006986 */ /* 0x0001e4000c101120 */
[----:B0-----:R-:W-:-:S05]  /*2f630*/  PRMT R64, R60, 0x7771, RZ ;  /* 0x000077713c407816 */ /* 0x001fca00000000ff */
[----:B------:R0:W-:Y:S01]  /*2f640*/  @P5 STG.E.U8 desc[UR32][R186.64], R64 ;  /* 0x00000040ba005986 */ /* 0x0001e2000c101120 */
[----:B------:R-:W-:Y:S02]  /*2f650*/  LOP3.LUT P0, RZ, R194, 0x10, RZ, 0xc0, !PT ;  /* 0x00000010c2ff7812 */ /* 0x000fe4000780c0ff */
[C---:B0-----:R-:W-:Y:S02]  /*2f660*/  PRMT R64, R60.reuse, 0x7772, RZ ;  /* 0x000077723c407816 */ /* 0x041fe400000000ff */
[----:B------:R-:W-:-:S03]  /*2f670*/  PRMT R60, R60, 0x7773, RZ ;  /* 0x000077733c3c7816 */ /* 0x000fc600000000ff */
[----:B------:R-:W-:Y:S04]  /*2f680*/  @P4 STG.E.U8 desc[UR32][R184.64], R64 ;  /* 0x00000040b8004986 */ /* 0x000fe8000c101120 */
[----:B------:R0:W-:Y:S01]  /*2f690*/  @P3 STG.E.U8 desc[UR32][R182.64], R60 ;  /* 0x0000003cb6003986 */ /* 0x0001e2000c101120 */
[----:B------:R-:W-:Y:S02]  /*2f6a0*/  LOP3.LUT P3, RZ, R7, 0x1000, RZ, 0xc0, !PT ;  /* 0x0000100007ff7812 */ /* 0x000fe4000786c0ff */
[----:B0-----:R-:W-:-:S05]  /*2f6b0*/  PRMT R60, R65, 0x7770, RZ ;  /* 0x00007770413c7816 */ /* 0x001fca00000000ff */
[----:B------:R0:W-:Y:S02]  /*2f6c0*/  @P2 STG.E.U8 desc[UR32][R180.64], R60 ;  /* 0x0000003cb4002986 */ /* 0x0001e4000c101120 */
[----:B0-----:R-:W-:-:S05]  /*2f6d0*/  PRMT R60, R65, 0x7771, RZ ;  /* 0x00007771413c7816 */ /* 0x001fca00000000ff */
[----:B------:R0:W-:Y:S02]  /*2f6e0*/  @P1 STG.E.U8 desc[UR32][R178.64], R60 ;  /* 0x0000003cb2001986 */ /* 0x0001e4000c101120 */
[C---:B0-----:R-:W-:Y:S02]  /*2f6f0*/  PRMT R60, R65.reuse, 0x7772, RZ ;  /* 0x00007772413c7816 */ /* 0x041fe400000000ff */
[----:B------:R-:W-:-:S03]  /*2f700*/  PRMT R65, R65, 0x7773, RZ ;  /* 0x0000777341417816 */ /* 0x000fc600000000ff */
[----:B------:R-:W-:Y:S04]  /*2f710*/  @P0 STG.E.U8 desc[UR32][R176.64], R60 ;  /* 0x0000003cb0000986 */ /* 0x000fe8000c101120 */
[----:B--2---:R0:W-:Y:S04]  /*2f720*/  @P3 STG.E.U8 desc[UR32][R220.64], R65 ;  /* 0x00000041dc003986 */ /* 0x0041e8000c101120 */
[----:B0-----:R-:W2:Y:S01]  /*2f730*/  LDL.LU.64 R220, [R1+0xe48] ;  /* 0x000e480001dc7983 */ /* 0x001ea20000300a00 */
[----:B------:R-:W-:Y:S02]  /*2f740*/  LOP3.LUT P6, RZ, R193, 0x10000000, RZ, 0xc0, !PT ;  /* 0x10000000c1ff7812 */ /* 0x000fe400078cc0ff */
[----:B------:R-:W-:Y:S01]  /*2f750*/  LOP3.LUT R4, R4, 0xefffffff, RZ, 0xc0, !PT ;  /* 0xefffffff04047812 */ /* 0x000fe200078ec0ff */
[----:B------:R-:W2:Y:S01]  /*2f760*/  LDL.LU.64 R184, [R1+0xe40] ;  /* 0x000e400001b87983 */ /* 0x000ea20000300a00 */
[----:B------:R-:W-:-:S03]  /*2f770*/  LOP3.LUT R194, R194, 0xfffffffe, RZ, 0xc0, !PT ;  /* 0xfffffffec2c27812 */ /* 0x000fc600078ec0ff */
[----:B------:R-:W2:Y:S04]  /*2f780*/  LDL.LU.64 R186, [R1+0xe38] ;  /* 0x000e380001ba7983 */ /* 0x000ea80000300a00 */
[----:B------:R-:W2:Y:S02]  /*2f790*/  LDL.LU.64 R188, [R1+0xe30] ;  /* 0x000e300001bc7983 */ /* 0x000ea40000300a00 */
[----:B------:R-:W-:Y:S02]  /*2f7a0*/  @P6 LOP3.LUT R4, R4, 0x10000000, RZ, 0xfc, !PT ;  /* 0x1000000004046812 */ /* 0x000fe400078efcff */
[----:B------:R-:W-:Y:S01]  /*2f7b0*/  LOP3.LUT P6, RZ, R193, 0x20000000, RZ, 0xc0, !PT ;  /* 0x20000000c1ff7812 */ /* 0x000fe200078cc0ff */
[----:B------:R-:W2:Y:S01]  /*2f7c0*/  LDL.LU.64 R190, [R1+0xe28] ;  /* 0x000e280001be7983 */ /* 0x000ea20000300a00 */
[----:B------:R-:W-:-:S02]  /*2f7d0*/  LOP3.LUT R4, R4, 0xdfffffff, RZ, 0xc0, !PT ;  /* 0xdfffffff04047812 */ /* 0x000fc400078ec0ff */
[C---:B------:R-:W-:Y:S01]  /*2f7e0*/  LOP3.LUT P2, RZ, R7.reuse, 0x80, RZ, 0xc0, !PT ;  /* 0x0000008007ff7812 */ /* 0x040fe2000784c0ff */
[----:B------:R-:W2:Y:S01]  /*2f7f0*/  LDL.LU.64 R168, [R1+0xe20] ;  /* 0x000e200001a87983 */ /* 0x000ea20000300a00 */
[----:B------:R-:W-:Y:S02]  /*2f800*/  LOP3.LUT P1, RZ, R7, 0x40, RZ, 0xc0, !PT ;  /* 0x0000004007ff7812 */ /* 0x000fe4000782c0ff */
[----:B------:R-:W-:Y:S01]  /*2f810*/  PRMT R60, R61, 0x7770, RZ ;  /* 0x000077703d3c7816 */ /* 0x000fe200000000ff */
[----:B------:R-:W2:Y:S04]  /*2f820*/  LDL.LU.64 R196, [R1+0xe18] ;  /* 0x000e180001c47983 */ /* 0x000ea80000300a00 */
[----:B------:R-:W-:Y:S02]  /*2f830*/  @P6 LOP3.LUT R4, R4, 0x20000000, RZ, 0xfc, !PT ;  /* 0x2000000004046812 */ /* 0x000fe400078efcff */
[----:B------:R-:W-:-:S02]  /*2f840*/  LOP3.LUT P6, RZ, R193, 0x40000000, RZ, 0xc0, !PT ;  /* 0x40000000c1ff7812 */ /* 0x000fc400078cc0ff */
[----:B------:R-:W-:-:S11]  /*2f850*/  LOP3.LUT R4, R4, 0xbfffffff, RZ, 0xc0, !PT ;  /* 0xbfffffff04047812 */ /* 0x000fd600078ec0ff */
[----:B------:R-:W-:Y:S02]  /*2f860*/  @P6 LOP3.LUT R4, R4, 0x40000000, RZ, 0xfc, !PT ;  /* 0x4000000004046812 */ /* 0x000fe400078efcff */
[----:B------:R-:W-:Y:S02]  /*2f870*/  LOP3.LUT P6, RZ, R193, 0x80000000, RZ, 0xc0, !PT ;  /* 0x80000000c1ff7812 */ /* 0x000fe400078cc0ff */
[----:B------:R-:W-:-:S11]  /*2f880*/  LOP3.LUT R4, R4, 0x7fffffff, RZ, 0xc0, !PT ;  /* 0x7fffffff04047812 */ /* 0x000fd600078ec0ff */
[----:B------:R-:W-:Y:S02]  /*2f890*/  @P6 LOP3.LUT R4, R4, 0x80000000, RZ, 0xfc, !PT ;  /* 0x8000000004046812 */ /* 0x000fe400078efcff */
[----:B------:R-:W-:-:S13]  /*2f8a0*/  LOP3.LUT P6, RZ, R7, 0x1, RZ, 0xc0, !PT ;  /* 0x0000000107ff7812 */ /* 0x000fda00078cc0ff */
        /* <DEDUP_REMOVED lines=9> */
[----:B------:R-:W-:-:S09]  /*2f940*/  LOP3.LUT P0, RZ, R7, 0x20, RZ, 0xc0, !PT ;  /* 0x0000002007ff7812 */ /* 0x000fd2000780c0ff */
[----:B------:R-:W-:Y:S02]  /*2f950*/  @P6 LOP3.LUT R194, R194, 0x8, RZ, 0xfc, !PT ;  /* 0x00000008c2c26812 */ /* 0x000fe400078efcff */
[----:B------:R-:W-:Y:S01]  /*2f960*/  LOP3.LUT P6, RZ, R7, 0x10, RZ, 0xc0, !PT ;  /* 0x0000001007ff7812 */ /* 0x000fe200078cc0ff */
[----:B---3--:R0:W-:Y:S02]  /*2f970*/  @P2 STG.E.U8 desc[UR32][R198.64], R60 ;  /* 0x0000003cc6002986 */ /* 0x0081e4000c101120 */
[C---:B0-----:R-:W-:Y:S02]  /*2f980*/  PRMT R60, R61.reuse, 0x7771, RZ ;  /* 0x000077713d3c7816 */ /* 0x041fe400000000ff */
[----:B------:R-:W3:Y:S04]  /*2f990*/  LDL.LU.64 R198, [R1+0xe10] ;  /* 0x000e100001c67983 */ /* 0x000ee80000300a00 */
[----:B----4-:R0:W-:Y:S02]  /*2f9a0*/  @P1 STG.E.U8 desc[UR32][R200.64], R60 ;  /* 0x0000003cc8001986 */ /* 0x0101e4000c101120 */
[----:B0-----:R-:W-:-:S02]  /*2f9b0*/  PRMT R60, R61, 0x7772, RZ ;  /* 0x000077723d3c7816 */ /* 0x001fc400000000ff */
[----:B------:R-:W4:Y:S01]  /*2f9c0*/  LDL.LU.64 R200, [R1+0xe08] ;  /* 0x000e080001c87983 */ /* 0x000f220000300a00 */
[----:B------:R-:W-:-:S03]  /*2f9d0*/  PRMT R61, R61, 0x7773, RZ ;  /* 0x000077733d3d7816 */ /* 0x000fc600000000ff */
[----:B------:R0:W-:Y:S04]  /*2f9e0*/  @P0 STG.E.U8 desc[UR32][R170.64], R60 ;  /* 0x0000003caa000986 */ /* 0x0001e8000c101120 */
[----:B------:R1:W-:Y:S01]  /*2f9f0*/  @P6 STG.E.U8 desc[UR32][R218.64], R61 ;  /* 0x0000003dda006986 */ /* 0x0003e2000c101120 */
[----:B------:R-:W-:Y:S02]  /*2fa00*/  LOP3.LUT P6, RZ, R194, 0x8, RZ, 0xc0, !PT ;  /* 0x00000008c2ff7812 */ /* 0x000fe400078cc0ff */
[----:B0-----:R-:W-:Y:S01]  /*2fa10*/  PRMT R60, R66, 0x7770, RZ ;  /* 0x00007770423c7816 */ /* 0x001fe200000000ff */
[----:B------:R-:W4:Y:S04]  /*2fa20*/  LDL.LU.64 R170, [R1+0xe00] ;  /* 0x000e000001aa7983 */ /* 0x000f280000300a00 */
[----:B-1----:R-:W4:Y:S06]  /*2fa30*/  LDL.LU.64 R218, [R1+0xdf8] ;  /* 0x000df80001da7983 */ /* 0x002f2c0000300a00 */
[----:B------:R0:W-:Y:S01]  /*2fa40*/  @P6 STG.E.U8 desc[UR32][R216.64], R60 ;  /* 0x0000003cd8006986 */ /* 0x0001e2000c101120 */
[----:B------:R-:W-:-:S03]  /*2fa50*/  LOP3.LUT P6, RZ, R194, 0x4, RZ, 0xc0, !PT ;  /* 0x00000004c2ff7812 */ /* 0x000fc600078cc0ff */
[----:B0-----:R-:W4:Y:S01]  /*2fa60*/  LDL.LU.64 R216, [R1+0xdf0] ;  /* 0x000df00001d87983 */ /* 0x001f220000300a00 */
[----:B------:R-:W-:-:S09]  /*2fa70*/  PRMT R60, R66, 0x7771, RZ ;  /* 0x00007771423c7816 */ /* 0x000fd200000000ff */
[----:B--2---:R0:W-:Y:S04]  /*2fa80*/  @P6 STG.E.U8 desc[UR32][R220.64], R60 ;  /* 0x0000003cdc006986 */ /* 0x0041e8000c101120 */
[----:B0-----:R-:W2:Y:S01]  /*2fa90*/  LDL.LU.64 R220, [R1+0xde8] ;  /* 0x000de80001dc7983 */ /* 0x001ea20000300a00 */
[----:B------:R-:W-:Y:S02]  /*2faa0*/  LOP3.LUT P6, RZ, R194, 0x2, RZ, 0xc0, !PT ;  /* 0x00000002c2ff7812 */ /* 0x000fe400078cc0ff */
[C---:B------:R-:W-:Y:S02]  /*2fab0*/  PRMT R60, R66.reuse, 0x7772, RZ ;  /* 0x00007772423c7816 */ /* 0x040fe400000000ff */
[----:B------:R-:W-:-:S09]  /*2fac0*/  PRMT R66, R66, 0x7773, RZ ;  /* 0x0000777342427816 */ /* 0x000fd200000000ff */
[----:B------:R0:W-:Y:S01]  /*2fad0*/  @P6 STG.E.U8 desc[UR32][R184.64], R60 ;  /* 0x0000003cb8006986 */ /* 0x0001e2000c101120 */
[----:B------:R-:W-:-:S13]  /*2fae0*/  LOP3.LUT P6, RZ, R194, 0x1, RZ, 0xc0, !PT ;  /* 0x00000001c2ff7812 */ /* 0x000fda00078cc0ff */
[----:B------:R-:W-:Y:S01]  /*2faf0*/  @P6 STG.E.U8 desc[UR32][R186.64], R66 ;  /* 0x00000042ba006986 */ /* 0x000fe2000c101120 */
[----:B------:R-:W-:Y:S02]  /*2fb00*/  LOP3.LUT P6, RZ, R4, 0x80000000, RZ, 0xc0, !PT ;  /* 0x8000000004ff7812 */ /* 0x000fe400078cc0ff */
[----:B0-----:R-:W-:-:S11]  /*2fb10*/  PRMT R60, R62, 0x7770, RZ ;  /* 0x000077703e3c7816 */ /* 0x001fd600000000ff */
[----:B------:R0:W-:Y:S01]  /*2fb20*/  @P6 STG.E.U8 desc[UR32][R188.64], R60 ;  /* 0x0000003cbc006986 */ /* 0x0001e2000c101120 */
[----:B------:R-:W-:Y:S02]  /*2fb30*/  LOP3.LUT P6, RZ, R4, 0x40000000, RZ, 0xc0, !PT ;  /* 0x4000000004ff7812 */ /* 0x000fe400078cc0ff */
[----:B0-----:R-:W-:-:S11]  /*2fb40*/  PRMT R60, R62, 0x7771, RZ ;  /* 0x000077713e3c7816 */ /* 0x001fd600000000ff */
[----:B------:R0:W-:Y:S01]  /*2fb50*/  @P6 STG.E.U8 desc[UR32][R190.64], R60 ;  /* 0x0000003cbe006986 */ /* 0x0001e2000c101120 */
[----:B------:R-:W-:Y:S02]  /*2fb60*/  LOP3.LUT P6, RZ, R4, 0x20000000, RZ, 0xc0, !PT ;  /* 0x2000000004ff7812 */ /* 0x000fe400078cc0ff */
[----:B------:R-:W-:Y:S02]  /*2fb70*/  LOP3.LUT P5, RZ, R193, 0x8000000, RZ, 0xc0, !PT ;  /* 0x08000000c1ff7812 */ /* 0x000fe400078ac0ff */
[----:B0-----:R-:W-:-:S09]  /*2fb80*/  PRMT R60, R62, 0x7772, RZ ;  /* 0x000077723e3c7816 */ /* 0x001fd200000000ff */
[----:B------:R0:W-:Y:S01]  /*2fb90*/  @P6 STG.E.U8 desc[UR32][R168.64], R60 ;  /* 0x0000003ca8006986 */ /* 0x0001e2000c101120 */
[----:B------:R-:W-:Y:S02]  /*2fba0*/  LOP3.LUT P6, RZ, R4, 0x10000000, RZ, 0xc0, !PT ;  /* 0x1000000004ff7812 */ /* 0x000fe400078cc0ff */
[C---:B------:R-:W-:Y:S02]  /*2fbb0*/  LOP3.LUT P4, RZ, R193.reuse, 0x4000000, RZ, 0xc0, !PT ;  /* 0x04000000c1ff7812 */ /* 0x040fe4000788c0ff */
[----:B------:R-:W-:Y:S02]  /*2fbc0*/  PRMT R62, R62, 0x7773, RZ ;  /* 0x000077733e3e7816 */ /* 0x000fe400000000ff */
[----:B------:R-:W-:Y:S02]  /*2fbd0*/  LOP3.LUT P3, RZ, R193, 0x2000000, RZ, 0xc0, !PT ;  /* 0x02000000c1ff7812 */ /* 0x000fe4000786c0ff */
[----:B0-----:R-:W-:-:S05]  /*2fbe0*/  PRMT R60, R67, 0x7770, RZ ;  /* 0x00007770433c7816 */ /* 0x001fca00000000ff */
[----:B------:R-:W-:Y:S01]  /*2fbf0*/  @P6 STG.E.U8 desc[UR32][R196.64], R62 ;  /* 0x0000003ec4006986 */ /* 0x000fe2000c101120 */
[C---:B------:R-:W-:Y:S02]  /*2fc00*/  LOP3.LUT P2, RZ, R193.reuse, 0x1000000, RZ, 0xc0, !PT ;  /* 0x01000000c1ff7812 */ /* 0x040fe4000784c0ff */
[C---:B------:R-:W-:Y:S02]  /*2fc10*/  LOP3.LUT P1, RZ, R193.reuse, 0x800000, RZ, 0xc0, !PT ;  /* 0x00800000c1ff7812 */ /* 0x040fe4000782c0ff */
[----:B------:R-:W-:Y:S01]  /*2fc20*/  LOP3.LUT P0, RZ, R193, 0x400000, RZ, 0xc0, !PT ;  /* 0x00400000c1ff7812 */ /* 0x000fe2000780c0ff */
[----:B---3--:R0:W-:Y:S02]  /*2fc30*/  @P5 STG.E.U8 desc[UR32][R198.64], R60 ;  /* 0x0000003cc6005986 */ /* 0x0081e4000c101120 */
[----:B0-----:R-:W-:-:S05]  /*2fc40*/  PRMT R60, R67, 0x7771, RZ ;  /* 0x00007771433c7816 */ /* 0x001fca00000000ff */
[----:B----4-:R0:W-:Y:S02]  /*2fc50*/  @P4 STG.E.U8 desc[UR32][R200.64], R60 ;  /* 0x0000003cc8004986 */ /* 0x0101e4000c101120 */
[C---:B0-----:R-:W-:Y:S02]  /*2fc60*/  PRMT R60, R67.reuse, 0x7772, RZ ;  /* 0x00007772433c7816 */ /* 0x041fe400000000ff */
[----:B------:R-:W-:-:S03]  /*2fc70*/  PRMT R67, R67, 0x7773, RZ ;  /* 0x0000777343437816 */ /* 0x000fc600000000ff */
[----:B------:R0:W-:Y:S04]  /*2fc80*/  @P3 STG.E.U8 desc[UR32][R170.64], R60 ;  /* 0x0000003caa003986 */ /* 0x0001e8000c101120 */
[----:B------:R-:W-:Y:S01]  /*2fc90*/  @P2 STG.E.U8 desc[UR32][R218.64], R67 ;  /* 0x00000043da002986 */ /* 0x000fe2000c101120 */
[----:B0-----:R-:W-:-:S05]  /*2fca0*/  PRMT R60, R63, 0x7770, RZ ;  /* 0x000077703f3c7816 */ /* 0x001fca00000000ff */
[----:B------:R0:W-:Y:S02]  /*2fcb0*/  @P1 STG.E.U8 desc[UR32][R216.64], R60 ;  /* 0x0000003cd8001986 */ /* 0x0001e4000c101120 */
[----:B0-----:R-:W-:-:S05]  /*2fcc0*/  PRMT R60, R63, 0x7771, RZ ;  /* 0x000077713f3c7816 */ /* 0x001fca00000000ff */
[----:B--2---:R0:W-:Y:S04]  /*2fcd0*/  @P0 STG.E.U8 desc[UR32][R220.64], R60 ;  /* 0x0000003cdc000986 */ /* 0x0041e8000c101120 */
[----:B0-----:R-:W2:Y:S04]  /*2fce0*/  LDL.LU.64 R220, [R1+0xde0] ;  /* 0x000de00001dc7983 */ /* 0x001ea80000300a00 */
[----:B------:R-:W3:Y:S04]  /*2fcf0*/  LDL.LU.64 R198, [R1+0xdd8] ;  /* 0x000dd80001c67983 */ /* 0x000ee80000300a00 */
[----:B------:R-:W4:Y:S04]  /*2fd00*/  LDL.LU.64 R200, [R1+0x120] ;  /* 0x0001200001c87983 */ /* 0x000f280000300a00 */
[----:B------:R-:W4:Y:S04]  /*2fd10*/  LDL.LU.64 R170, [R1+0x118] ;  /* 0x0001180001aa7983 */ /* 0x000f280000300a00 */
[----:B------:R-:W4:Y:S04]  /*2fd20*/  LDL.LU.64 R218, [R1+0x110] ;  /* 0x0001100001da7983 */ /* 0x000f280000300a00 */
[----:B------:R-:W4:Y:S01]  /*2fd30*/  LDL.LU.64 R216, [R1+0x108] ;  /* 0x0001080001d87983 */ /* 0x000f220000300a00 */
[----:B------:R-:W-:-:S02]  /*2fd40*/  LOP3.LUT P3, RZ, R193, 0x200000, RZ, 0xc0, !PT ;  /* 0x00200000c1ff7812 */ /* 0x000fc4000786c0ff */
[----:B------:R-:W-:Y:S02]  /*2fd50*/  PRMT R60, R63, 0x7772, RZ ;  /* 0x000077723f3c7816 */ /* 0x000fe400000000ff */
        /* <DEDUP_REMOVED lines=20> */
[C---:B------:R-:W-:Y:S02]  /*2fea0*/  LOP3.LUT P2, RZ, R193.reuse, 0x100000, RZ, 0xc0, !PT ;  /* 0x00100000c1ff7812 */ /* 0x040fe4000784c0ff */
[----:B------:R-:W-:-:S07]  /*2feb0*/  LOP3.LUT P1, RZ, R193, 0x80000, RZ, 0xc0, !PT ;  /* 0x00080000c1ff7812 */ /* 0x000fce000782c0ff */
[----:B------:R-:W-:Y:S02]  /*2fec0*/  @P6 LOP3.LUT R4, R4, 0x4000000, RZ, 0xfc, !PT ;  /* 0x0400000004046812 */ /* 0x000fe400078efcff */
[C---:B------:R-:W-:Y:S02]  /*2fed0*/  LOP3.LUT P6, RZ, R193.reuse, 0x10000, RZ, 0xc0, !PT ;  /* 0x00010000c1ff7812 */ /* 0x040fe400078cc0ff */
[----:B------:R-:W-:Y:S02]  /*2fee0*/  LOP3.LUT P0, RZ, R193, 0x40000, RZ, 0xc0, !PT ;  /* 0x00040000c1ff7812 */ /* 0x000fe4000780c0ff */
[----:B------:R-:W-:Y:S02]  /*2fef0*/  LOP3.LUT R4, R4, 0xf7ffffff, RZ, 0xc0, !PT ;  /* 0xf7ffffff04047812 */ /* 0x000fe400078ec0ff */
[----:B------:R-:W-:Y:S01]  /*2ff00*/  PRMT R63, R63, 0x7773, RZ ;  /* 0x000077733f3f7816 */ /* 0x000fe200000000ff */
[----:B--2---:R0:W-:Y:S04]  /*2ff10*/  @P3 STG.E.U8 desc[UR32][R220.64], R60 ;  /* 0x0000003cdc003986 */ /* 0x0041e8000c101120 */
[----:B0-----:R-:W2:Y:S04]  /*2ff20*/  LDL.LU.64 R220, [R1+0x100] ;  /* 0x0001000001dc7983 */ /* 0x001ea80000300a00 */
[----:B------:R-:W2:Y:S04]  /*2ff30*/  LDL.LU.64 R184, [R1+0xf8] ;  /* 0x0000f80001b87983 */ /* 0x000ea80000300a00 */
[----:B------:R-:W2:Y:S04]  /*2ff40*/  LDL.LU.64 R186, [R1+0xf0] ;  /* 0x0000f00001ba7983 */ /* 0x000ea80000300a00 */
[----:B------:R-:W2:Y:S04]  /*2ff50*/  LDL.LU.64 R188, [R1+0xe8] ;  /* 0x0000e80001bc7983 */ /* 0x000ea80000300a00 */
[----:B------:R-:W2:Y:S01]  /*2ff60*/  LDL.LU.64 R190, [R1+0xe0] ;  /* 0x0000e00001be7983 */ /* 0x000ea20000300a00 */
[----:B------:R-:W-:-:S03]  /*2ff70*/  PRMT R60, R56, 0x7770, RZ ;  /* 0x00007770383c7816 */ /* 0x000fc600000000ff */
[----:B------:R-:W2:Y:S01]  /*2ff80*/  LDL.LU.64 R168, [R1+0xd8] ;  /* 0x0000d80001a87983 */ /* 0x000ea20000300a00 */
[----:B------:R-:W-:Y:S02]  /*2ff90*/  @P6 LOP3.LUT R4, R4, 0x8000000, RZ, 0xfc, !PT ;  /* 0x0800000004046812 */ /* 0x000fe400078efcff */
[----:B------:R-:W-:Y:S01]  /*2ffa0*/  LOP3.LUT P6, RZ, R193, 0x20000, RZ, 0xc0, !PT ;  /* 0x00020000c1ff7812 */ /* 0x000fe200078cc0ff */
[----:B---3--:R0:W-:Y:S04]  /*2ffb0*/  @P2 STG.E.U8 desc[UR32][R198.64], R63 ;  /* 0x0000003fc6002986 */ /* 0x0081e8000c101120 */
[----:B----4-:R1:W-:Y:S04]  /*2ffc0*/  @P1 STG.E.U8 desc[UR32][R200.64], R60 ;  /* 0x0000003cc8001986 */ /* 0x0103e8000c101120 */
[----:B------:R-:W3:Y:S04]  /*2ffd0*/  LDL.LU.64 R196, [R1+0xd0] ;  /* 0x0000d00001c47983 */ /* 0x000ee80000300a00 */
[----:B0-----:R-:W4:Y:S01]  /*2ffe0*/  LDL.LU.64 R198, [R1+0xc8] ;  /* 0x0000c80001c67983 */ /* 0x001f220000300a00 */
[----:B-1----:R-:W-:-:S03]  /*2fff0*/  PRMT R60, R56, 0x7771, RZ ;  /* 0x00007771383c7816 */ /* 0x002fc600000000ff */
[----:B------:R-:W4:Y:S04]  /*30000*/  LDL.LU.64 R200, [R1+0xc0] ;  /* 0x0000c00001c87983 */ /* 0x000f280000300a00 */
[----:B------:R0:W-:Y:S02]  /*30010*/  @P0 STG.E.U8 desc[UR32][R170.64], R60 ;  /* 0x0000003caa000986 */ /* 0x0001e4000c101120 */
[----:B0-----:R-:W-:Y:S02]  /*30020*/  PRMT R60, R56, 0x7772, RZ ;  /* 0x00007772383c7816 */ /* 0x001fe400000000ff */
[----:B------:R-:W4:Y:S04]  /*30030*/  LDL.LU.64 R170, [R1+0xb8] ;  /* 0x0000b80001aa7983 */ /* 0x000f280000300a00 */
[----:B------:R0:W-:Y:S01]  /*30040*/  @P6 STG.E.U8 desc[UR32][R218.64], R60 ;  /* 0x0000003cda006986 */ /* 0x0001e2000c101120 */
[----:B------:R-:W-:-:S02]  /*30050*/  LOP3.LUT P6, RZ, R4, 0x8000000, RZ, 0xc0, !PT ;  /* 0x0800000004ff7812 */ /* 0x000fc400078cc0ff */
[----:B------:R-:W-:Y:S01]  /*30060*/  PRMT R56, R56, 0x7773, RZ ;  /* 0x0000777338387816 */ /* 0x000fe200000000ff */
[----:B0-----:R-:W4:Y:S10]  /*30070*/  LDL.LU.64 R218, [R1+0xb0] ;  /* 0x0000b00001da7983 */ /* 0x001f340000300a00 */
[----:B------:R0:W-:Y:S04]  /*30080*/  @P6 STG.E.U8 desc[UR32][R216.64], R56 ;  /* 0x00000038d8006986 */ /* 0x0001e8000c101120 */
[----:B0-----:R-:W4:Y:S01]  /*30090*/  LDL.LU.64 R216, [R1+0xa8] ;  /* 0x0000a80001d87983 */ /* 0x001f220000300a00 */
[----:B------:R-:W-:-:S02]  /*300a0*/  LOP3.LUT P6, RZ, R4, 0x4000000, RZ, 0xc0, !PT ;  /* 0x0400000004ff7812 */ /* 0x000fc400078cc0ff */
[----:B------:R-:W-:Y:S02]  /*300b0*/  PRMT R56, R52, 0x7770, RZ ;  /* 0x0000777034387816 */ /* 0x000fe400000000ff */
[C---:B------:R-:W-:Y:S02]  /*300c0*/  LOP3.LUT P5, RZ, R193.reuse, 0x100, RZ, 0xc0, !PT ;  /* 0x00000100c1ff7812 */ /* 0x040fe400078ac0ff */
[C---:B------:R-:W-:Y:S02]  /*300d0*/  LOP3.LUT P4, RZ, R193.reuse, 0x80, RZ, 0xc0, !PT ;  /* 0x00000080c1ff7812 */ /* 0x040fe4000788c0ff */
[C---:B------:R-:W-:Y:S02]  /*300e0*/  LOP3.LUT P3, RZ, R193.reuse, 0x40, RZ, 0xc0, !PT ;  /* 0x00000040c1ff7812 */ /* 0x040fe4000786c0ff */
[C---:B------:R-:W-:Y:S02]  /*300f0*/  LOP3.LUT P2, RZ, R193.reuse, 0x20, RZ, 0xc0, !PT ;  /* 0x00000020c1ff7812 */ /* 0x040fe4000784c0ff */
[----:B------:R-:W-:Y:S01]  /*30100*/  LOP3.LUT P1, RZ, R193, 0x10, RZ, 0xc0, !PT ;  /* 0x00000010c1ff7812 */ /* 0x000fe2000782c0ff */
[----:B--2---:R0:W-:Y:S04]  /*30110*/  @P6 STG.E.U8 desc[UR32][R220.64], R56 ;  /* 0x00000038dc006986 */ /* 0x0041e8000c101120 */
[----:B0-----:R-:W2:Y:S01]  /*30120*/  LDL.LU.64 R220, [R1+0xa0] ;  /* 0x0000a00001dc7983 */ /* 0x001ea20000300a00 */
[----:B------:R-:W-:-:S02]  /*30130*/  LOP3.LUT P6, RZ, R4, 0x2000000, RZ, 0xc0, !PT ;  /* 0x0200000004ff7812 */ /* 0x000fc400078cc0ff */
[----:B------:R-:W-:-:S11]  /*30140*/  PRMT R56, R52, 0x7771, RZ ;  /* 0x0000777134387816 */ /* 0x000fd600000000ff */
[----:B------:R0:W-:Y:S01]  /*30150*/  @P6 STG.E.U8 desc[UR32][R184.64], R56 ;  /* 0x00000038b8006986 */ /* 0x0001e2000c101120 */
[----:B------:R-:W-:Y:S02]  /*30160*/  LOP3.LUT P6, RZ, R4, 0x1000000, RZ, 0xc0, !PT ;  /* 0x0100000004ff7812 */ /* 0x000fe400078cc0ff */
[----:B0-----:R-:W-:-:S11]  /*30170*/  PRMT R56, R52, 0x7772, RZ ;  /* 0x0000777234387816 */ /* 0x001fd600000000ff */
[----:B------:R-:W-:Y:S01]  /*30180*/  @P6 STG.E.U8 desc[UR32][R186.64], R56 ;  /* 0x00000038ba006986 */ /* 0x000fe2000c101120 */
[----:B------:R-:W-:Y:S02]  /*30190*/  LOP3.LUT P6, RZ, R4, 0x800000, RZ, 0xc0, !PT ;  /* 0x0080000004ff7812 */ /* 0x000fe400078cc0ff */
[----:B------:R-:W-:-:S11]  /*301a0*/  PRMT R52, R52, 0x7773, RZ ;  /* 0x0000777334347816 */ /* 0x000fd600000000ff */
[----:B------:R0:W-:Y:S01]  /*301b0*/  @P6 STG.E.U8 desc[UR32][R188.64], R52 ;  /* 0x00000034bc006986 */ /* 0x0001e2000c101120 */
[----:B------:R-:W-:Y:S02]  /*301c0*/  LOP3.LUT P6, RZ, R4, 0x400000, RZ, 0xc0, !PT ;  /* 0x0040000004ff7812 */ /* 0x000fe400078cc0ff */
[----:B0-----:R-:W-:-:S11]  /*301d0*/  PRMT R52, R57, 0x7770, RZ ;  /* 0x0000777039347816 */ /* 0x001fd600000000ff */
[----:B------:R0:W-:Y:S01]  /*301e0*/  @P6 STG.E.U8 desc[UR32][R190.64], R52 ;  /* 0x00000034be006986 */ /* 0x0001e2000c101120 */
[----:B------:R-:W-:Y:S02]  /*301f0*/  LOP3.LUT P6, RZ, R4, 0x200000, RZ, 0xc0, !PT ;  /* 0x0020000004ff7812 */ /* 0x000fe400078cc0ff */
[----:B0-----:R-:W-:-:S11]  /*30200*/  PRMT R52, R57, 0x7771, RZ ;  /* 0x0000777139347816 */ /* 0x001fd600000000ff */
[----:B------:R0:W-:Y:S01]  /*30210*/  @P6 STG.E.U8 desc[UR32][R168.64], R52 ;  /* 0x00000034a8006986 */ /* 0x0001e2000c101120 */
[----:B------:R-:W-:Y:S02]  /*30220*/  LOP3.LUT P6, RZ, R4, 0x100000, RZ, 0xc0, !PT ;  /* 0x0010000004ff7812 */ /* 0x000fe400078cc0ff */
[C---:B0-----:R-:W-:Y:S02]  /*30230*/  PRMT R52, R57.reuse, 0x7772, RZ ;  /* 0x0000777239347816 */ /* 0x041fe400000000ff */
[----:B------:R-:W-:-:S09]  /*30240*/  PRMT R57, R57, 0x7773, RZ ;  /* 0x0000777339397816 */ /* 0x000fd200000000ff */
[----:B---3--:R0:W-:Y:S04]  /*30250*/  @P6 STG.E.U8 desc[UR32][R196.64], R52 ;  /* 0x00000034c4006986 */ /* 0x0081e8000c101120 */
[----:B----4-:R-:W-:Y:S01]  /*30260*/  @P5 STG.E.U8 desc[UR32][R198.64], R57 ;  /* 0x00000039c6005986 */ /* 0x010fe2000c101120 */
[----:B0-----:R-:W-:-:S05]  /*30270*/  PRMT R52, R53, 0x7770, RZ ;  /* 0x0000777035347816 */ /* 0x001fca00000000ff */
[----:B------:R0:W-:Y:S02]  /*30280*/  @P4 STG.E.U8 desc[UR32][R200.64], R52 ;  /* 0x00000034c8004986 */ /* 0x0001e4000c101120 */
[----:B0-----:R-:W-:-:S05]  /*30290*/  PRMT R52, R53, 0x7771, RZ ;  /* 0x0000777135347816 */ /* 0x001fca00000000ff */
[----:B------:R0:W-:Y:S02]  /*302a0*/  @P3 STG.E.U8 desc[UR32][R170.64], R52 ;  /* 0x00000034aa003986 */ /* 0x0001e4000c101120 */
[C---:B0-----:R-:W-:Y:S02]  /*302b0*/  PRMT R52, R53.reuse, 0x7772, RZ ;  /* 0x0000777235347816 */ /* 0x041fe400000000ff */
[----:B------:R-:W-:-:S03]  /*302c0*/  PRMT R53, R53, 0x7773, RZ ;  /* 0x0000777335357816 */ /* 0x000fc600000000ff */
[----:B------:R-:W-:Y:S04]  /*302d0*/  @P2 STG.E.U8 desc[UR32][R218.64], R52 ;  /* 0x00000034da002986 */ /* 0x000fe8000c101120 */
[----:B------:R0:W-:Y:S04]  /*302e0*/  @P1 STG.E.U8 desc[UR32][R216.64], R53 ;  /* 0x00000035d8001986 */ /* 0x0001e8000c101120 */
[----:B0-----:R-:W3:Y:S04]  /*302f0*/  LDL.LU.64 R216, [R1+0x98] ;  /* 0x0000980001d87983 */ /* 0x001ee80000300a00 */
[----:B------:R-:W4:Y:S04]  /*30300*/  LDL.LU.64 R198, [R1+0x90] ;  /* 0x0000900001c67983 */ /* 0x000f280000300a00 */
[----:B------:R-:W4:Y:S04]  /*30310*/  LDL.LU.64 R200, [R1+0x88] ;  /* 0x0000880001c87983 */ /* 0x000f280000300a00 */
[----:B------:R-:W4:Y:S01]  /*30320*/  LDL.LU.64 R170, [R1+0x80] ;  /* 0x0000800001aa7983 */ /* 0x000f220000300a00 */
[----:B------:R-:W-:-:S03]  /*30330*/  LOP3.LUT P0, RZ, R193, 0x8, RZ, 0xc0, !PT ;  /* 0x00000008c1ff7812 */ /* 0x000fc6000780c0ff */
[----:B------:R-:W4:Y:S01]  /*30340*/  LDL.LU.64 R218, [R1+0x78] ;  /* 0x0000780001da7983 */ /* 0x000f220000300a00 */
[----:B------:R-:W-:-:S09]  /*30350*/  PRMT R52, R58, 0x7770, RZ ;  /* 0x000077703a347816 */ /* 0x000fd200000000ff */
[----:B--2---:R0:W-:Y:S04]  /*30360*/  @P0 STG.E.U8 desc[UR32][R220.64], R52 ;  /* 0x00000034dc000986 */ /* 0x0041e8000c101120 */
[----:B0-----:R-:W2:Y:S01]  /*30370*/  LDL.LU.64 R220, [R1+0x70] ;  /* 0x0000700001dc7983 */ /* 0x001ea20000300a00 */
[----:B------:R-:W-:Y:S02]  /*30380*/  LOP3.LUT P6, RZ, R192, 0x400000, RZ, 0xc0, !PT ;  /* 0x00400000c0ff7812 */ /* 0x000fe400078cc0ff */
[----:B------:R-:W-:Y:S02]  /*30390*/  LOP3.LUT R4, R4, 0xffffefff, RZ, 0xc0, !PT ;  /* 0xffffefff04047812 */ /* 0x000fe400078ec0ff */
[----:B------:R-:W-:-:S09]  /*303a0*/  LOP3.LUT P3, RZ, R193, 0x4, RZ, 0xc0, !PT ;  /* 0x00000004c1ff7812 */ /* 0x000fd2000786c0ff */
[----:B------:R-:W-:Y:S02]  /*303b0*/  @P6 LOP3.LUT R4, R4, 0x1000, RZ, 0xfc, !PT ;  /* 0x0000100004046812 */ /* 0x000fe400078efcff */
[----:B------:R-:W-:Y:S02]  /*303c0*/  LOP3.LUT P6, RZ, R192, 0x800000, RZ, 0xc0, !PT ;  /* 0x00800000c0ff7812 */ /* 0x000fe400078cc0ff */
[----:B------:R-:W-:Y:S02]  /*303d0*/  LOP3.LUT R4, R4, 0xffffdfff, RZ, 0xc0, !PT ;  /* 0xffffdfff04047812 */ /* 0x000fe400078ec0ff */
[----:B------:R-:W-:-:S09]  /*303e0*/  PRMT R52, R58, 0x7771, RZ ;  /* 0x000077713a347816 */ /* 0x000fd200000000ff */
        /* <DEDUP_REMOVED lines=13> */
[----:B------:R-:W-:Y:S01]  /*304c0*/  LOP3.LUT P6, RZ, R192, 0x10000000, RZ, 0xc0, !PT ;  /* 0x10000000c0ff7812 */ /* 0x000fe200078cc0ff */
[----:B---3--:R0:W-:Y:S04]  /*304d0*/  @P3 STG.E.U8 desc[UR32][R216.64], R52 ;  /* 0x00000034d8003986 */ /* 0x0081e8000c101120 */
[----:B0-----:R-:W3:Y:S04]  /*304e0*/  LDL.LU.64 R216, [R1+0x68] ;  /* 0x0000680001d87983 */ /* 0x001ee80000300a00 */
[----:B------:R-:W3:Y:S04]  /*304f0*/  LDL.LU.64 R184, [R1+0x60] ;  /* 0x0000600001b87983 */ /* 0x000ee80000300a00 */
[----:B------:R-:W3:Y:S04]  /*30500*/  LDL.LU.64 R186, [R1+0x58] ;  /* 0x0000580001ba7983 */ /* 0x000ee80000300a00 */
[----:B------:R-:W3:Y:S04]  /*30510*/  LDL.LU.64 R188, [R1+0x50] ;  /* 0x0000500001bc7983 */ /* 0x000ee80000300a00 */
[----:B------:R-:W3:Y:S01]  /*30520*/  LDL.LU.64 R190, [R1+0x48] ;  /* 0x0000480001be7983 */ /* 0x000ee20000300a00 */
[----:B------:R-:W-:-:S02]  /*30530*/  LOP3.LUT R4, R4, 0xfffbffff, RZ, 0xc0, !PT ;  /* 0xfffbffff04047812 */ /* 0x000fc400078ec0ff */
[C---:B------:R-:W-:Y:S01]  /*30540*/  LOP3.LUT P2, RZ, R193.reuse, 0x2, RZ, 0xc0, !PT ;  /* 0x00000002c1ff7812 */ /* 0x040fe2000784c0ff */
[----:B------:R-:W3:Y:S01]  /*30550*/  LDL.LU.64 R168, [R1+0x40] ;  /* 0x0000400001a87983 */ /* 0x000ee20000300a00 */
[----:B------:R-:W-:Y:S02]  /*30560*/  @P6 LOP3.LUT R4, R4, 0x40000, RZ, 0xfc, !PT ;  /* 0x0004000004046812 */ /* 0x000fe400078efcff */
[C---:B------:R-:W-:Y:S01]  /*30570*/  LOP3.LUT P6, RZ, R192.reuse, 0x20000000, RZ, 0xc0, !PT ;  /* 0x20000000c0ff7812 */ /* 0x040fe200078cc0ff */
[----:B------:R-:W3:Y:S01]  /*30580*/  LDL.LU.64 R196, [R1+0x38] ;  /* 0x0000380001c47983 */ /* 0x000ee20000300a00 */
[----:B------:R-:W-:Y:S02]  /*30590*/  LOP3.LUT P1, RZ, R193, 0x1, RZ, 0xc0, !PT ;  /* 0x00000001c1ff7812 */ /* 0x000fe4000782c0ff */
[----:B------:R-:W-:Y:S02]  /*305a0*/  LOP3.LUT P0, RZ, R192, 0x80000000, RZ, 0xc0, !PT ;  /* 0x80000000c0ff7812 */ /* 0x000fe4000780c0ff */
[----:B------:R-:W-:-:S02]  /*305b0*/  LOP3.LUT R4, R4, 0xfff7ffff, RZ, 0xc0, !PT ;  /* 0xfff7ffff04047812 */ /* 0x000fc400078ec0ff */
[C---:B------:R-:W-:Y:S02]  /*305c0*/  PRMT R52, R58.reuse, 0x7772, RZ ;  /* 0x000077723a347816 */ /* 0x040fe400000000ff */
[----:B------:R-:W-:-:S03]  /*305d0*/  PRMT R58, R58, 0x7773, RZ ;  /* 0x000077733a3a7816 */ /* 0x000fc600000000ff */
[----:B------:R-:W-:Y:S01]  /*305e0*/  @P6 LOP3.LUT R4, R4, 0x80000, RZ, 0xfc, !PT ;  /* 0x0008000004046812 */ /* 0x000fe200078efcff */
[----:B----4-:R0:W-:Y:S01]  /*305f0*/  @P2 STG.E.U8 desc[UR32][R198.64], R52 ;  /* 0x00000034c6002986 */ /* 0x0101e2000c101120 */
[----:B------:R-:W-:-:S03]  /*30600*/  LOP3.LUT P6, RZ, R192, 0x40000000, RZ, 0xc0, !PT ;  /* 0x40000000c0ff7812 */ /* 0x000fc600078cc0ff */
[----:B------:R1:W-:Y:S01]  /*30610*/  @P1 STG.E.U8 desc[UR32][R200.64], R58 ;  /* 0x0000003ac8001986 */ /* 0x0003e2000c101120 */
[----:B0-----:R-:W-:-:S03]  /*30620*/  PRMT R52, R54, 0x7770, RZ ;  /* 0x0000777036347816 */ /* 0x001fc600000000ff */
[----:B------:R-:W4:Y:S04]  /*30630*/  LDL.LU.64 R198, [R1+0x30] ;  /* 0x0000300001c67983 */ /* 0x000f280000300a00 */
[----:B------:R0:W-:Y:S04]  /*30640*/  @P0 STG.E.U8 desc[UR32][R170.64], R52 ;  /* 0x00000034aa000986 */ /* 0x0001e8000c101120 */
[----:B-1----:R-:W4:Y:S01]  /*30650*/  LDL.LU.64 R200, [R1+0x28] ;  /* 0x0000280001c87983 */ /* 0x002f220000300a00 */
[----:B0-----:R-:W-:-:S03]  /*30660*/  PRMT R52, R54, 0x7771, RZ ;  /* 0x0000777136347816 */ /* 0x001fc600000000ff */
[----:B------:R-:W4:Y:S04]  /*30670*/  LDL.LU.64 R170, [R1+0x20] ;  /* 0x0000200001aa7983 */ /* 0x000f280000300a00 */
[----:B------:R0:W-:Y:S01]  /*30680*/  @P6 STG.E.U8 desc[UR32][R218.64], R52 ;  /* 0x00000034da006986 */ /* 0x0001e2000c101120 */
[----:B------:R-:W-:Y:S02]  /*30690*/  LOP3.LUT P6, RZ, R4, 0x80000, RZ, 0xc0, !PT ;  /* 0x0008000004ff7812 */ /* 0x000fe400078cc0ff */
[----:B0-----:R-:W-:Y:S01]  /*306a0*/  PRMT R52, R54, 0x7772, RZ ;  /* 0x0000777236347816 */ /* 0x001fe200000000ff */
[----:B------:R-:W4:Y:S10]  /*306b0*/  LDL.LU.64 R218, [R1+0x18] ;  /* 0x0000180001da7983 */ /* 0x000f340000300a00 */
[----:B--2---:R0:W-:Y:S04]  /*306c0*/  @P6 STG.E.U8 desc[UR32][R220.64], R52 ;  /* 0x00000034dc006986 */ /* 0x0041e8000c101120 */
[----:B0-----:R-:W2:Y:S01]  /*306d0*/  LDL.LU.64 R220, [R1+0x10] ;  /* 0x0000100001dc7983 */ /* 0x001ea20000300a00 */
[----:B------:R-:W-:-:S02]  /*306e0*/  LOP3.LUT P6, RZ, R4, 0x40000, RZ, 0xc0, !PT ;  /* 0x0004000004ff7812 */ /* 0x000fc400078cc0ff */
[----:B------:R-:W-:Y:S02]  /*306f0*/  PRMT R54, R54, 0x7773, RZ ;  /* 0x0000777336367816 */ /* 0x000fe400000000ff */
[----:B------:R-:W-:Y:S02]  /*30700*/  PRMT R52, R59, 0x7770, RZ ;  /* 0x000077703b347816 */ /* 0x000fe400000000ff */
[C---:B------:R-:W-:Y:S02]  /*30710*/  LOP3.LUT P5, RZ, R192.reuse, 0x200000, RZ, 0xc0, !PT ;  /* 0x00200000c0ff7812 */ /* 0x040fe400078ac0ff */
[C---:B------:R-:W-:Y:S02]  /*30720*/  LOP3.LUT P4, RZ, R192.reuse, 0x100000, RZ, 0xc0, !PT ;  /* 0x00100000c0ff7812 */ /* 0x040fe4000788c0ff */
[C---:B------:R-:W-:Y:S02]  /*30730*/  LOP3.LUT P3, RZ, R192.reuse, 0x80000, RZ, 0xc0, !PT ;  /* 0x00080000c0ff7812 */ /* 0x040fe4000786c0ff */
[----:B------:R-:W-:-:S02]  /*30740*/  LOP3.LUT P2, RZ, R192, 0x40000, RZ, 0xc0, !PT ;  /* 0x00040000c0ff7812 */ /* 0x000fc4000784c0ff */
[----:B------:R-:W-:Y:S01]  /*30750*/  LOP3.LUT P1, RZ, R192, 0x20000, RZ, 0xc0, !PT ;  /* 0x00020000c0ff7812 */ /* 0x000fe2000782c0ff */
[----:B---3--:R0:W-:Y:S01]  /*30760*/  @P6 STG.E.U8 desc[UR32][R216.64], R54 ;  /* 0x00000036d8006986 */ /* 0x0081e2000c101120 */
[----:B------:R-:W-:-:S03]  /*30770*/  LOP3.LUT P6, RZ, R4, 0x20000, RZ, 0xc0, !PT ;  /* 0x0002000004ff7812 */ /* 0x000fc600078cc0ff */
[----:B0-----:R-:W3:Y:S10]  /*30780*/  LDL.LU.64 R216, [R1+0x8] ;  /* 0x0000080001d87983 */ /* 0x001ef40000300a00 */
[----:B------:R0:W-:Y:S01]  /*30790*/  @P6 STG.E.U8 desc[UR32][R184.64], R52 ;  /* 0x00000034b8006986 */ /* 0x0001e2000c101120 */
[----:B------:R-:W-:-:S02]  /*307a0*/  LOP3.LUT P6, RZ, R4, 0x10000, RZ, 0xc0, !PT ;  /* 0x0001000004ff7812 */ /* 0x000fc400078cc0ff */
[----:B0-----:R-:W-:-:S11]  /*307b0*/  PRMT R52, R59, 0x7771, RZ ;  /* 0x000077713b347816 */ /* 0x001fd600000000ff */
[----:B------:R0:W-:Y:S01]  /*307c0*/  @P6 STG.E.U8 desc[UR32][R186.64], R52 ;  /* 0x00000034ba006986 */ /* 0x0001e2000c101120 */
[----:B------:R-:W-:Y:S02]  /*307d0*/  LOP3.LUT P6, RZ, R4, 0x8000, RZ, 0xc0, !PT ;  /* 0x0000800004ff7812 */ /* 0x000fe400078cc0ff */
[----:B0-----:R-:W-:-:S11]  /*307e0*/  PRMT R52, R59, 0x7772, RZ ;  /* 0x000077723b347816 */ /* 0x001fd600000000ff */
[----:B------:R0:W-:Y:S01]  /*307f0*/  @P6 STG.E.U8 desc[UR32][R188.64], R52 ;  /* 0x00000034bc006986 */ /* 0x0001e2000c101120 */
[----:B------:R-:W-:Y:S02]  /*30800*/  LOP3.LUT P6, RZ, R4, 0x4000, RZ, 0xc0, !PT ;  /* 0x0000400004ff7812 */ /* 0x000fe400078cc0ff */
[----:B------:R-:W-:-:S11]  /*30810*/  PRMT R59, R59, 0x7773, RZ ;  /* 0x000077733b3b7816 */ /* 0x000fd600000000ff */
[----:B------:R-:W-:Y:S01]  /*30820*/  @P6 STG.E.U8 desc[UR32][R190.64], R59 ;  /* 0x0000003bbe006986 */ /* 0x000fe2000c101120 */
[----:B------:R-:W-:Y:S02]  /*30830*/  LOP3.LUT P6, RZ, R4, 0x2000, RZ, 0xc0, !PT ;  /* 0x0000200004ff7812 */ /* 0x000fe400078cc0ff */
[----:B0-----:R-:W-:-:S11]  /*30840*/  PRMT R52, R55, 0x7770, RZ ;  /* 0x0000777037347816 */ /* 0x001fd600000000ff */
[----:B------:R0:W-:Y:S01]  /*30850*/  @P6 STG.E.U8 desc[UR32][R168.64], R52 ;  /* 0x00000034a8006986 */ /* 0x0001e2000c101120 */
[----:B------:R-:W-:Y:S02]  /*30860*/  LOP3.LUT P6, RZ, R4, 0x1000, RZ, 0xc0, !PT ;  /* 0x0000100004ff7812 */ /* 0x000fe400078cc0ff */
[----:B0-----:R-:W-:-:S11]  /*30870*/  PRMT R52, R55, 0x7771, RZ ;  /* 0x0000777137347816 */ /* 0x001fd600000000ff */
[----:B------:R0:W-:Y:S02]  /*30880*/  @P6 STG.E.U8 desc[UR32][R196.64], R52 ;  /* 0x00000034c4006986 */ /* 0x0001e4000c101120 */
[C---:B0-----:R-:W-:Y:S02]  /*30890*/  PRMT R52, R55.reuse, 0x7772, RZ ;  /* 0x0000777237347816 */ /* 0x041fe400000000ff */
[----:B------:R-:W-:-:S03]  /*308a0*/  PRMT R55, R55, 0x7773, RZ ;  /* 0x0000777337377816 */ /* 0x000fc600000000ff */
[----:B----4-:R0:W-:Y:S04]  /*308b0*/  @P5 STG.E.U8 desc[UR32][R198.64], R52 ;  /* 0x00000034c6005986 */ /* 0x0101e8000c101120 */
[----:B------:R-:W-:Y:S01]  /*308c0*/  @P4 STG.E.U8 desc[UR32][R200.64], R55 ;  /* 0x00000037c8004986 */ /* 0x000fe2000c101120 */
[----:B0-----:R-:W-:-:S05]  /*308d0*/  PRMT R52, R48, 0x7770, RZ ;  /* 0x0000777030347816 */ /* 0x001fca00000000ff */
[----:B------:R0:W-:Y:S02]  /*308e0*/  @P3 STG.E.U8 desc[UR32][R170.64], R52 ;  /* 0x00000034aa003986 */ /* 0x0001e4000c101120 */
[----:B0-----:R-:W-:-:S05]  /*308f0*/  PRMT R52, R48, 0x7771, RZ ;  /* 0x0000777130347816 */ /* 0x001fca00000000ff */
[----:B------:R0:W-:Y:S02]  /*30900*/  @P2 STG.E.U8 desc[UR32][R218.64], R52 ;  /* 0x00000034da002986 */ /* 0x0001e4000c101120 */
[----:B0-----:R-:W-:-:S05]  /*30910*/  PRMT R52, R48, 0x7772, RZ ;  /* 0x0000777230347816 */ /* 0x001fca00000000ff */
[----:B--2---:R0:W-:Y:S04]  /*30920*/  @P1 STG.E.U8 desc[UR32][R220.64], R52 ;  /* 0x00000034dc001986 */ /* 0x0041e8000c101120 */
[----:B0-----:R-:W2:Y:S01]  /*30930*/  LDL.LU.64 R220, [R1] ;  /* 0x0000000001dc7983 */ /* 0x001ea20000300a00 */
[C---:B------:R-:W-:Y:S02]  /*30940*/  LOP3.LUT P0, RZ, R192.reuse, 0x10000, RZ, 0xc0, !PT ;  /* 0x00010000c0ff7812 */ /* 0x040fe4000780c0ff */
[----:B------:R-:W-:Y:S02]  /*30950*/  LOP3.LUT P3, RZ, R192, 0x8000, RZ, 0xc0, !PT ;  /* 0x00008000c0ff7812 */ /* 0x000fe4000786c0ff */
[----:B------:R-:W-:Y:S02]  /*30960*/  PRMT R52, R48, 0x7773, RZ ;  /* 0x0000777330347816 */ /* 0x000fe400000000ff */
[----:B------:R-:W-:-:S02]  /*30970*/  LOP3.LUT P6, RZ, R192, 0x8, RZ, 0xc0, !PT ;  /* 0x00000008c0ff7812 */ /* 0x000fc400078cc0ff */
        /* <DEDUP_REMOVED lines=9> */
[----:B---3--:R0:W-:Y:S02]  /*30a10*/  @P0 STG.E.U8 desc[UR32][R216.64], R52 ;  /* 0x00000034d8000986 */ /* 0x0081e4000c101120 */
[----:B0-----:R-:W-:Y:S02]  /*30a20*/  PRMT R52, R68, 0x7770, RZ ;  /* 0x0000777044347816 */ /* 0x001fe400000000ff */
[----:B------:R-:W-:-:S08]  /*30a30*/  LOP3.LUT R4, R4, 0xffffff7f, RZ, 0xc0, !PT ;  /* 0xffffff7f04047812 */ /* 0x000fd000078ec0ff */
[----:B------:R-:W-:Y:S02]  /*30a40*/  @P6 LOP3.LUT R4, R4, 0x80, RZ, 0xfc, !PT ;  /* 0x0000008004046812 */ /* 0x000fe400078efcff */
[----:B------:R-:W-:Y:S02]  /*30a50*/  LOP3.LUT P6, RZ, R192, 0x80, RZ, 0xc0, !PT ;  /* 0x00000080c0ff7812 */ /* 0x000fe400078cc0ff */
[----:B------:R-:W-:-:S11]  /*30a60*/  LOP3.LUT R4, R4, 0xfffffeff, RZ, 0xc0, !PT ;  /* 0xfffffeff04047812 */ /* 0x000fd600078ec0ff */
[----:B------:R-:W-:Y:S02]  /*30a70*/  @P6 LOP3.LUT R4, R4, 0x100, RZ, 0xfc, !PT ;  /* 0x0000010004046812 */ /* 0x000fe400078efcff */
[----:B------:R-:W-:Y:S02]  /*30a80*/  LOP3.LUT P6, RZ, R192, 0x100, RZ, 0xc0, !PT ;  /* 0x00000100c0ff7812 */ /* 0x000fe400078cc0ff */
[----:B------:R-:W-:Y:S01]  /*30a90*/  LOP3.LUT R4, R4, 0xfffffdff, RZ, 0xc0, !PT ;  /* 0xfffffdff04047812 */ /* 0x000fe200078ec0ff */
[----:B--2---:R0:W-:Y:S04]  /*30aa0*/  @P3 STG.E.U8 desc[UR32][R220.64], R52 ;  /* 0x00000034dc003986 */ /* 0x0041e8000c101120 */
[----:B0-----:R-:W2:Y:S06]  /*30ab0*/  LDL.LU.64 R220, [R1+0xdd0] ;  /* 0x000dd00001dc7983 */ /* 0x001eac0000300a00 */
[----:B------:R-:W-:-:S02]  /*30ac0*/  @P6 LOP3.LUT R4, R4, 0x200, RZ, 0xfc, !PT ;  /* 0x0000020004046812 */ /* 0x000fc400078efcff */
[----:B------:R-:W-:Y:S01]  /*30ad0*/  LOP3.LUT P6, RZ, R192, 0x200, RZ, 0xc0, !PT ;  /* 0x00000200c0ff7812 */ /* 0x000fe200078cc0ff */
[----:B------:R-:W3:Y:S01]  /*30ae0*/  LDL.LU.64 R198, [R1+0xdc8] ;  /* 0x000dc80001c67983 */ /* 0x000ee20000300a00 */
[----:B------:R-:W-:Y:S02]  /*30af0*/  LOP3.LUT R4, R4, 0xfffffbff, RZ, 0xc0, !PT ;  /* 0xfffffbff04047812 */ /* 0x000fe400078ec0ff */
[C---:B------:R-:W-:Y:S01]  /*30b00*/  LOP3.LUT P2, RZ, R192.reuse, 0x4000, RZ, 0xc0, !PT ;  /* 0x00004000c0ff7812 */ /* 0x040fe2000784c0ff */
[----:B------:R-:W4:Y:S01]  /*30b10*/  LDL.LU.64 R200, [R1+0xdc0] ;  /* 0x000dc00001c87983 */ /* 0x000f220000300a00 */
[----:B------:R-:W-:Y:S02]  /*30b20*/  LOP3.LUT P1, RZ, R192, 0x2000, RZ, 0xc0, !PT ;  /* 0x00002000c0ff7812 */ /* 0x000fe4000782c0ff */
[----:B------:R-:W-:Y:S01]  /*30b30*/  PRMT R52, R68, 0x7771, RZ ;  /* 0x0000777144347816 */ /* 0x000fe200000000ff */
[----:B------:R-:W4:Y:S04]  /*30b40*/  LDL.LU.64 R170, [R1+0xdb8] ;  /* 0x000db80001aa7983 */ /* 0x000f280000300a00 */
[----:B------:R-:W-:Y:S01]  /*30b50*/  @P6 LOP3.LUT R4, R4, 0x400, RZ, 0xfc, !PT ;  /* 0x0000040004046812 */ /* 0x000fe200078efcff */
[----:B------:R-:W4:Y:S01]  /*30b60*/  LDL.LU.64 R218, [R1+0xdb0] ;  /* 0x000db00001da7983 */ /* 0x000f220000300a00 */
[----:B------:R-:W-:-:S02]  /*30b70*/  LOP3.LUT P6, RZ, R192, 0x400, RZ, 0xc0, !PT ;  /* 0x00000400c0ff7812 */ /* 0x000fc400078cc0ff */
[----:B------:R-:W-:Y:S02]  /*30b80*/  LOP3.LUT R4, R4, 0xfffff7ff, RZ, 0xc0, !PT ;  /* 0xfffff7ff04047812 */ /* 0x000fe400078ec0ff */
[C---:B------:R-:W-:Y:S01]  /*30b90*/  LOP3.LUT P0, RZ, R192.reuse, 0x1000, RZ, 0xc0, !PT ;  /* 0x00001000c0ff7812 */ /* 0x040fe2000780c0ff */
[----:B------:R0:W-:Y:S01]  /*30ba0*/  @P2 STG.E.U8 desc[UR32][R250.64], R52 ;  /* 0x00000034fa002986 */ /* 0x0001e2000c101120 */
[C---:B------:R-:W-:Y:S02]  /*30bb0*/  LOP3.LUT P5, RZ, R192.reuse, 0x4, RZ, 0xc0, !PT ;  /* 0x00000004c0ff7812 */ /* 0x040fe400078ac0ff */
[----:B------:R-:W-:Y:S01]  /*30bc0*/  LOP3.LUT P4, RZ, R192, 0x2, RZ, 0xc0, !PT ;  /* 0x00000002c0ff7812 */ /* 0x000fe2000788c0ff */
[----:B------:R-:W4:Y:S04]  /*30bd0*/  LDL.LU.64 R216, [R1+0xda8] ;  /* 0x000da80001d87983 */ /* 0x000f280000300a00 */
[----:B------:R-:W-:-:S02]  /*30be0*/  @P6 LOP3.LUT R4, R4, 0x800, RZ, 0xfc, !PT ;  /* 0x0000080004046812 */ /* 0x000fc400078efcff */
[----:B------:R-:W-:Y:S02]  /*30bf0*/  LOP3.LUT P6, RZ, R192, 0x800, RZ, 0xc0, !PT ;  /* 0x00000800c0ff7812 */ /* 0x000fe400078cc0ff */
[C---:B0-----:R-:W-:Y:S02]  /*30c00*/  PRMT R52, R68.reuse, 0x7772, RZ ;  /* 0x0000777244347816 */ /* 0x041fe400000000ff */
[----:B------:R-:W-:-:S03]  /*30c10*/  PRMT R68, R68, 0x7773, RZ ;  /* 0x0000777344447816 */ /* 0x000fc600000000ff */
[----:B------:R0:W-:Y:S04]  /*30c20*/  @P1 STG.E.U8 desc[UR32][R248.64], R52 ;  /* 0x00000034f8001986 */ /* 0x0001e8000c101120 */
[----:B------:R-:W-:Y:S01]  /*30c30*/  @P0 STG.E.U8 desc[UR32][R246.64], R68 ;  /* 0x00000044f6000986 */ /* 0x000fe2000c101120 */
[----:B0-----:R-:W-:-:S05]  /*30c40*/  PRMT R52, R49, 0x7770, RZ ;  /* 0x0000777031347816 */ /* 0x001fca00000000ff */
[----:B------:R0:W-:Y:S01]  /*30c50*/  @P6 STG.E.U8 desc[UR32][R244.64], R52 ;  /* 0x00000034f4006986 */ /* 0x0001e2000c101120 */
[----:B------:R-:W-:Y:S02]  /*30c60*/  LOP3.LUT P6, RZ, R4, 0x800, RZ, 0xc0, !PT ;  /* 0x0000080004ff7812 */ /* 0x000fe400078cc0ff */
[----:B0-----:R-:W-:-:S11]  /*30c70*/  PRMT R52, R49, 0x7771, RZ ;  /* 0x0000777131347816 */ /* 0x001fd600000000ff */
        /* <DEDUP_REMOVED lines=20> */
[----:B0-----:R-:W-:Y:S02]  /*30dc0*/  PRMT R49, R50, 0x7770, RZ ;  /* 0x0000777032317816 */ /* 0x001fe400000000ff */
[----:B------:R-:W-:Y:S02]  /*30dd0*/  LOP3.LUT P3, RZ, R192, 0x1, RZ, 0xc0, !PT ;  /* 0x00000001c0ff7812 */ /* 0x000fe4000786c0ff */
[----:B------:R-:W-:-:S07]  /*30de0*/  LOP3.LUT P2, RZ, R19, 0x80000000, RZ, 0xc0, !PT ;  /* 0x8000000013ff7812 */ /* 0x000fce000784c0ff */
[----:B------:R0:W-:Y:S01]  /*30df0*/  @P6 STG.E.U8 desc[UR32][R228.64], R49 ;  /* 0x00000031e4006986 */ /* 0x0001e2000c101120 */
[----:B------:R-:W-:Y:S02]  /*30e00*/  LOP3.LUT P1, RZ, R19, 0x40000000, RZ, 0xc0, !PT ;  /* 0x4000000013ff7812 */ /* 0x000fe4000782c0ff */
[----:B0-----:R-:W-:-:S05]  /*30e10*/  PRMT R49, R50, 0x7771, RZ ;  /* 0x0000777132317816 */ /* 0x001fca00000000ff */
[----:B------:R0:W-:Y:S01]  /*30e20*/  @P5 STG.E.U8 desc[UR32][R226.64], R49 ;  /* 0x00000031e2005986 */ /* 0x0001e2000c101120 */
[----:B------:R-:W-:Y:S02]  /*30e30*/  LOP3.LUT P0, RZ, R19, 0x20000000, RZ, 0xc0, !PT ;  /* 0x2000000013ff7812 */ /* 0x000fe4000780c0ff */
[C---:B0-----:R-:W-:Y:S02]  /*30e40*/  PRMT R49, R50.reuse, 0x7772, RZ ;  /* 0x0000777232317816 */ /* 0x041fe400000000ff */
[----:B------:R-:W-:-:S03]  /*30e50*/  PRMT R50, R50, 0x7773, RZ ;  /* 0x0000777332327816 */ /* 0x000fc600000000ff */
[----:B------:R0:W-:Y:S04]  /*30e60*/  @P4 STG.E.U8 desc[UR32][R224.64], R49 ;  /* 0x00000031e0004986 */ /* 0x0001e8000c101120 */
[----:B------:R-:W-:Y:S01]  /*30e70*/  @P3 STG.E.U8 desc[UR32][R222.64], R50 ;  /* 0x00000032de003986 */ /* 0x000fe2000c101120 */
        /* <DEDUP_REMOVED lines=41> */
[----:B------:R-:W-:Y:S01]  /*31110*/  LOP3.LUT R4, R4, 0xfffffff7, RZ, 0xc0, !PT ;  /* 0xfffffff704047812 */ /* 0x000fe200078ec0ff */
[----:B---3--:R0:W-:Y:S01]  /*31120*/  @P2 STG.E.U8 desc[UR32][R198.64], R49 ;  /* 0x00000031c6002986 */ /* 0x0081e2000c101120 */
[----:B------:R-:W-:-:S09]  /*31130*/  LOP3.LUT P0, RZ, R19, 0x2000000, RZ, 0xc0, !PT ;  /* 0x0200000013ff7812 */ /* 0x000fd2000780c0ff */
[----:B------:R-:W-:Y:S02]  /*31140*/  @P6 LOP3.LUT R4, R4, 0x8, RZ, 0xfc, !PT ;  /* 0x0000000804046812 */ /* 0x000fe400078efcff */
[----:B------:R-:W-:Y:S01]  /*31150*/  LOP3.LUT P6, RZ, R19, 0x1000000, RZ, 0xc0, !PT ;  /* 0x0100000013ff7812 */ /* 0x000fe200078cc0ff */
[----:B0-----:R-:W3:Y:S01]  /*31160*/  LDL.LU.64 R198, [R1+0xd68] ;  /* 0x000d680001c67983 */ /* 0x001ee20000300a00 */
[----:B------:R-:W-:-:S05]  /*31170*/  PRMT R49, R51, 0x7771, RZ ;  /* 0x0000777133317816 */ /* 0x000fca00000000ff */
[----:B----4-:R0:W-:Y:S02]  /*31180*/  @P1 STG.E.U8 desc[UR32][R200.64], R49 ;  /* 0x00000031c8001986 */ /* 0x0101e4000c101120 */
[C---:B0-----:R-:W-:Y:S02]  /*31190*/  PRMT R49, R51.reuse, 0x7772, RZ ;  /* 0x0000777233317816 */ /* 0x041fe400000000ff */
[----:B------:R-:W4:Y:S01]  /*311a0*/  LDL.LU.64 R200, [R1+0xd60] ;  /* 0x000d600001c87983 */ /* 0x000f220000300a00 */
[----:B------:R-:W-:-:S03]  /*311b0*/  PRMT R51, R51, 0x7773, RZ ;  /* 0x0000777333337816 */ /* 0x000fc600000000ff */
[----:B------:R0:W-:Y:S04]  /*311c0*/  @P0 STG.E.U8 desc[UR32][R170.64], R49 ;  /* 0x00000031aa000986 */ /* 0x0001e8000c101120 */
[----:B------:R1:W-:Y:S01]  /*311d0*/  @P6 STG.E.U8 desc[UR32][R218.64], R51 ;  /* 0x00000033da006986 */ /* 0x0003e2000c101120 */
[C---:B------:R-:W-:Y:S02]  /*311e0*/  LOP3.LUT P6, RZ, R4.reuse, 0x8, RZ, 0xc0, !PT ;  /* 0x0000000804ff7812 */ /* 0x040fe400078cc0ff */
        /* <DEDUP_REMOVED lines=12> */
[----:B------:R-:W-:Y:S01]  /*312b0*/  @P6 STG.E.U8 desc[UR32][R184.64], R49 ;  /* 0x00000031b8006986 */ /* 0x000fe2000c101120 */
[----:B------:R-:W-:Y:S02]  /*312c0*/  LOP3.LUT P6, RZ, R4, 0x1, RZ, 0xc0, !PT ;  /* 0x0000000104ff7812 */ /* 0x000fe400078cc0ff */
[----:B------:R-:W-:-:S11]  /*312d0*/  PRMT R4, R72, 0x7770, RZ ;  /* 0x0000777048047816 */ /* 0x000fd600000000ff */
[----:B------:R-:W-:Y:S01]  /*312e0*/  @P6 STG.E.U8 desc[UR32][R186.64], R71 ;  /* 0x00000047ba006986 */ /* 0x000fe2000c101120 */
[----:B------:R-:W-:-:S13]  /*312f0*/  LOP3.LUT P6, RZ, R48, 0x80000000, RZ, 0xc0, !PT ;  /* 0x8000000030ff7812 */ /* 0x000fda00078cc0ff */
        /* <DEDUP_REMOVED lines=32> */
[----:B------:R-:W4:Y:S01]  /*31500*/  LDL.LU.64 R218, [R1+0xd18] ;  /* 0x000d180001da7983 */ /* 0x000f220000300a00 */
[----:B------:R-:W-:-:S03]  /*31510*/  LOP3.LUT P3, RZ, R19, 0x200, RZ, 0xc0, !PT ;  /* 0x0000020013ff7812 */ /* 0x000fc6000786c0ff */
[----:B------:R-:W4:Y:S01]  /*31520*/  LDL.LU.64 R216, [R1+0xd10] ;  /* 0x000d100001d87983 */ /* 0x000f220000300a00 */
        /* <DEDUP_REMOVED lines=14> */
[----:B------:R-:W-:Y:S01]  /*31610*/  LOP3.LUT R48, R48, 0xfeffffff, RZ, 0xc0, !PT ;  /* 0xfeffffff30307812 */ /* 0x000fe200078ec0ff */
[----:B--2---:R0:W-:Y:S04]  /*31620*/  @P3 STG.E.U8 desc[UR32][R220.64], R4 ;  /* 0x00000004dc003986 */ /* 0x0041e8000c101120 */
[----:B0-----:R-:W2:Y:S04]  /*31630*/  LDL.LU.64 R220, [R1+0xd08] ;  /* 0x000d080001dc7983 */ /* 0x001ea80000300a00 */
[----:B------:R-:W2:Y:S02]  /*31640*/  LDL.LU.64 R184, [R1+0xd00] ;  /* 0x000d000001b87983 */ /* 0x000ea40000300a00 */
[----:B------:R-:W-:-:S02]  /*31650*/  @P6 LOP3.LUT R48, R48, 0x1000000, RZ, 0xfc, !PT ;  /* 0x0100000030306812 */ /* 0x000fc400078efcff */
[----:B------:R-:W-:Y:S01]  /*31660*/  LOP3.LUT P6, RZ, R19, 0x4, RZ, 0xc0, !PT ;  /* 0x0000000413ff7812 */ /* 0x000fe200078cc0ff */
[----:B------:R-:W2:Y:S01]  /*31670*/  LDL.LU.64 R186, [R1+0xcf8] ;  /* 0x000cf80001ba7983 */ /* 0x000ea20000300a00 */
[----:B------:R-:W-:-:S03]  /*31680*/  LOP3.LUT R48, R48, 0xfdffffff, RZ, 0xc0, !PT ;  /* 0xfdffffff30307812 */ /* 0x000fc600078ec0ff */
[----:B------:R-:W2:Y:S01]  /*31690*/  LDL.LU.64 R188, [R1+0xcf0] ;  /* 0x000cf00001bc7983 */ /* 0x000ea20000300a00 */
[C---:B------:R-:W-:Y:S02]  /*316a0*/  LOP3.LUT P2, RZ, R19.reuse, 0x100, RZ, 0xc0, !PT ;  /* 0x0000010013ff7812 */ /* 0x040fe4000784c0ff */
[C---:B------:R-:W-:Y:S01]  /*316b0*/  LOP3.LUT P1, RZ, R19.reuse, 0x80, RZ, 0xc0, !PT ;  /* 0x0000008013ff7812 */ /* 0x040fe2000782c0ff */
[----:B------:R-:W2:Y:S04]  /*316c0*/  LDL.LU.64 R190, [R1+0xce8] ;  /* 0x000ce80001be7983 */ /* 0x000ea80000300a00 */
[----:B------:R-:W-:Y:S01]  /*316d0*/  @P6 LOP3.LUT R48, R48, 0x2000000, RZ, 0xfc, !PT ;  /* 0x0200000030306812 */ /* 0x000fe200078efcff */
[----:B------:R-:W2:Y:S01]  /*316e0*/  LDL.LU.64 R168, [R1+0xce0] ;  /* 0x000ce00001a87983 */ /* 0x000ea20000300a00 */
[----:B------:R-:W-:-:S02]  /*316f0*/  LOP3.LUT P6, RZ, R19, 0x8, RZ, 0xc0, !PT ;  /* 0x0000000813ff7812 */ /* 0x000fc400078cc0ff */
[----:B------:R-:W-:Y:S01]  /*31700*/  LOP3.LUT R48, R48, 0xfbffffff, RZ, 0xc0, !PT ;  /* 0xfbffffff30307812 */ /* 0x000fe200078ec0ff */
[----:B------:R-:W2:Y:S01]  /*31710*/  LDL.LU.64 R196, [R1+0xcd8] ;  /* 0x000cd80001c47983 */ /* 0x000ea20000300a00 */
[----:B------:R-:W-:-:S09]  /*31720*/  LOP3.LUT P0, RZ, R19, 0x40, RZ, 0xc0, !PT ;  /* 0x0000004013ff7812 */ /* 0x000fd2000780c0ff */
[----:B------:R-:W-:Y:S02]  /*31730*/  @P6 LOP3.LUT R48, R48, 0x4000000, RZ, 0xfc, !PT ;  /* 0x0400000030306812 */ /* 0x000fe400078efcff */
[----:B------:R-:W-:Y:S02]  /*31740*/  LOP3.LUT P6, RZ, R19, 0x10, RZ, 0xc0, !PT ;  /* 0x0000001013ff7812 */ /* 0x000fe400078cc0ff */
[----:B------:R-:W-:Y:S02]  /*31750*/  LOP3.LUT R48, R48, 0xf7ffffff, RZ, 0xc0, !PT ;  /* 0xf7ffffff30307812 */ /* 0x000fe400078ec0ff */
[----:B------:R-:W-:Y:S02]  /*31760*/  PRMT R73, R73, 0x7773, RZ ;  /* 0x0000777349497816 */ /* 0x000fe400000000ff */
[----:B------:R-:W-:-:S03]  /*31770*/  PRMT R4, R77, 0x7770, RZ ;  /* 0x000077704d047816 */ /* 0x000fc600000000ff */
[----:B---3--:R0:W-:Y:S04]  /*31780*/  @P2 STG.E.U8 desc[UR32][R198.64], R73 ;  /* 0x00000049c6002986 */ /* 0x0081e8000c101120 */
[----:B------:R-:W-:Y:S01]  /*31790*/  @P6 LOP3.LUT R48, R48, 0x8000000, RZ, 0xfc, !PT ;  /* 0x0800000030306812 */ /* 0x000fe200078efcff */
[----:B----4-:R1:W-:Y:S01]  /*317a0*/  @P1 STG.E.U8 desc[UR32][R200.64], R4 ;  /* 0x00000004c8001986 */ /* 0x0103e2000c101120 */
[----:B------:R-:W-:-:S03]  /*317b0*/  LOP3.LUT P6, RZ, R19, 0x20, RZ, 0xc0, !PT ;  /* 0x0000002013ff7812 */ /* 0x000fc600078cc0ff */
[----:B0-----:R-:W3:Y:S01]  /*317c0*/  LDL.LU.64 R198, [R1+0xcd0] ;  /* 0x000cd00001c67983 */ /* 0x001ee20000300a00 */
        /* <DEDUP_REMOVED lines=9> */
[----:B------:R0:W-:Y:S01]  /*31860*/  @P6 STG.E.U8 desc[UR32][R216.64], R77 ;  /* 0x0000004dd8006986 */ /* 0x0001e2000c101120 */
[----:B------:R-:W-:-:S02]  /*31870*/  LOP3.LUT P6, RZ, R48, 0x4000000, RZ, 0xc0, !PT ;  /* 0x0400000030ff7812 */ /* 0x000fc400078cc0ff */
[----:B------:R-:W-:Y:S01]  /*31880*/  PRMT R4, R74, 0x7770, RZ ;  /* 0x000077704a047816 */ /* 0x000fe200000000ff */
[----:B0-----:R-:W4:Y:S10]  /*31890*/  LDL.LU.64 R216, [R1+0xcb0] ;  /* 0x000cb00001d87983 */ /* 0x001f340000300a00 */
[----:B--2---:R0:W-:Y:S04]  /*318a0*/  @P6 STG.E.U8 desc[UR32][R220.64], R4 ;  /* 0x00000004dc006986 */ /* 0x0041e8000c101120 */
[----:B0-----:R-:W2:Y:S01]  /*318b0*/  LDL.LU.64 R220, [R1+0xca8] ;  /* 0x000ca80001dc7983 */ /* 0x001ea20000300a00 */
[----:B------:R-:W-:-:S02]  /*318c0*/  LOP3.LUT P6, RZ, R48, 0x2000000, RZ, 0xc0, !PT ;  /* 0x0200000030ff7812 */ /* 0x000fc400078cc0ff */
[----:B------:R-:W-:-:S11]  /*318d0*/  PRMT R4, R74, 0x7771, RZ ;  /* 0x000077714a047816 */ /* 0x000fd600000000ff */
        /* <DEDUP_REMOVED lines=14> */
[C---:B------:R-:W-:Y:S02]  /*319c0*/  LOP3.LUT P5, RZ, R18.reuse, 0x10000000, RZ, 0xc0, !PT ;  /* 0x1000000012ff7812 */ /* 0x040fe400078ac0ff */
[C---:B------:R-:W-:Y:S02]  /*319d0*/  LOP3.LUT P4, RZ, R18.reuse, 0x8000000, RZ, 0xc0, !PT ;  /* 0x0800000012ff7812 */ /* 0x040fe4000788c0ff */
[----:B------:R-:W-:Y:S02]  /*319e0*/  LOP3.LUT P3, RZ, R18, 0x4000000, RZ, 0xc0, !PT ;  /* 0x0400000012ff7812 */ /* 0x000fe4000786c0ff */
[C---:B0-----:R-:W-:Y:S02]  /*319f0*/  PRMT R4, R78.reuse, 0x7772, RZ ;  /* 0x000077724e047816 */ /* 0x041fe400000000ff */
[----:B------:R-:W-:-:S03]  /*31a00*/  PRMT R78, R78, 0x7773, RZ ;  /* 0x000077734e4e7816 */ /* 0x000fc600000000ff */
[----:B------:R0:W-:Y:S01]  /*31a10*/  @P6 STG.E.U8 desc[UR32][R196.64], R4 ;  /* 0x00000004c4006986 */ /* 0x0001e2000c101120 */
[----:B------:R-:W-:-:S03]  /*31a20*/  LOP3.LUT P2, RZ, R18, 0x2000000, RZ, 0xc0, !PT ;  /* 0x0200000012ff7812 */ /* 0x000fc6000784c0ff */
[----:B---3--:R-:W-:Y:S01]  /*31a30*/  @P5 STG.E.U8 desc[UR32][R198.64], R78 ;  /* 0x0000004ec6005986 */ /* 0x008fe2000c101120 */
[----:B0-----:R-:W-:-:S05]  /*31a40*/  PRMT R4, R75, 0x7770, RZ ;  /* 0x000077704b047816 */ /* 0x001fca00000000ff */
[----:B----4-:R0:W-:Y:S01]  /*31a50*/  @P4 STG.E.U8 desc[UR32][R200.64], R4 ;  /* 0x00000004c8004986 */ /* 0x0101e2000c101120 */
[C---:B------:R-:W-:Y:S02]  /*31a60*/  LOP3.LUT P1, RZ, R18.reuse, 0x1000000, RZ, 0xc0, !PT ;  /* 0x0100000012ff7812 */ /* 0x040fe4000782c0ff */
[----:B------:R-:W-:Y:S02]  /*31a70*/  LOP3.LUT P0, RZ, R18, 0x800000, RZ, 0xc0, !PT ;  /* 0x0080000012ff7812 */ /* 0x000fe4000780c0ff */
[----:B0-----:R-:W-:-:S05]  /*31a80*/  PRMT R4, R75, 0x7771, RZ ;  /* 0x000077714b047816 */ /* 0x001fca00000000ff */
[----:B------:R0:W-:Y:S02]  /*31a90*/  @P3 STG.E.U8 desc[UR32][R170.64], R4 ;  /* 0x00000004aa003986 */ /* 0x0001e4000c101120 */
[C---:B0-----:R-:W-:Y:S02]  /*31aa0*/  PRMT R4, R75.reuse, 0x7772, RZ ;  /* 0x000077724b047816 */ /* 0x041fe400000000ff */
[----:B------:R-:W-:-:S03]  /*31ab0*/  PRMT R75, R75, 0x7773, RZ ;  /* 0x000077734b4b7816 */ /* 0x000fc600000000ff */
[----:B------:R0:W-:Y:S04]  /*31ac0*/  @P2 STG.E.U8 desc[UR32][R218.64], R4 ;  /* 0x00000004da002986 */ /* 0x0001e8000c101120 */
[----:B------:R-:W-:Y:S01]  /*31ad0*/  @P1 STG.E.U8 desc[UR32][R216.64], R75 ;  /* 0x0000004bd8001986 */ /* 0x000fe2000c101120 */
        /* <DEDUP_REMOVED lines=32> */
[----:B------:R-:W-:-:S03]  /*31ce0*/  LOP3.LUT P2, RZ, R18, 0x200000, RZ, 0xc0, !PT ;  /* 0x0020000012ff7812 */ /* 0x000fc6000784c0ff */
[----:B------:R-:W2:Y:S04]  /*31cf0*/  LDL.LU.64 R190, [R1+0xc50] ;  /* 0x000c500001be7983 */ /* 0x000ea80000300a00 */
[----:B------:R-:W-:Y:S01]  /*31d00*/  @P6 LOP3.LUT R48, R48, 0x20000, RZ, 0xfc, !PT ;  /* 0x0002000030306812 */ /* 0x000fe200078efcff */
[----:B------:R-:W2:Y:S01]  /*31d10*/  LDL.LU.64 R168, [R1+0xc48] ;  /* 0x000c480001a87983 */ /* 0x000ea20000300a00 */
[----:B------:R-:W-:Y:S02]  /*31d20*/  LOP3.LUT P6, RZ, R18, 0x10000, RZ, 0xc0, !PT ;  /* 0x0001000012ff7812 */ /* 0x000fe400078cc0ff */
[----:B------:R-:W-:Y:S01]  /*31d30*/  LOP3.LUT R48, R48, 0xfffbffff, RZ, 0xc0, !PT ;  /* 0xfffbffff30307812 */ /* 0x000fe200078ec0ff */
[----:B------:R-:W2:Y:S01]  /*31d40*/  LDL.LU.64 R196, [R1+0xc40] ;  /* 0x000c400001c47983 */ /* 0x000ea20000300a00 */
[----:B------:R-:W-:-:S09]  /*31d50*/  LOP3.LUT P1, RZ, R18, 0x100000, RZ, 0xc0, !PT ;  /* 0x0010000012ff7812 */ /* 0x000fd2000782c0ff */
[----:B------:R-:W-:Y:S02]  /*31d60*/  @P6 LOP3.LUT R48, R48, 0x40000, RZ, 0xfc, !PT ;  /* 0x0004000030306812 */ /* 0x000fe400078efcff */
[C---:B------:R-:W-:Y:S02]  /*31d70*/  LOP3.LUT P6, RZ, R18.reuse, 0x20000, RZ, 0xc0, !PT ;  /* 0x0002000012ff7812 */ /* 0x040fe400078cc0ff */
[----:B------:R-:W-:Y:S02]  /*31d80*/  LOP3.LUT P0, RZ, R18, 0x80000, RZ, 0xc0, !PT ;  /* 0x0008000012ff7812 */ /* 0x000fe4000780c0ff */
[----:B------:R-:W-:Y:S02]  /*31d90*/  LOP3.LUT R48, R48, 0xfff7ffff, RZ, 0xc0, !PT ;  /* 0xfff7ffff30307812 */ /* 0x000fe400078ec0ff */
[C---:B------:R-:W-:Y:S02]  /*31da0*/  PRMT R4, R79.reuse, 0x7772, RZ ;  /* 0x000077724f047816 */ /* 0x040fe400000000ff */
[----:B------:R-:W-:-:S03]  /*31db0*/  PRMT R79, R79, 0x7773, RZ ;  /* 0x000077734f4f7816 */ /* 0x000fc600000000ff */
[----:B---3--:R0:W-:Y:S02]  /*31dc0*/  @P2 STG.E.U8 desc[UR32][R198.64], R4 ;  /* 0x00000004c6002986 */ /* 0x0081e4000c101120 */
[----:B------:R-:W-:Y:S02]  /*31dd0*/  @P6 LOP3.LUT R48, R48, 0x80000, RZ, 0xfc, !PT ;  /* 0x0008000030306812 */ /* 0x000fe400078efcff */
[----:B------:R-:W-:Y:S01]  /*31de0*/  LOP3.LUT P6, RZ, R18, 0x40000, RZ, 0xc0, !PT ;  /* 0x0004000012ff7812 */ /* 0x000fe200078cc0ff */
[----:B----4-:R1:W-:Y:S01]  /*31df0*/  @P1 STG.E.U8 desc[UR32][R200.64], R79 ;  /* 0x0000004fc8001986 */ /* 0x0103e2000c101120 */
[----:B0-----:R-:W-:-:S03]  /*31e00*/  PRMT R4, R80, 0x7770, RZ ;  /* 0x0000777050047816 */ /* 0x001fc600000000ff */
[----:B------:R-:W3:Y:S04]  /*31e10*/  LDL.LU.64 R198, [R1+0xc38] ;  /* 0x000c380001c67983 */ /* 0x000ee80000300a00 */
        /* <DEDUP_REMOVED lines=28> */
[----:B------:R-:W-:-:S09]  /*31fe0*/  LOP3.LUT P5, RZ, R18, 0x200, RZ, 0xc0, !PT ;  /* 0x0000020012ff7812 */ /* 0x000fd200078ac0ff */
[----:B------:R0:W-:Y:S01]  /*31ff0*/  @P6 STG.E.U8 desc[UR32][R168.64], R4 ;  /* 0x00000004a8006986 */ /* 0x0001e2000c101120 */
[----:B------:R-:W-:Y:S02]  /*32000*/  LOP3.LUT P6, RZ, R48, 0x1000, RZ, 0xc0, !PT ;  /* 0x0000100030ff7812 */ /* 0x000fe400078cc0ff */
[C---:B------:R-:W-:Y:S02]  /*32010*/  LOP3.LUT P4, RZ, R18.reuse, 0x100, RZ, 0xc0, !PT ;  /* 0x0000010012ff7812 */ /* 0x040fe4000788c0ff */
[----:B------:R-:W-:Y:S02]  /*32020*/  LOP3.LUT P3, RZ, R18, 0x1, RZ, 0xc0, !PT ;  /* 0x0000000112ff7812 */ /* 0x000fe4000786c0ff */
[----:B0-----:R-:W-:-:S07]  /*32030*/  PRMT R4, R81, 0x7771, RZ ;  /* 0x0000777151047816 */ /* 0x001fce00000000ff */
[----:B------:R0:W-:Y:S01]  /*32040*/  @P6 STG.E.U8 desc[UR32][R196.64], R4 ;  /* 0x00000004c4006986 */ /* 0x0001e2000c101120 */
[----:B------:R-:W-:Y:S02]  /*32050*/  LOP3.LUT P2, RZ, R17, 0x80000000, RZ, 0xc0, !PT ;  /* 0x8000000011ff7812 */ /* 0x000fe4000784c0ff */
[C---:B0-----:R-:W-:Y:S02]  /*32060*/  PRMT R4, R81.reuse, 0x7772, RZ ;  /* 0x0000777251047816 */ /* 0x041fe400000000ff */
[----:B------:R-:W-:-:S03]  /*32070*/  PRMT R81, R81, 0x7773, RZ ;  /* 0x0000777351517816 */ /* 0x000fc600000000ff */
[----:B---3--:R0:W-:Y:S01]  /*32080*/  @P5 STG.E.U8 desc[UR32][R198.64], R4 ;  /* 0x00000004c6005986 */ /* 0x0081e2000c101120 */
[C---:B------:R-:W-:Y:S02]  /*32090*/  LOP3.LUT P1, RZ, R17.reuse, 0x40000000, RZ, 0xc0, !PT ;  /* 0x4000000011ff7812 */ /* 0x040fe4000782c0ff */
[----:B------:R-:W-:Y:S01]  /*320a0*/  LOP3.LUT P0, RZ, R17, 0x4000000, RZ, 0xc0, !PT ;  /* 0x0400000011ff7812 */ /* 0x000fe2000780c0ff */
        /* <DEDUP_REMOVED lines=35> */
[----:B------:R-:W2:Y:S01]  /*322e0*/  LDL.LU.64 R186, [R1+0x180] ;  /* 0x0001800001ba7983 */ /* 0x000ea20000300a00 */
[C---:B------:R-:W-:Y:S02]  /*322f0*/  LOP3.LUT P6, RZ, R17.reuse, 0x80, RZ, 0xc0, !PT ;  /* 0x0000008011ff7812 */ /* 0x040fe400078cc0ff */
[----:B------:R-:W-:Y:S01]  /*32300*/  LOP3.LUT R48, R48, 0xfffffdff, RZ, 0xc0, !PT ;  /* 0xfffffdff30307812 */ /* 0x000fe200078ec0ff */
[----:B------:R-:W2:Y:S04]  /*32310*/  LDL.LU.64 R188, [R1+0x178] ;  /* 0x0001780001bc7983 */ /* 0x000ea80000300a00 */
[----:B------:R-:W2:Y:S01]  /*32320*/  LDL.LU.64 R190, [R1+0x170] ;  /* 0x0001700001be7983 */ /* 0x000ea20000300a00 */
[C---:B------:R-:W-:Y:S02]  /*32330*/  LOP3.LUT P2, RZ, R17.reuse, 0x8000, RZ, 0xc0, !PT ;  /* 0x0000800011ff7812 */ /* 0x040fe4000784c0ff */
[----:B------:R-:W-:Y:S01]  /*32340*/  LOP3.LUT P1, RZ, R17, 0x4000, RZ, 0xc0, !PT ;  /* 0x0000400011ff7812 */ /* 0x000fe2000782c0ff */
[----:B------:R-:W2:Y:S02]  /*32350*/  LDL.LU.64 R168, [R1+0x168] ;  /* 0x0001680001a87983 */ /* 0x000ea40000300a00 */
[----:B------:R-:W-:-:S02]  /*32360*/  @P6 LOP3.LUT R48, R48, 0x200, RZ, 0xfc, !PT ;  /* 0x0000020030306812 */ /* 0x000fc400078efcff */
[----:B------:R-:W-:Y:S01]  /*32370*/  LOP3.LUT P6, RZ, R17, 0x40, RZ, 0xc0, !PT ;  /* 0x0000004011ff7812 */ /* 0x000fe200078cc0ff */
[----:B------:R-:W2:Y:S01]  /*32380*/  LDL.LU.64 R196, [R1+0x160] ;  /* 0x0001600001c47983 */ /* 0x000ea20000300a00 */
[----:B------:R-:W-:-:S11]  /*32390*/  LOP3.LUT R48, R48, 0xfffffbff, RZ, 0xc0, !PT ;  /* 0xfffffbff30307812 */ /* 0x000fd600078ec0ff */
[----:B------:R-:W-:Y:S02]  /*323a0*/  @P6 LOP3.LUT R48, R48, 0x400, RZ, 0xfc, !PT ;  /* 0x0000040030306812 */ /* 0x000fe400078efcff */
[C---:B------:R-:W-:Y:S02]  /*323b0*/  LOP3.LUT P6, RZ, R17.reuse, 0x20, RZ, 0xc0, !PT ;  /* 0x0000002011ff7812 */ /* 0x040fe400078cc0ff */
[----:B------:R-:W-:Y:S02]  /*323c0*/  LOP3.LUT R48, R48, 0xfffff7ff, RZ, 0xc0, !PT ;  /* 0xfffff7ff30307812 */ /* 0x000fe400078ec0ff */
[----:B------:R-:W-:Y:S02]  /*323d0*/  PRMT R4, R82, 0x7771, RZ ;  /* 0x0000777152047816 */ /* 0x000fe400000000ff */
[----:B------:R-:W-:-:S03]  /*323e0*/  LOP3.LUT P0, RZ, R17, 0x200, RZ, 0xc0, !PT ;  /* 0x0000020011ff7812 */ /* 0x000fc6000780c0ff */
[----:B---3--:R0:W-:Y:S04]  /*323f0*/  @P2 STG.E.U8 desc[UR32][R198.64], R4 ;  /* 0x00000004c6002986 */ /* 0x0081e8000c101120 */
[----:B------:R-:W-:Y:S02]  /*32400*/  @P6 LOP3.LUT R48, R48, 0x800, RZ, 0xfc, !PT ;  /* 0x0000080030306812 */ /* 0x000fe400078efcff */
[----:B------:R-:W-:Y:S02]  /*32410*/  LOP3.LUT P6, RZ, R17, 0x4, RZ, 0xc0, !PT ;  /* 0x0000000411ff7812 */ /* 0x000fe400078cc0ff */
[C---:B0-----:R-:W-:Y:S01]  /*32420*/  PRMT R4, R82.reuse, 0x7772, RZ ;  /* 0x0000777252047816 */ /* 0x041fe200000000ff */
[----:B------:R-:W3:Y:S01]  /*32430*/  LDL.LU.64 R198, [R1+0x158] ;  /* 0x0001580001c67983 */ /* 0x000ee20000300a00 */
[----:B------:R-:W-:-:S03]  /*32440*/  PRMT R82, R82, 0x7773, RZ ;  /* 0x0000777352527816 */ /* 0x000fc600000000ff */
[----:B----4-:R0:W-:Y:S04]  /*32450*/  @P1 STG.E.U8 desc[UR32][R200.64], R4 ;  /* 0x00000004c8001986 */ /* 0x0101e8000c101120 */
[----:B------:R1:W-:Y:S01]  /*32460*/  @P0 STG.E.U8 desc[UR32][R170.64], R82 ;  /* 0x00000052aa000986 */ /* 0x0003e2000c101120 */
[----:B0-----:R-:W-:-:S03]  /*32470*/  PRMT R4, R86, 0x7770, RZ ;  /* 0x0000777056047816 */ /* 0x001fc600000000ff */
[----:B------:R-:W4:Y:S04]  /*32480*/  LDL.LU.64 R200, [R1+0x150] ;  /* 0x0001500001c87983 */ /* 0x000f280000300a00 */
[----:B------:R0:W-:Y:S01]  /*32490*/  @P6 STG.E.U8 desc[UR32][R218.64], R4 ;  /* 0x00000004da006986 */ /* 0x0001e2000c101120 */
[----:B------:R-:W-:-:S03]  /*324a0*/  LOP3.LUT P6, RZ, R48, 0x800, RZ, 0xc0, !PT ;  /* 0x0000080030ff7812 */ /* 0x000fc600078cc0ff */
[----:B-1----:R-:W4:Y:S01]  /*324b0*/  LDL.LU.64 R170, [R1+0x148] ;  /* 0x0001480001aa7983 */ /* 0x002f220000300a00 */
[----:B0-----:R-:W-:-:S03]  /*324c0*/  PRMT R4, R86, 0x7771, RZ ;  /* 0x0000777156047816 */ /* 0x001fc600000000ff */
[----:B------:R-:W4:Y:S06]  /*324d0*/  LDL.LU.64 R218, [R1+0x140] ;  /* 0x0001400001da7983 */ /* 0x000f2c0000300a00 */
[----:B------:R0:W-:Y:S01]  /*324e0*/  @P6 STG.E.U8 desc[UR32][R216.64], R4 ;  /* 0x00000004d8006986 */ /* 0x0001e2000c101120 */
[----:B------:R-:W-:-:S03]  /*324f0*/  LOP3.LUT P6, RZ, R48, 0x400, RZ, 0xc0, !PT ;  /* 0x0000040030ff7812 */ /* 0x000fc600078cc0ff */
[----:B0-----:R-:W4:Y:S01]  /*32500*/  LDL.LU.64 R216, [R1+0x138] ;  /* 0x0001380001d87983 */ /* 0x001f220000300a00 */
[----:B------:R-:W-:-:S09]  /*32510*/  PRMT R4, R86, 0x7772, RZ ;  /* 0x0000777256047816 */ /* 0x000fd200000000ff */
[----:B--2---:R0:W-:Y:S04]  /*32520*/  @P6 STG.E.U8 desc[UR32][R220.64], R4 ;  /* 0x00000004dc006986 */ /* 0x0041e8000c101120 */
[----:B0-----:R-:W2:Y:S01]  /*32530*/  LDL.LU.64 R220, [R1+0x130] ;  /* 0x0001300001dc7983 */ /* 0x001ea20000300a00 */
[----:B------:R-:W-:Y:S02]  /*32540*/  LOP3.LUT P6, RZ, R48, 0x200, RZ, 0xc0, !PT ;  /* 0x0000020030ff7812 */ /* 0x000fe400078cc0ff */
[----:B------:R-:W-:Y:S02]  /*32550*/  PRMT R86, R86, 0x7773, RZ ;  /* 0x0000777356567816 */ /* 0x000fe400000000ff */
[----:B------:R-:W-:-:S09]  /*32560*/  PRMT R4, R83, 0x7770, RZ ;  /* 0x0000777053047816 */ /* 0x000fd200000000ff */
[----:B------:R-:W-:Y:S01]  /*32570*/  @P6 STG.E.U8 desc[UR32][R184.64], R86 ;  /* 0x00000056b8006986 */ /* 0x000fe2000c101120 */
[----:B------:R-:W-:-:S13]  /*32580*/  LOP3.LUT P6, RZ, R48, 0x100, RZ, 0xc0, !PT ;  /* 0x0000010030ff7812 */ /* 0x000fda00078cc0ff */
        /* <DEDUP_REMOVED lines=8> */
[----:B------:R-:W-:Y:S02]  /*32610*/  PRMT R83, R83, 0x7773, RZ ;  /* 0x0000777353537816 */ /* 0x000fe400000000ff */
[----:B------:R-:W-:-:S09]  /*32620*/  LOP3.LUT P5, RZ, R17, 0x20000, RZ, 0xc0, !PT ;  /* 0x0002000011ff7812 */ /* 0x000fd200078ac0ff */
[----:B------:R-:W-:Y:S01]  /*32630*/  @P6 STG.E.U8 desc[UR32][R168.64], R83 ;  /* 0x00000053a8006986 */ /* 0x000fe2000c101120 */
[----:B------:R-:W-:Y:S02]  /*32640*/  LOP3.LUT P6, RZ, R48, 0x10, RZ, 0xc0, !PT ;  /* 0x0000001030ff7812 */ /* 0x000fe400078cc0ff */
[----:B0-----:R-:W-:Y:S02]  /*32650*/  PRMT R4, R87, 0x7770, RZ ;  /* 0x0000777057047816 */ /* 0x001fe400000000ff */
[C---:B------:R-:W-:Y:S02]  /*32660*/  LOP3.LUT P4, RZ, R17.reuse, 0x40000, RZ, 0xc0, !PT ;  /* 0x0004000011ff7812 */ /* 0x040fe4000788c0ff */
[C---:B------:R-:W-:Y:S02]  /*32670*/  LOP3.LUT P3, RZ, R17.reuse, 0x80000, RZ, 0xc0, !PT ;  /* 0x0008000011ff7812 */ /* 0x040fe4000786c0ff */
[----:B------:R-:W-:-:S05]  /*32680*/  LOP3.LUT P2, RZ, R17, 0x100000, RZ, 0xc0, !PT ;  /* 0x0010000011ff7812 */ /* 0x000fca000784c0ff */
[----:B------:R0:W-:Y:S01]  /*32690*/  @P6 STG.E.U8 desc[UR32][R196.64], R4 ;  /* 0x00000004c4006986 */ /* 0x0001e2000c101120 */
[----:B------:R-:W-:Y:S02]  /*326a0*/  LOP3.LUT P1, RZ, R17, 0x200000, RZ, 0xc0, !PT ;  /* 0x0020000011ff7812 */ /* 0x000fe4000782c0ff */
[----:B0-----:R-:W-:-:S05]  /*326b0*/  PRMT R4, R87, 0x7771, RZ ;  /* 0x0000777157047816 */ /* 0x001fca00000000ff */
[----:B---3--:R0:W-:Y:S01]  /*326c0*/  @P5 STG.E.U8 desc[UR32][R198.64], R4 ;  /* 0x00000004c6005986 */ /* 0x0081e2000c101120 */
[----:B------:R-:W-:Y:S02]  /*326d0*/  LOP3.LUT P0, RZ, R17, 0x400000, RZ, 0xc0, !PT ;  /* 0x0040000011ff7812 */ /* 0x000fe4000780c0ff */
        /* <DEDUP_REMOVED lines=57> */
[----:B------:R-:W3:Y:S04]  /*32a70*/  LDL.LU.64 R198, [R1+0xb68] ;  /* 0x000b680001c67983 */ /* 0x000ee80000300a00 */
[----:B----4-:R0:W-:Y:S02]  /*32a80*/  @P1 STG.E.U8 desc[UR32][R200.64], R4 ;  /* 0x00000004c8001986 */ /* 0x0101e4000c101120 */
[----:B0-----:R-:W-:-:S02]  /*32a90*/  PRMT R4, R92, 0x7772, RZ ;  /* 0x000077725c047816 */ /* 0x001fc400000000ff */
        /* <DEDUP_REMOVED lines=31> */
[----:B------:R-:W-:Y:S02]  /*32c90*/  LOP3.LUT P4, RZ, R17, 0x10, RZ, 0xc0, !PT ;  /* 0x0000001011ff7812 */ /* 0x000fe4000788c0ff */
[----:B------:R-:W-:Y:S02]  /*32ca0*/  PRMT R93, R93, 0x7773, RZ ;  /* 0x000077735d5d7816 */ /* 0x000fe400000000ff */
[----:B------:R-:W-:Y:S02]  /*32cb0*/  LOP3.LUT P3, RZ, R17, 0x2, RZ, 0xc0, !PT ;  /* 0x0000000211ff7812 */ /* 0x000fe4000786c0ff */
[----:B0-----:R-:W-:-:S05]  /*32cc0*/  PRMT R4, R90, 0x7770, RZ ;  /* 0x000077705a047816 */ /* 0x001fca00000000ff */
[----:B------:R-:W-:Y:S04]  /*32cd0*/  @P6 STG.E.U8 desc[UR32][R196.64], R93 ;  /* 0x0000005dc4006986 */ /* 0x000fe8000c101120 */
[----:B---3--:R0:W-:Y:S01]  /*32ce0*/  @P5 STG.E.U8 desc[UR32][R198.64], R4 ;  /* 0x00000004c6005986 */ /* 0x0081e2000c101120 */
[----:B------:R-:W-:Y:S02]  /*32cf0*/  LOP3.LUT P2, RZ, R17, 0x1, RZ, 0xc0, !PT ;  /* 0x0000000111ff7812 */ /* 0x000fe4000784c0ff */
[----:B------:R-:W-:Y:S02]  /*32d00*/  LOP3.LUT P1, RZ, R16, 0x80000000, RZ, 0xc0, !PT ;  /* 0x8000000010ff7812 */ /* 0x000fe4000782c0ff */
[----:B0-----:R-:W-:-:S05]  /*32d10*/  PRMT R4, R90, 0x7771, RZ ;  /* 0x000077715a047816 */ /* 0x001fca00000000ff */
[----:B----4-:R0:W-:Y:S01]  /*32d20*/  @P4 STG.E.U8 desc[UR32][R200.64], R4 ;  /* 0x00000004c8004986 */ /* 0x0101e2000c101120 */
[----:B------:R-:W-:Y:S02]  /*32d30*/  LOP3.LUT P0, RZ, R16, 0x40000000, RZ, 0xc0, !PT ;  /* 0x4000000010ff7812 */ /* 0x000fe4000780c0ff */
        /* <DEDUP_REMOVED lines=142> */
[C---:B------:R-:W-:Y:S02]  /*33620*/  LOP3.LUT P6, RZ, R16.reuse, 0x10, RZ, 0xc0, !PT ;  /* 0x0000001010ff7812 */ /* 0x040fe400078cc0ff */
        /* <DEDUP_REMOVED lines=92> */
[----:B------:R-:W-:Y:S02]  /*33bf0*/  LOP3.LUT P6, RZ, R15, 0x10000, RZ, 0xc0, !PT ;  /* 0x000100000fff7812 */ /* 0x000fe400078cc0ff */
        /* <DEDUP_REMOVED lines=11> */
[----:B------:R-:W-:Y:S02]  /*33cb0*/  LOP3.LUT P6, RZ, R15, 0x40000, RZ, 0xc0, !PT ;  /* 0x000400000fff7812 */ /* 0x000fe400078cc0ff */
        /* <DEDUP_REMOVED lines=145> */
[----:B------:R-:W-:Y:S04]  /*345d0*/  @P6 STG.E.U8 desc[UR32][R196.64], R107 ;  /* 0x0000006bc4006986 */ /* 0x000fe8000c101120 */
[----:B---3--:R0:W-:Y:S01]  /*345e0*/  @P5 STG.E.U8 desc[UR32][R198.64], R4 ;  /* 0x00000004c6005986 */ /* 0x0081e2000c101120 */
[C---:B------:R-:W-:Y:S02]  /*345f0*/  LOP3.LUT P2, RZ, R14.reuse, 0x100000, RZ, 0xc0, !PT ;  /* 0x001000000eff7812 */ /* 0x040fe4000784c0ff */
        /* <DEDUP_REMOVED lines=43> */
[----:B------:R-:W-:Y:S01]  /*348b0*/  LOP3.LUT P1, RZ, R14, 0x8000, RZ, 0xc0, !PT ;  /* 0x000080000eff7812 */ /* 0x000fe2000782c0ff */
        /* <DEDUP_REMOVED lines=58> */
[----:B------:R-:W-:Y:S02]  /*34c60*/  LOP3.LUT P1, RZ, R14, 0x1, RZ, 0xc0, !PT ;  /* 0x000000010eff7812 */ /* 0x000fe4000782c0ff */
        /* <DEDUP_REMOVED lines=64> */
[C---:B------:R-:W-:Y:S02]  /*35070*/  LOP3.LUT P6, RZ, R16.reuse, 0x80000, RZ, 0xc0, !PT ;  /* 0x0008000010ff7812 */ /* 0x040fe400078cc0ff */
        /* <DEDUP_REMOVED lines=25> */
[----:B------:R-:W-:Y:S02]  /*35210*/  LOP3.LUT P4, RZ, R0, 0x8000, RZ, 0xc0, !PT ;  /* 0x0000800000ff7812 */ /* 0x000fe4000788c0ff */
[----:B------:R-:W-:Y:S02]  /*35220*/  LOP3.LUT P3, RZ, R13, 0x10000, RZ, 0xc0, !PT ;  /* 0x000100000dff7812 */ /* 0x000fe4000786c0ff */
[----:B0-----:R-:W-:-:S07]  /*35230*/  PRMT R4, R120, 0x7771, RZ ;  /* 0x0000777178047816 */ /* 0x001fce00000000ff */
[----:B------:R0:W-:Y:S01]  /*35240*/  @P6 STG.E.U8 desc[UR32][R196.64], R4 ;  /* 0x00000004c4006986 */ /* 0x0001e2000c101120 */
[----:B------:R-:W-:Y:S02]  /*35250*/  LOP3.LUT P2, RZ, R13, 0x8000, RZ, 0xc0, !PT ;  /* 0x000080000dff7812 */ /* 0x000fe4000784c0ff */
[C---:B0-----:R-:W-:Y:S02]  /*35260*/  PRMT R4, R120.reuse, 0x7772, RZ ;  /* 0x0000777278047816 */ /* 0x041fe400000000ff */
[----:B------:R-:W-:-:S03]  /*35270*/  PRMT R120, R120, 0x7773, RZ ;  /* 0x0000777378787816 */ /* 0x000fc600000000ff */
[----:B---3--:R0:W-:Y:S01]  /*35280*/  @P5 STG.E.U8 desc[UR32][R198.64], R4 ;  /* 0x00000004c6005986 */ /* 0x0081e2000c101120 */
[----:B------:R-:W-:Y:S02]  /*35290*/  LOP3.LUT P1, RZ, R13, 0x4000, RZ, 0xc0, !PT ;  /* 0x000040000dff7812 */ /* 0x000fe4000782c0ff */
        /* <DEDUP_REMOVED lines=93> */
[----:B------:R-:W-:Y:S02]  /*35870*/  LOP3.LUT P3, RZ, R0, 0x400, RZ, 0xc0, !PT ;  /* 0x0000040000ff7812 */ /* 0x000fe4000786c0ff */
        /* <DEDUP_REMOVED lines=146> */
[----:B------:R-:W-:Y:S02]  /*361a0*/  LOP3.LUT P2, RZ, R0, 0x10, RZ, 0xc0, !PT ;  /* 0x0000001000ff7812 */ /* 0x000fe4000784c0ff */
        /* <DEDUP_REMOVED lines=155> */
[C---:B0-----:R-:W-:Y:S01]  /*36b60*/  PRMT R4, R141.reuse, 0x7772, RZ ;  /* 0x000077728d047816 */ /* 0x041fe200000000ff */
[----:B------:R-:W2:Y:S01]  /*36b70*/  LDL.LU.64 R196, [R1+0x7d8] ;  /* 0x0007d80001c47983 */ /* 0x000ea20000300a00 */
[----:B------:R-:W-:-:S03]  /*36b80*/  PRMT R141, R141, 0x7773, RZ ;  /* 0x000077738d8d7816 */ /* 0x000fc600000000ff */
[----:B---3--:R0:W-:Y:S01]  /*36b90*/  @P5 STG.E.U8 desc[UR32][R198.64], R4 ;  /* 0x00000004c6005986 */ /* 0x0081e2000c101120 */
[----:B------:R-:W-:Y:S02]  /*36ba0*/  LOP3.LUT P1, RZ, R10, 0x200000, RZ, 0xc0, !PT ;  /* 0x002000000aff7812 */ /* 0x000fe4000782c0ff */
[----:B------:R-:W-:Y:S01]  /*36bb0*/  LOP3.LUT P0, RZ, R5, 0x8000000, RZ, 0xc0, !PT ;  /* 0x0800000005ff7812 */ /* 0x000fe2000780c0ff */
[----:B----4-:R-:W-:Y:S01]  /*36bc0*/  @P4 STG.E.U8 desc[UR32][R200.64], R141 ;  /* 0x0000008dc8004986 */ /* 0x010fe2000c101120 */
[----:B0-----:R-:W-:-:S03]  /*36bd0*/  PRMT R4, R138, 0x7770, RZ ;  /* 0x000077708a047816 */ /* 0x001fc600000000ff */
[----:B------:R-:W3:Y:S04]  /*36be0*/  LDL.LU.64 R198, [R1+0x7f8] ;  /* 0x0007f80001c67983 */ /* 0x000ee80000300a00 */
        /* <DEDUP_REMOVED lines=8> */
[----:B------:R-:W4:Y:S04]  /*36c70*/  LDL.LU.64 R200, [R1+0x7e8] ;  /* 0x0007e80001c87983 */ /* 0x000f280000300a00 */
[----:B------:R-:W4:Y:S04]  /*36c80*/  LDL.LU.64 R218, [R1+0x820] ;  /* 0x0008200001da7983 */ /* 0x000f280000300a00 */
[----:B------:R-:W4:Y:S04]  /*36c90*/  LDL.LU.64 R170, [R1+0x838] ;  /* 0x0008380001aa7983 */ /* 0x000f280000300a00 */
[----:B------:R-:W4:Y:S01]  /*36ca0*/  LDL.LU.64 R216, [R1+0x830] ;  /* 0x0008300001d87983 */ /* 0x000f220000300a00 */
[----:B------:R-:W-:-:S03]  /*36cb0*/  LOP3.LUT P5, RZ, R10, 0x100000, RZ, 0xc0, !PT ;  /* 0x001000000aff7812 */ /* 0x000fc600078ac0ff */
[----:B------:R-:W4:Y:S04]  /*36cc0*/  LDL.LU.64 R186, [R1+0x828] ;  /* 0x0008280001ba7983 */ /* 0x000f280000300a00 */
[----:B------:R-:W4:Y:S01]  /*36cd0*/  LDL.LU.64 R188, [R1+0x858] ;  /* 0x0008580001bc7983 */ /* 0x000f220000300a00 */
[----:B------:R-:W-:Y:S02]  /*36ce0*/  LOP3.LUT P4, RZ, R10, 0x80000, RZ, 0xc0, !PT ;  /* 0x000800000aff7812 */ /* 0x000fe4000788c0ff */
[----:B------:R-:W-:Y:S01]  /*36cf0*/  PRMT R4, R142, 0x7770, RZ ;  /* 0x000077708e047816 */ /* 0x000fe200000000ff */
[----:B------:R-:W4:Y:S01]  /*36d00*/  LDL.LU.64 R190, [R1+0x878] ;  /* 0x0008780001be7983 */ /* 0x000f220000300a00 */
[----:B------:R-:W-:-:S03]  /*36d10*/  LOP3.LUT P3, RZ, R10, 0x40000, RZ, 0xc0, !PT ;  /* 0x000400000aff7812 */ /* 0x000fc6000786c0ff */
[----:B------:R0:W-:Y:S02]  /*36d20*/  @P5 STG.E.U8 desc[UR32][R196.64], R4 ;  /* 0x00000004c4005986 */ /* 0x0001e4000c101120 */
[----:B0-----:R-:W-:-:S05]  /*36d30*/  PRMT R4, R142, 0x7771, RZ ;  /* 0x000077718e047816 */ /* 0x001fca00000000ff */
[----:B---3--:R0:W-:Y:S02]  /*36d40*/  @P4 STG.E.U8 desc[UR32][R198.64], R4 ;  /* 0x00000004c6004986 */ /* 0x0081e4000c101120 */
[----:B0-----:R-:W-:Y:S02]  /*36d50*/  PRMT R4, R142, 0x7772, RZ ;  /* 0x000077728e047816 */ /* 0x001fe400000000ff */
[----:B------:R-:W-:Y:S02]  /*36d60*/  LOP3.LUT P0, RZ, R5, 0x2000000, RZ, 0xc0, !PT ;  /* 0x0200000005ff7812 */ /* 0x000fe4000780c0ff */
[----:B------:R-:W-:-:S11]  /*36d70*/  LOP3.LUT R13, R13, 0xfffffdff, RZ, 0xc0, !PT ;  /* 0xfffffdff0d0d7812 */ /* 0x000fd600078ec0ff */
[----:B------:R-:W-:Y:S02]  /*36d80*/  @P0 LOP3.LUT R13, R13, 0x200, RZ, 0xfc, !PT ;  /* 0x000002000d0d0812 */ /* 0x000fe400078efcff */
[C---:B------:R-:W-:Y:S01]  /*36d90*/  LOP3.LUT P0, RZ, R10.reuse, 0x8000, RZ, 0xc0, !PT ;  /* 0x000080000aff7812 */ /* 0x040fe2000780c0ff */
[----:B--2---:R0:W-:Y:S04]  /*36da0*/  @P3 STG.E.U8 desc[UR32][R220.64], R4 ;  /* 0x00000004dc003986 */ /* 0x0041e8000c101120 */
[----:B0-----:R-:W2:Y:S01]  /*36db0*/  LDL.LU.64 R220, [R1+0x870] ;  /* 0x0008700001dc7983 */ /* 0x001ea20000300a00 */
[----:B------:R-:W-:Y:S02]  /*36dc0*/  LOP3.LUT R13, R13, 0xfffffbff, RZ, 0xc0, !PT ;  /* 0xfffffbff0d0d7812 */ /* 0x000fe400078ec0ff */
[----:B------:R-:W-:Y:S01]  /*36dd0*/  LOP3.LUT P1, RZ, R10, 0x800, RZ, 0xc0, !PT ;  /* 0x000008000aff7812 */ /* 0x000fe2000782c0ff */
[----:B------:R-:W3:Y:S04]  /*36de0*/  LDL.LU.64 R168, [R1+0x868] ;  /* 0x0008680001a87983 */ /* 0x000ee80000300a00 */
[----:B------:R-:W-:-:S02]  /*36df0*/  @P0 LOP3.LUT R13, R13, 0x400, RZ, 0xfc, !PT ;  /* 0x000004000d0d0812 */ /* 0x000fc400078efcff */
[----:B------:R-:W-:Y:S01]  /*36e00*/  LOP3.LUT P0, RZ, R10, 0x10000, RZ, 0xc0, !PT ;  /* 0x000100000aff7812 */ /* 0x000fe2000780c0ff */
[----:B------:R-:W3:Y:S01]  /*36e10*/  LDL.LU.64 R196, [R1+0x8a0] ;  /* 0x0008a00001c47983 */ /* 0x000ee20000300a00 */
[----:B------:R-:W-:Y:S02]  /*36e20*/  LOP3.LUT R13, R13, 0xfffff7ff, RZ, 0xc0, !PT ;  /* 0xfffff7ff0d0d7812 */ /* 0x000fe400078ec0ff */
[----:B------:R-:W-:Y:S01]  /*36e30*/  LOP3.LUT P2, RZ, R5, 0x4000000, RZ, 0xc0, !PT ;  /* 0x0400000005ff7812 */ /* 0x000fe2000784c0ff */
[----:B------:R-:W3:Y:S08]  /*36e40*/  LDL.LU.64 R198, [R1+0x8b8] ;  /* 0x0008b80001c67983 */ /* 0x000ef00000300a00 */
[----:B------:R-:W-:-:S04]  /*36e50*/  @P0 LOP3.LUT R13, R13, 0x800, RZ, 0xfc, !PT ;  /* 0x000008000d0d0812 */ /* 0x000fc800078efcff */
[----:B------:R-:W-:-:S04]  /*36e60*/  LOP3.LUT R13, R13, 0xffffffdf, RZ, 0xc0, !PT ;  /* 0xffffffdf0d0d7812 */ /* 0x000fc800078ec0ff */
        /* <DEDUP_REMOVED lines=8> */
[----:B------:R-:W-:Y:S02]  /*36ef0*/  LOP3.LUT P1, RZ, R10, 0x2000, RZ, 0xc0, !PT ;  /* 0x000020000aff7812 */ /* 0x000fe4000782c0ff */
[----:B------:R-:W-:Y:S02]  /*36f00*/  LOP3.LUT R13, R13, 0xfffffeff, RZ, 0xc0, !PT ;  /* 0xfffffeff0d0d7812 */ /* 0x000fe400078ec0ff */
[----:B------:R-:W-:Y:S02]  /*36f10*/  PRMT R142, R142, 0x7773, RZ ;  /* 0x000077738e8e7816 */ /* 0x000fe400000000ff */
[----:B------:R-:W-:-:S03]  /*36f20*/  PRMT R4, R139, 0x7770, RZ ;  /* 0x000077708b047816 */ /* 0x000fc600000000ff */
[----:B----4-:R-:W-:Y:S04]  /*36f30*/  @P2 STG.E.U8 desc[UR32][R200.64], R142 ;  /* 0x0000008ec8002986 */ /* 0x010fe8000c101120 */
[----:B------:R-:W-:Y:S01]  /*36f40*/  @P1 LOP3.LUT R13, R13, 0x100, RZ, 0xfc, !PT ;  /* 0x000001000d0d1812 */ /* 0x000fe200078efcff */
[----:B------:R0:W-:Y:S03]  /*36f50*/  @P0 STG.E.U8 desc[UR32][R218.64], R4 ;  /* 0x00000004da000986 */ /* 0x0001e6000c101120 */
[----:B------:R-:W-:Y:S02]  /*36f60*/  LOP3.LUT P0, RZ, R13, 0x800, RZ, 0xc0, !PT ;  /* 0x000008000dff7812 */ /* 0x000fe4000780c0ff */
[----:B0-----:R-:W-:Y:S01]  /*36f70*/  PRMT R4, R139, 0x7771, RZ ;  /* 0x000077718b047816 */ /* 0x001fe200000000ff */
[----:B------:R-:W4:Y:S10]  /*36f80*/  LDL.LU.64 R218, [R1+0x8b0] ;  /* 0x0008b00001da7983 */ /* 0x000f340000300a00 */
[----:B------:R0:W-:Y:S01]  /*36f90*/  @P0 STG.E.U8 desc[UR32][R170.64], R4 ;  /* 0x00000004aa000986 */ /* 0x0001e2000c101120 */
[----:B------:R-:W-:-:S02]  /*36fa0*/  LOP3.LUT P0, RZ, R13, 0x400, RZ, 0xc0, !PT ;  /* 0x000004000dff7812 */ /* 0x000fc4000780c0ff */
[----:B------:R-:W-:Y:S01]  /*36fb0*/  LOP3.LUT P1, RZ, R10, 0x4000, RZ, 0xc0, !PT ;  /* 0x000040000aff7812 */ /* 0x000fe2000782c0ff */
[----:B------:R-:W4:Y:S01]  /*36fc0*/  LDL.LU.64 R200, [R1+0x8a8] ;  /* 0x0008a80001c87983 */ /* 0x000f220000300a00 */
[----:B0-----:R-:W-:-:S03]  /*36fd0*/  PRMT R4, R139, 0x7772, RZ ;  /* 0x000077728b047816 */ /* 0x001fc600000000ff */
[----:B------:R-:W4:Y:S06]  /*36fe0*/  LDL.LU.64 R170, [R1+0x8d8] ;  /* 0x0008d80001aa7983 */ /* 0x000f2c0000300a00 */
[----:B------:R0:W-:Y:S01]  /*36ff0*/  @P0 STG.E.U8 desc[UR32][R216.64], R4 ;  /* 0x00000004d8000986 */ /* 0x0001e2000c101120 */
[----:B------:R-:W-:Y:S02]  /*37000*/  LOP3.LUT P0, RZ, R13, 0x200, RZ, 0xc0, !PT ;  /* 0x000002000dff7812 */ /* 0x000fe4000780c0ff */
[----:B------:R-:W-:Y:S02]  /*37010*/  PRMT R139, R139, 0x7773, RZ ;  /* 0x000077738b8b7816 */ /* 0x000fe400000000ff */
[----:B0-----:R-:W-:Y:S01]  /*37020*/  PRMT R4, R143, 0x7770, RZ ;  /* 0x000077708f047816 */ /* 0x001fe200000000ff */
[----:B------:R-:W4:Y:S08]  /*37030*/  LDL.LU.64 R216, [R1+0x8f8] ;  /* 0x0008f80001d87983 */ /* 0x000f300000300a00 */
[----:B------:R-:W-:Y:S04]  /*37040*/  @P0 STG.E.U8 desc[UR32][R186.64], R139 ;  /* 0x0000008bba000986 */ /* 0x000fe8000c101120 */
[----:B------:R0:W-:Y:S01]  /*37050*/  @P1 STG.E.U8 desc[UR32][R188.64], R4 ;  /* 0x00000004bc001986 */ /* 0x0001e2000c101120 */
[----:B------:R-:W-:-:S02]  /*37060*/  LOP3.LUT P1, RZ, R13, 0x100, RZ, 0xc0, !PT ;  /* 0x000001000dff7812 */ /* 0x000fc4000782c0ff */
[----:B0-----:R-:W-:-:S11]  /*37070*/  PRMT R4, R143, 0x7771, RZ ;  /* 0x000077718f047816 */ /* 0x001fd600000000ff */
[----:B------:R0:W-:Y:S01]  /*37080*/  @P1 STG.E.U8 desc[UR32][R190.64], R4 ;  /* 0x00000004be001986 */ /* 0x0001e2000c101120 */
[----:B------:R-:W-:Y:S02]  /*37090*/  LOP3.LUT P1, RZ, R13, 0x80, RZ, 0xc0, !PT ;  /* 0x000000800dff7812 */ /* 0x000fe4000782c0ff */
[----:B0-----:R-:W-:-:S11]  /*370a0*/  PRMT R4, R143, 0x7772, RZ ;  /* 0x000077728f047816 */ /* 0x001fd600000000ff */
[----:B--2---:R0:W-:Y:S04]  /*370b0*/  @P1 STG.E.U8 desc[UR32][R220.64], R4 ;  /* 0x00000004dc001986 */ /* 0x0041e8000c101120 */
[----:B0-----:R-:W2:Y:S01]  /*370c0*/  LDL.LU.64 R220, [R1+0x8f0] ;  /* 0x0008f00001dc7983 */ /* 0x001ea20000300a00 */
[----:B------:R-:W-:Y:S02]  /*370d0*/  LOP3.LUT P1, RZ, R13, 0x40, RZ, 0xc0, !PT ;  /* 0x000000400dff7812 */ /* 0x000fe4000782c0ff */
[----:B------:R-:W-:Y:S02]  /*370e0*/  PRMT R143, R143, 0x7773, RZ ;  /* 0x000077738f8f7816 */ /* 0x000fe400000000ff */
[----:B------:R-:W-:-:S09]  /*370f0*/  LOP3.LUT P6, RZ, R10, 0x400, RZ, 0xc0, !PT ;  /* 0x000004000aff7812 */ /* 0x000fd200078cc0ff */
[----:B---3--:R-:W-:Y:S01]  /*37100*/  @P1 STG.E.U8 desc[UR32][R168.64], R143 ;  /* 0x0000008fa8001986 */ /* 0x008fe2000c101120 */
[----:B------:R-:W-:Y:S02]  /*37110*/  LOP3.LUT P1, RZ, R13, 0x20, RZ, 0xc0, !PT ;  /* 0x000000200dff7812 */ /* 0x000fe4000782c0ff */
[----:B------:R-:W-:Y:S02]  /*37120*/  PRMT R4, R144, 0x7770, RZ ;  /* 0x0000777090047816 */ /* 0x000fe400000000ff */
        /* <DEDUP_REMOVED lines=9> */
[----:B----4-:R0:W-:Y:S04]  /*371c0*/  @P5 STG.E.U8 desc[UR32][R218.64], R4 ;  /* 0x00000004da005986 */ /* 0x0101e8000c101120 */
[----:B0-----:R-:W3:Y:S01]  /*371d0*/  LDL.LU.64 R218, [R1+0x8e8] ;  /* 0x0008e80001da7983 */ /* 0x001ee20000300a00 */
[----:B------:R-:W-:-:S03]  /*371e0*/  PRMT R4, R148, 0x7770, RZ ;  /* 0x0000777094047816 */ /* 0x000fc600000000ff */
[----:B------:R-:W-:Y:S04]  /*371f0*/  @P4 STG.E.U8 desc[UR32][R200.64], R144 ;  /* 0x00000090c8004986 */ /* 0x000fe8000c101120 */
[----:B------:R0:W-:Y:S02]  /*37200*/  @P3 STG.E.U8 desc[UR32][R170.64], R4 ;  /* 0x00000004aa003986 */ /* 0x0001e4000c101120 */
[----:B0-----:R-:W-:-:S05]  /*37210*/  PRMT R4, R148, 0x7771, RZ ;  /* 0x0000777194047816 */ /* 0x001fca00000000ff */
[----:B------:R0:W-:Y:S04]  /*37220*/  @P2 STG.E.U8 desc[UR32][R216.64], R4 ;  /* 0x00000004d8002986 */ /* 0x0001e8000c101120 */
[----:B0-----:R-:W4:Y:S01]  /*37230*/  LDL.LU.64 R216, [R1+0x918] ;  /* 0x0009180001d87983 */ /* 0x001f220000300a00 */
[----:B------:R-:W-:-:S03]  /*37240*/  LOP3.LUT P0, RZ, R10, 0x40, RZ, 0xc0, !PT ;  /* 0x000000400aff7812 */ /* 0x000fc6000780c0ff */
[----:B------:R-:W4:Y:S01]  /*37250*/  LDL.LU.64 R196, [R1+0x930] ;  /* 0x0009300001c47983 */ /* 0x000f220000300a00 */
[----:B------:R-:W-:-:S09]  /*37260*/  PRMT R4, R148, 0x7772, RZ ;  /* 0x0000777294047816 */ /* 0x000fd200000000ff */
[----:B--2---:R0:W-:Y:S04]  /*37270*/  @P0 STG.E.U8 desc[UR32][R220.64], R4 ;  /* 0x00000004dc000986 */ /* 0x0041e8000c101120 */
[----:B0-----:R-:W2:Y:S04]  /*37280*/  LDL.LU.64 R220, [R1+0x928] ;  /* 0x0009280001dc7983 */ /* 0x001ea80000300a00 */
[----:B------:R-:W2:Y:S04]  /*37290*/  LDL.LU.64 R200, [R1+0x920] ;  /* 0x0009200001c87983 */ /* 0x000ea80000300a00 */
[----:B------:R-:W2:Y:S04]  /*372a0*/  LDL.LU.64 R198, [R1+0x950] ;  /* 0x0009500001c67983 */ /* 0x000ea80000300a00 */
[----:B------:R-:W2:Y:S01]  /*372b0*/  LDL.LU.64 R170, [R1+0x970] ;  /* 0x0009700001aa7983 */ /* 0x000ea20000300a00 */
[----:B------:R-:W-:-:S03]  /*372c0*/  LOP3.LUT P1, RZ, R5, 0x400000, RZ, 0xc0, !PT ;  /* 0x0040000005ff7812 */ /* 0x000fc6000782c0ff */
[----:B------:R-:W2:Y:S01]  /*372d0*/  LDL.LU.64 R190, [R1+0x968] ;  /* 0x0009680001be7983 */ /* 0x000ea20000300a00 */
[----:B------:R-:W-:Y:S02]  /*372e0*/  PRMT R148, R148, 0x7773, RZ ;  /* 0x0000777394947816 */ /* 0x000fe400000000ff */
[C---:B------:R-:W-:Y:S02]  /*372f0*/  LOP3.LUT P6, RZ, R10.reuse, 0x4, RZ, 0xc0, !PT ;  /* 0x000000040aff7812 */ /* 0x040fe400078cc0ff */
[C---:B------:R-:W-:Y:S02]  /*37300*/  LOP3.LUT P5, RZ, R10.reuse, 0x20, RZ, 0xc0, !PT ;  /* 0x000000200aff7812 */ /* 0x040fe400078ac0ff */
[----:B------:R-:W-:Y:S02]  /*37310*/  LOP3.LUT R13, R13, 0xfffffff7, RZ, 0xc0, !PT ;  /* 0xfffffff70d0d7812 */ /* 0x000fe400078ec0ff */
[----:B------:R-:W-:Y:S02]  /*37320*/  PRMT R4, R145, 0x7770, RZ ;  /* 0x0000777091047816 */ /* 0x000fe400000000ff */
[----:B------:R-:W-:-:S05]  /*37330*/  LOP3.LUT P2, RZ, R10, 0x10, RZ, 0xc0, !PT ;  /* 0x000000100aff7812 */ /* 0x000fca000784c0ff */
[----:B------:R-:W-:Y:S02]  /*37340*/  @P6 LOP3.LUT R13, R13, 0x8, RZ, 0xfc, !PT ;  /* 0x000000080d0d6812 */ /* 0x000fe400078efcff */
[----:B------:R-:W-:Y:S02]  /*37350*/  LOP3.LUT P6, RZ, R5, 0x200000, RZ, 0xc0, !PT ;  /* 0x0020000005ff7812 */ /* 0x000fe400078cc0ff */
[----:B------:R-:W-:-:S11]  /*37360*/  LOP3.LUT R13, R13, 0xffffffef, RZ, 0xc0, !PT ;  /* 0xffffffef0d0d7812 */ /* 0x000fd600078ec0ff */
[----:B------:R-:W-:Y:S01]  /*37370*/  @P6 LOP3.LUT R13, R13, 0x10, RZ, 0xfc, !PT ;  /* 0x000000100d0d6812 */ /* 0x000fe200078efcff */
[----:B---3--:R0:W-:Y:S04]  /*37380*/  @P1 STG.E.U8 desc[UR32][R218.64], R148 ;  /* 0x00000094da001986 */ /* 0x0081e8000c101120 */
[----:B0-----:R-:W3:Y:S01]  /*37390*/  LDL.LU.64 R218, [R1+0x960] ;  /* 0x0009600001da7983 */ /* 0x001ee20000300a00 */
[----:B------:R-:W-:-:S03]  /*373a0*/  LOP3.LUT P6, RZ, R10, 0x8, RZ, 0xc0, !PT ;  /* 0x000000080aff7812 */ /* 0x000fc600078cc0ff */
[----:B----4-:R0:W-:Y:S04]  /*373b0*/  @P5 STG.E.U8 desc[UR32][R216.64], R4 ;  /* 0x00000004d8005986 */ /* 0x0101e8000c101120 */
[----:B0-----:R-:W4:Y:S01]  /*373c0*/  LDL.LU.64 R216, [R1+0x9b0] ;  /* 0x0009b00001d87983 */ /* 0x001f220000300a00 */
[----:B------:R-:W-:-:S03]  /*373d0*/  PRMT R4, R145, 0x7771, RZ ;  /* 0x0000777191047816 */ /* 0x000fc600000000ff */
[----:B------:R-:W4:Y:S04]  /*373e0*/  LDL.LU.64 R168, [R1+0x9d8] ;  /* 0x0009d80001a87983 */ /* 0x000f280000300a00 */
[----:B------:R0:W-:Y:S04]  /*373f0*/  @P2 STG.E.U8 desc[UR32][R196.64], R4 ;  /* 0x00000004c4002986 */ /* 0x0001e8000c101120 */
[----:B0-----:R-:W4:Y:S01]  /*37400*/  LDL.LU.64 R196, [R1+0x9d0] ;  /* 0x0009d00001c47983 */ /* 0x001f220000300a00 */
[----:B------:R-:W-:-:S05]  /*37410*/  PRMT R4, R145, 0x7772, RZ ;  /* 0x0000777291047816 */ /* 0x000fca00000000ff */
[----:B--2---:R0:W-:Y:S04]  /*37420*/  @P6 STG.E.U8 desc[UR32][R220.64], R4 ;  /* 0x00000004dc006986 */ /* 0x0041e8000c101120 */
[----:B0-----:R-:W2:Y:S01]  /*37430*/  LDL.LU.64 R220, [R1+0x898] ;  /* 0x0008980001dc7983 */ /* 0x001ea20000300a00 */
[C---:B------:R-:W-:Y:S02]  /*37440*/  LOP3.LUT P3, RZ, R11.reuse, 0x80000000, RZ, 0xc0, !PT ;  /* 0x800000000bff7812 */ /* 0x040fe4000786c0ff */
[----:B------:R-:W-:Y:S02]  /*37450*/  LOP3.LUT P4, RZ, R11, 0x10000000, RZ, 0xc0, !PT ;  /* 0x100000000bff7812 */ /* 0x000fe4000788c0ff */
[----:B------:R-:W-:Y:S02]  /*37460*/  LOP3.LUT R13, R13, 0xfffffffd, RZ, 0xc0, !PT ;  /* 0xfffffffd0d0d7812 */ /* 0x000fe400078ec0ff */
[----:B------:R-:W-:-:S07]  /*37470*/  LOP3.LUT R7, R7, 0x7fffffff, RZ, 0xc0, !PT ;  /* 0x7fffffff07077812 */ /* 0x000fce00078ec0ff */
[----:B------:R-:W-:Y:S02]  /*37480*/  @P3 LOP3.LUT R13, R13, 0x2, RZ, 0xfc, !PT ;  /* 0x000000020d0d3812 */ /* 0x000fe400078efcff */
[----:B------:R-:W-:Y:S02]  /*37490*/  LOP3.LUT P3, RZ, R5, 0x100000, RZ, 0xc0, !PT ;  /* 0x0010000005ff7812 */ /* 0x000fe4000786c0ff */
[----:B------:R-:W-:Y:S02]  /*374a0*/  @P4 LOP3.LUT R7, R7, 0x80000000, RZ, 0xfc, !PT ;  /* 0x8000000007074812 */ /* 0x000fe400078efcff */
[----:B------:R-:W-:Y:S02]  /*374b0*/  LOP3.LUT P4, RZ, R5, 0x80000, RZ, 0xc0, !PT ;  /* 0x0008000005ff7812 */ /* 0x000fe4000788c0ff */
[----:B------:R-:W-:-:S07]  /*374c0*/  LOP3.LUT R13, R13, 0xfffffffb, RZ, 0xc0, !PT ;  /* 0xfffffffb0d0d7812 */ /* 0x000fce00078ec0ff */
[----:B------:R-:W-:-:S04]  /*374d0*/  @P3 LOP3.LUT R13, R13, 0x4, RZ, 0xfc, !PT ;  /* 0x000000040d0d3812 */ /* 0x000fc800078efcff */
[----:B------:R-:W-:-:S04]  /*374e0*/  LOP3.LUT R13, R13, 0xfffffffe, RZ, 0xc0, !PT ;  /* 0xfffffffe0d0d7812 */ /* 0x000fc800078ec0ff */
[----:B------:R-:W-:-:S04]  /*374f0*/  @P4 LOP3.LUT R13, R13, 0x1, RZ, 0xfc, !PT ;  /* 0x000000010d0d4812 */ /* 0x000fc800078efcff */
[----:B------:R-:W-:Y:S02]  /*37500*/  LOP3.LUT P6, RZ, R13, 0x10, RZ, 0xc0, !PT ;  /* 0x000000100dff7812 */ /* 0x000fe400078cc0ff */
[----:B------:R-:W-:Y:S02]  /*37510*/  PRMT R145, R145, 0x7773, RZ ;  /* 0x0000777391917816 */ /* 0x000fe400000000ff */
[----:B------:R-:W-:-:S09]  /*37520*/  LOP3.LUT P0, RZ, R10, 0x2, RZ, 0xc0, !PT ;  /* 0x000000020aff7812 */ /* 0x000fd2000780c0ff */
[----:B------:R0:W-:Y:S01]  /*37530*/  @P6 STG.E.U8 desc[UR32][R200.64], R145 ;  /* 0x00000091c8006986 */ /* 0x0001e2000c101120 */
[----:B------:R-:W-:Y:S02]  /*37540*/  LOP3.LUT P6, RZ, R13, 0x8, RZ, 0xc0, !PT ;  /* 0x000000080dff7812 */ /* 0x000fe400078cc0ff */
[C---:B------:R-:W-:Y:S02]  /*37550*/  PRMT R4, R149.reuse, 0x7770, RZ ;  /* 0x0000777095047816 */ /* 0x040fe400000000ff */
[----:B------:R-:W-:Y:S01]  /*37560*/  LOP3.LUT P3, RZ, R10, 0x1, RZ, 0xc0, !PT ;  /* 0x000000010aff7812 */ /* 0x000fe2000786c0ff */
[----:B0-----:R-:W2:Y:S08]  /*37570*/  LDL.LU.64 R200, [R1+0x818] ;  /* 0x0008180001c87983 */ /* 0x001eb00000300a00 */
[----:B------:R0:W-:Y:S02]  /*37580*/  @P6 STG.E.U8 desc[UR32][R198.64], R4 ;  /* 0x00000004c6006986 */ /* 0x0001e4000c101120 */
[----:B0-----:R-:W-:-:S02]  /*37590*/  PRMT R4, R149, 0x7771, RZ ;  /* 0x0000777195047816 */ /* 0x001fc400000000ff */
[----:B------:R-:W2:Y:S04]  /*375a0*/  LDL.LU.64 R198, [R1+0x720] ;  /* 0x0007200001c67983 */ /* 0x000ea80000300a00 */
[----:B------:R0:W-:Y:S02]  /*375b0*/  @P0 STG.E.U8 desc[UR32][R170.64], R4 ;  /* 0x00000004aa000986 */ /* 0x0001e4000c101120 */
[----:B0-----:R-:W-:Y:S02]  /*375c0*/  PRMT R4, R149, 0x7772, RZ ;  /* 0x0000777295047816 */ /* 0x001fe400000000ff */
[----:B------:R-:W2:Y:S04]  /*375d0*/  LDL.LU.64 R170, [R1+0x5f8] ;  /* 0x0005f80001aa7983 */ /* 0x000ea80000300a00 */
[----:B------:R0:W-:Y:S01]  /*375e0*/  @P3 STG.E.U8 desc[UR32][R190.64], R4 ;  /* 0x00000004be003986 */ /* 0x0001e2000c101120 */
[----:B------:R-:W-:-:S02]  /*375f0*/  LOP3.LUT P3, RZ, R13, 0x4, RZ, 0xc0, !PT ;  /* 0x000000040dff7812 */ /* 0x000fc4000786c0ff */
[----:B------:R-:W-:Y:S02]  /*37600*/  PRMT R149, R149, 0x7773, RZ ;  /* 0x0000777395957816 */ /* 0x000fe400000000ff */
[----:B------:R-:W-:-:S09]  /*37610*/  LOP3.LUT P1, RZ, R11, 0x40000000, RZ, 0xc0, !PT ;  /* 0x400000000bff7812 */ /* 0x000fd2000782c0ff */
[----:B---3--:R1:W-:Y:S01]  /*37620*/  @P3 STG.E.U8 desc[UR32][R218.64], R149 ;  /* 0x00000095da003986 */ /* 0x0083e2000c101120 */
[----:B------:R-:W-:Y:S02]  /*37630*/  LOP3.LUT P3, RZ, R13, 0x2, RZ, 0xc0, !PT ;  /* 0x000000020dff7812 */ /* 0x000fe4000786c0ff */
[C---:B0-----:R-:W-:Y:S02]  /*37640*/  PRMT R4, R146.reuse, 0x7770, RZ ;  /* 0x0000777092047816 */ /* 0x041fe400000000ff */
[----:B------:R-:W-:Y:S01]  /*37650*/  LOP3.LUT P4, RZ, R11, 0x20000000, RZ, 0xc0, !PT ;  /* 0x200000000bff7812 */ /* 0x000fe2000788c0ff */
[----:B-1----:R-:W3:Y:S08]  /*37660*/  LDL.LU.64 R218, [R1+0x4c8] ;  /* 0x0004c80001da7983 */ /* 0x002ef00000300a00 */
[----:B----4-:R0:W-:Y:S02]  /*37670*/  @P3 STG.E.U8 desc[UR32][R216.64], R4 ;  /* 0x00000004d8003986 */ /* 0x0101e4000c101120 */
[----:B0-----:R-:W-:-:S02]  /*37680*/  PRMT R4, R146, 0x7771, RZ ;  /* 0x0000777192047816 */ /* 0x001fc400000000ff */
[----:B------:R-:W4:Y:S04]  /*37690*/  LDL.LU.64 R216, [R1+0x4b0] ;  /* 0x0004b00001d87983 */ /* 0x000f280000300a00 */
[----:B------:R0:W-:Y:S02]  /*376a0*/  @P1 STG.E.U8 desc[UR32][R168.64], R4 ;  /* 0x00000004a8001986 */ /* 0x0001e4000c101120 */
[----:B0-----:R-:W-:-:S05]  /*376b0*/  PRMT R4, R146, 0x7772, RZ ;  /* 0x0000777292047816 */ /* 0x001fca00000000ff */
[----:B------:R-:W-:Y:S01]  /*376c0*/  @P4 STG.E.U8 desc[UR32][R196.64], R4 ;  /* 0x00000004c4004986 */ /* 0x000fe2000c101120 */
[----:B------:R-:W-:Y:S02]  /*376d0*/  LOP3.LUT P4, RZ, R13, 0x1, RZ, 0xc0, !PT ;  /* 0x000000010dff7812 */ /* 0x000fe4000788c0ff */
[----:B------:R-:W-:-:S11]  /*376e0*/  PRMT R146, R146, 0x7773, RZ ;  /* 0x0000777392927816 */ /* 0x000fd600000000ff */
[----:B--2---:R0:W-:Y:S04]  /*376f0*/  @P4 STG.E.U8 desc[UR32][R220.64], R146 ;  /* 0x00000092dc004986 */ /* 0x0041e8000c101120 */
[----:B0-----:R-:W2:Y:S01]  /*37700*/  LDL.LU.64 R220, [R1+0x4a8] ;  /* 0x0004a80001dc7983 */ /* 0x001ea20000300a00 */
[----:B------:R-:W-:Y:S02]  /*37710*/  LOP3.LUT P4, RZ, R7, 0x80000000, RZ, 0xc0, !PT ;  /* 0x8000000007ff7812 */ /* 0x000fe4000788c0ff */
[----:B------:R-:W-:Y:S02]  /*37720*/  PRMT R10, R150, 0x7770, RZ ;  /* 0x00007770960a7816 */ /* 0x000fe400000000ff */
[C---:B------:R-:W-:Y:S02]  /*37730*/  LOP3.LUT P5, RZ, R11.reuse, 0x8000000, RZ, 0xc0, !PT ;  /* 0x080000000bff7812 */ /* 0x040fe400078ac0ff */
[----:B------:R-:W-:-:S02]  /*37740*/  LOP3.LUT P2, RZ, R11, 0x4000000, RZ, 0xc0, !PT ;  /* 0x040000000bff7812 */ /* 0x000fc4000784c0ff */
[C---:B------:R-:W-:Y:S02]  /*37750*/  PRMT R12, R150.reuse, 0x7771, RZ ;  /* 0x00007771960c7816 */ /* 0x040fe400000000ff */
[C---:B------:R-:W-:Y:S02]  /*37760*/  PRMT R13, R150.reuse, 0x7772, RZ ;  /* 0x00007772960d7816 */ /* 0x040fe400000000ff */
[----:B------:R-:W-:Y:S02]  /*37770*/  LOP3.LUT P6, RZ, R5, 0x40000, RZ, 0xc0, !PT ;  /* 0x0004000005ff7812 */ /* 0x000fe400078cc0ff */
[----:B------:R-:W-:Y:S02]  /*37780*/  PRMT R150, R150, 0x7773, RZ ;  /* 0x0000777396967816 */ /* 0x000fe400000000ff */
[----:B------:R-:W-:Y:S01]  /*37790*/  LOP3.LUT P0, RZ, R11, 0x2000000, RZ, 0xc0, !PT ;  /* 0x020000000bff7812 */ /* 0x000fe2000780c0ff */
[----:B------:R0:W-:Y:S04]  /*377a0*/  @P4 STG.E.U8 desc[UR32][R200.64], R10 ;  /* 0x0000000ac8004986 */ /* 0x0001e8000c101120 */
[----:B0-----:R-:W2:Y:S04]  /*377b0*/  LDL.LU.64 R200, [R1+0x4a0] ;  /* 0x0004a00001c87983 */ /* 0x001ea80000300a00 */
[----:B------:R-:W-:Y:S04]  /*377c0*/  @P5 STG.E.U8 desc[UR32][R198.64], R12 ;  /* 0x0000000cc6005986 */ /* 0x000fe8000c101120 */
[----:B------:R0:W-:Y:S04]  /*377d0*/  @P2 STG.E.U8 desc[UR32][R170.64], R13 ;  /* 0x0000000daa002986 */ /* 0x0001e8000c101120 */
[----:B0-----:R-:W2:Y:S04]  /*377e0*/  LDL.LU.64 R170, [R1+0x498] ;  /* 0x0004980001aa7983 */ /* 0x001ea80000300a00 */
[----:B------:R-:W2:Y:S01]  /*377f0*/  LDL.LU.64 R196, [R1+0x490] ;  /* 0x0004900001c47983 */ /* 0x000ea20000300a00 */
[----:B------:R-:W-:-:S03]  /*37800*/  PRMT R4, R147, 0x7770, RZ ;  /* 0x0000777093047816 */ /* 0x000fc600000000ff */
[----:B---3--:R0:W-:Y:S04]  /*37810*/  @P6 STG.E.U8 desc[UR32][R218.64], R150 ;  /* 0x00000096da006986 */ /* 0x0081e8000c101120 */
[----:B0-----:R-:W3:Y:S01]  /*37820*/  LDL.LU.64 R218, [R1+0x488] ;  /* 0x0004880001da7983 */ /* 0x001ee20000300a00 */
[----:B------:R-:W-:-:S03]  /*37830*/  LOP3.LUT P3, RZ, R11, 0x1000000, RZ, 0xc0, !PT ;  /* 0x010000000bff7812 */ /* 0x000fc6000786c0ff */
[----:B----4-:R0:W-:Y:S01]  /*37840*/  @P0 STG.E.U8 desc[UR32][R216.64], R4 ;  /* 0x00000004d8000986 */ /* 0x0101e2000c101120 */
[----:B------:R-:W-:-:S03]  /*37850*/  PRMT R14, R147, 0x7771, RZ ;  /* 0x00007771930e7816 */ /* 0x000fc600000000ff */
[----:B0-----:R-:W4:Y:S04]  /*37860*/  LDL.LU.64 R216, [R1+0x480] ;  /* 0x0004800001d87983 */ /* 0x001f280000300a00 */
[----:B------:R-:W4:Y:S04]  /*37870*/  LDL.LU.64 R198, [R1+0x478] ;  /* 0x0004780001c67983 */ /* 0x000f280000300a00 */
[----:B--2---:R0:W-:Y:S04]  /*37880*/  @P3 STG.E.U8 desc[UR32][R220.64], R14 ;  /* 0x0000000edc003986 */ /* 0x0041e8000c101120 */
[----:B0-----:R-:W2:Y:S01]  /*37890*/  LDL.LU.64 R220, [R1+0x470] ;  /* 0x0004700001dc7983 */ /* 0x001ea20000300a00 */
[----:B------:R-:W-:-:S03]  /*378a0*/  LOP3.LUT P1, RZ, R11, 0x800000, RZ, 0xc0, !PT ;  /* 0x008000000bff7812 */ /* 0x000fc6000782c0ff */
[----:B------:R-:W2:Y:S01]  /*378b0*/  LDL.LU.64 R190, [R1+0x468] ;  /* 0x0004680001be7983 */ /* 0x000ea20000300a00 */
[----:B------:R-:W-:Y:S02]  /*378c0*/  PRMT R10, R147, 0x7772, RZ ;  /* 0x00007772930a7816 */ /* 0x000fe400000000ff */
[----:B------:R-:W-:Y:S02]  /*378d0*/  LOP3.LUT P4, RZ, R5, 0x20000, RZ, 0xc0, !PT ;  /* 0x0002000005ff7812 */ /* 0x000fe4000788c0ff */
[----:B------:R-:W-:Y:S02]  /*378e0*/  LOP3.LUT P5, RZ, R11, 0x400000, RZ, 0xc0, !PT ;  /* 0x004000000bff7812 */ /* 0x000fe400078ac0ff */
[----:B------:R-:W-:Y:S02]  /*378f0*/  LOP3.LUT P2, RZ, R5, 0x10000, RZ, 0xc0, !PT ;  /* 0x0001000005ff7812 */ /* 0x000fe4000784c0ff */
[----:B------:R-:W-:Y:S02]  /*37900*/  PRMT R147, R147, 0x7773, RZ ;  /* 0x0000777393937816 */ /* 0x000fe400000000ff */
[----:B------:R-:W-:-:S02]  /*37910*/  P2R R15, PR, RZ, 0x4 ;  /* 0x00000004ff0f7803 */ /* 0x000fc40000000000 */
[----:B------:R-:W-:Y:S02]  /*37920*/  PRMT R12, R151, 0x7770, RZ ;  /* 0x00007770970c7816 */ /* 0x000fe400000000ff */
[----:B------:R-:W-:-:S04]  /*37930*/  LOP3.LUT P2, RZ, R11, 0x100000, RZ, 0xc0, !PT ;  /* 0x001000000bff7812 */ /* 0x000fc8000784c0ff */
[----:B------:R-:W-:Y:S02]  /*37940*/  P2R R16, PR, RZ, 0x4 ;  /* 0x00000004ff107803 */ /* 0x000fe40000000000 */
[----:B------:R-:W-:Y:S02]  /*37950*/  LOP3.LUT P2, RZ, R11, 0x200000, RZ, 0xc0, !PT ;  /* 0x002000000bff7812 */ /* 0x000fe4000784c0ff */
[C---:B------:R-:W-:Y:S01]  /*37960*/  PRMT R13, R151.reuse, 0x7771, RZ ;  /* 0x00007771970d7816 */ /* 0x040fe200000000ff */
[----:B------:R0:W-:Y:S04]  /*37970*/  @P1 STG.E.U8 desc[UR32][R200.64], R10 ;  /* 0x0000000ac8001986 */ /* 0x0001e8000c101120 */
[----:B0-----:R-:W2:Y:S04]  /*37980*/  LDL.LU.64 R200, [R1+0x460] ;  /* 0x0004600001c87983 */ /* 0x001ea80000300a00 */
[----:B------:R0:W-:Y:S04]  /*37990*/  @P4 STG.E.U8 desc[UR32][R170.64], R147 ;  /* 0x00000093aa004986 */ /* 0x0001e8000c101120 */
[----:B------:R1:W-:Y:S04]  /*379a0*/  @P5 STG.E.U8 desc[UR32][R196.64], R12 ;  /* 0x0000000cc4005986 */ /* 0x0003e8000c101120 */
[----:B0-----:R-:W2:Y:S04]  /*379b0*/  LDL.LU.64 R170, [R1+0x458] ;  /* 0x0004580001aa7983 */ /* 0x001ea80000300a00 */
[----:B------:R-:W2:Y:S04]  /*379c0*/  LDL.LU.64 R168, [R1+0x450] ;  /* 0x0004500001a87983 */ /* 0x000ea80000300a00 */
[----:B-1----:R-:W2:Y:S01]  /*379d0*/  LDL.LU.64 R196, [R1+0x448] ;  /* 0x0004480001c47983 */ /* 0x002ea20000300a00 */
[----:B------:R-:W-:-:S03]  /*379e0*/  PRMT R4, R151, 0x7772, RZ ;  /* 0x0000777297047816 */ /* 0x000fc600000000ff */
[----:B---3--:R0:W-:Y:S01]  /*379f0*/  @P2 STG.E.U8 desc[UR32][R218.64], R13 ;  /* 0x0000000dda002986 */ /* 0x0081e2000c101120 */
[----:B------:R-:W-:-:S03]  /*37a00*/  ISETP.NE.AND P2, PT, R16, RZ, PT ;  /* 0x000000ff1000720c */ /* 0x000fc60003f45270 */
[----:B0-----:R-:W3:Y:S01]  /*37a10*/  LDL.LU.64 R218, [R1+0x440] ;  /* 0x0004400001da7983 */ /* 0x001ee20000300a00 */
[----:B------:R-:W-:-:S09]  /*37a20*/  LOP3.LUT P6, RZ, R11, 0x80000, RZ, 0xc0, !PT ;  /* 0x000800000bff7812 */ /* 0x000fd200078cc0ff */
[----:B----4-:R0:W-:Y:S01]  /*37a30*/  @P2 STG.E.U8 desc[UR32][R216.64], R4 ;  /* 0x00000004d8002986 */ /* 0x0101e2000c101120 */
[----:B------:R-:W-:-:S03]  /*37a40*/  ISETP.NE.AND P2, PT, R15, RZ, PT ;  /* 0x000000ff0f00720c */ /* 0x000fc60003f45270 */
[----:B0-----:R-:W4:Y:S01]  /*37a50*/  LDL.LU.64 R216, [R1+0x438] ;  /* 0x0004380001d87983 */ /* 0x001f220000300a00 */
[----:B------:R-:W-:Y:S02]  /*37a60*/  PRMT R151, R151, 0x7773, RZ ;  /* 0x0000777397977816 */ /* 0x000fe400000000ff */
[----:B------:R-:W-:-:S07]  /*37a70*/  PRMT R10, R152, 0x7770, RZ ;  /* 0x00007770980a7816 */ /* 0x000fce00000000ff */
[----:B------:R0:W-:Y:S04]  /*37a80*/  @P2 STG.E.U8 desc[UR32][R198.64], R151 ;  /* 0x00000097c6002986 */ /* 0x0001e8000c101120 */
[----:B0-----:R-:W4:Y:S04]  /*37a90*/  LDL.LU.64 R198, [R1+0x430] ;  /* 0x0004300001c67983 */ /* 0x001f280000300a00 */
[----:B--2---:R0:W-:Y:S04]  /*37aa0*/  @P6 STG.E.U8 desc[UR32][R220.64], R10 ;  /* 0x0000000adc006986 */ /* 0x0041e8000c101120 */
[----:B0-----:R-:W2:Y:S01]  /*37ab0*/  LDL.LU.64 R220, [R1+0x428] ;  /* 0x0004280001dc7983 */ /* 0x001ea20000300a00 */
[----:B------:R-:W-:-:S04]  /*37ac0*/  LOP3.LUT P0, RZ, R5, 0x8000, RZ, 0xc0, !PT ;  /* 0x0000800005ff7812 */ /* 0x000fc8000780c0ff */
[----:B------:R-:W-:Y:S02]  /*37ad0*/  P2R R18, PR, RZ, 0x1 ;  /* 0x00000001ff127803 */ /* 0x000fe40000000000 */
[----:B------:R-:W-:-:S04]  /*37ae0*/  LOP3.LUT P0, RZ, R11, 0x20000, RZ, 0xc0, !PT ;  /* 0x000200000bff7812 */ /* 0x000fc8000780c0ff */
[----:B------:R-:W-:Y:S02]  /*37af0*/  P2R R17, PR, RZ, 0x1 ;  /* 0x00000001ff117803 */ /* 0x000fe40000000000 */
[----:B------:R-:W-:Y:S02]  /*37b00*/  LOP3.LUT P0, RZ, R11, 0x40000, RZ, 0xc0, !PT ;  /* 0x000400000bff7812 */ /* 0x000fe4000780c0ff */
[----:B------:R-:W-:Y:S02]  /*37b10*/  PRMT R14, R152, 0x7771, RZ ;  /* 0x00007771980e7816 */ /* 0x000fe400000000ff */
[----:B------:R-:W-:-:S09]  /*37b20*/  LOP3.LUT P1, RZ, R5, 0x4000, RZ, 0xc0, !PT ;  /* 0x0000400005ff7812 */ /* 0x000fd2000782c0ff */
[----:B------:R-:W-:Y:S01]  /*37b30*/  @P0 STG.E.U8 desc[UR32][R190.64], R14 ;  /* 0x0000000ebe000986 */ /* 0x000fe2000c101120 */
[----:B------:R-:W-:Y:S02]  /*37b40*/  ISETP.NE.AND P0, PT, R17, RZ, PT ;  /* 0x000000ff1100720c */ /* 0x000fe40003f05270 */
[----:B------:R-:W-:Y:S02]  /*37b50*/  PRMT R12, R152, 0x7772, RZ ;  /* 0x00007772980c7816 */ /* 0x000fe400000000ff */
[----:B------:R-:W-:Y:S02]  /*37b60*/  P2R R48, PR, RZ, 0x2 ;  /* 0x00000002ff307803 */ /* 0x000fe40000000000 */
[C---:B------:R-:W-:Y:S02]  /*37b70*/  LOP3.LUT P1, RZ, R11.reuse, 0x4000, RZ, 0xc0, !PT ;  /* 0x000040000bff7812 */ /* 0x040fe4000782c0ff */
[----:B------:R-:W-:Y:S02]  /*37b80*/  LOP3.LUT P3, RZ, R11, 0x10000, RZ, 0xc0, !PT ;  /* 0x000100000bff7812 */ /* 0x000fe4000786c0ff */
[----:B------:R-:W-:-:S02]  /*37b90*/  P2R R19, PR, RZ, 0x2 ;  /* 0x00000002ff137803 */ /* 0x000fc40000000000 */
[----:B------:R-:W-:Y:S02]  /*37ba0*/  LOP3.LUT P1, RZ, R11, 0x8000, RZ, 0xc0, !PT ;  /* 0x000080000bff7812 */ /* 0x000fe4000782c0ff */
[----:B------:R-:W-:Y:S02]  /*37bb0*/  PRMT R152, R152, 0x7773, RZ ;  /* 0x0000777398987816 */ /* 0x000fe400000000ff */
[----:B------:R-:W-:Y:S01]  /*37bc0*/  PRMT R4, R156, 0x7770, RZ ;  /* 0x000077709c047816 */ /* 0x000fe200000000ff */
[----:B------:R0:W-:Y:S01]  /*37bd0*/  @P0 STG.E.U8 desc[UR32][R200.64], R12 ;  /* 0x0000000cc8000986 */ /* 0x0001e2000c101120 */
[----:B------:R-:W-:Y:S02]  /*37be0*/  ISETP.NE.AND P0, PT, R18, RZ, PT ;  /* 0x000000ff1200720c */ /* 0x000fe40003f05270 */
[C---:B------:R-:W-:Y:S01]  /*37bf0*/  PRMT R13, R156.reuse, 0x7771, RZ ;  /* 0x000077719c0d7816 */ /* 0x040fe200000000ff */
[----:B0-----:R-:W2:Y:S01]  /*37c00*/  LDL.LU.64 R200, [R1+0x420] ;  /* 0x0004200001c87983 */ /* 0x001ea20000300a00 */
[----:B------:R-:W-:-:S09]  /*37c10*/  PRMT R10, R156, 0x7772, RZ ;  /* 0x000077729c0a7816 */ /* 0x000fd200000000ff */
[----:B------:R0:W-:Y:S04]  /*37c20*/  @P0 STG.E.U8 desc[UR32][R170.64], R152 ;  /* 0x00000098aa000986 */ /* 0x0001e8000c101120 */
[----:B------:R-:W-:Y:S04]  /*37c30*/  @P3 STG.E.U8 desc[UR32][R168.64], R4 ;  /* 0x00000004a8003986 */ /* 0x000fe8000c101120 */
[----:B------:R-:W-:Y:S01]  /*37c40*/  @P1 STG.E.U8 desc[UR32][R196.64], R13 ;  /* 0x0000000dc4001986 */ /* 0x000fe2000c101120 */
[----:B------:R-:W-:-:S03]  /*37c50*/  ISETP.NE.AND P1, PT, R19, RZ, PT ;  /* 0x000000ff1300720c */ /* 0x000fc60003f25270 */
[----:B0-----:R-:W2:Y:S01]  /*37c60*/  LDL.LU.64 R170, [R1+0x418] ;  /* 0x0004180001aa7983 */ /* 0x001ea20000300a00 */
[----:B------:R-:W-:-:S09]  /*37c70*/  PRMT R156, R156, 0x7773, RZ ;  /* 0x000077739c9c7816 */ /* 0x000fd200000000ff */
[----:B---3--:R0:W-:Y:S01]  /*37c80*/  @P1 STG.E.U8 desc[UR32][R218.64], R10 ;  /* 0x0000000ada001986 */ /* 0x0081e2000c101120 */
[----:B------:R-:W-:-:S03]  /*37c90*/  ISETP.NE.AND P1, PT, R48, RZ, PT ;  /* 0x000000ff3000720c */ /* 0x000fc60003f25270 */
[----:B0-----:R-:W3:Y:S01]  /*37ca0*/  LDL.LU.64 R218, [R1+0x410] ;  /* 0x0004100001da7983 */ /* 0x001ee20000300a00 */
[----:B------:R-:W-:-:S09]  /*37cb0*/  LOP3.LUT P4, RZ, R11, 0x2000, RZ, 0xc0, !PT ;  /* 0x000020000bff7812 */ /* 0x000fd2000788c0ff */
[----:B----4-:R0:W-:Y:S01]  /*37cc0*/  @P1 STG.E.U8 desc[UR32][R216.64], R156 ;  /* 0x0000009cd8001986 */ /* 0x0101e2000c101120 */
[----:B------:R-:W-:-:S03]  /*37cd0*/  LOP3.LUT P5, RZ, R11, 0x1000, RZ, 0xc0, !PT ;  /* 0x000010000bff7812 */ /* 0x000fc600078ac0ff */
[----:B0-----:R-:W4:Y:S01]  /*37ce0*/  LDL.LU.64 R216, [R1+0x408] ;  /* 0x0004080001d87983 */ /* 0x001f220000300a00 */
[C---:B------:R-:W-:Y:S02]  /*37cf0*/  PRMT R12, R153.reuse, 0x7770, RZ ;  /* 0x00007770990c7816 */ /* 0x040fe400000000ff */
[----:B------:R-:W-:-:S03]  /*37d00*/  PRMT R14, R153, 0x7771, RZ ;  /* 0x00007771990e7816 */ /* 0x000fc600000000ff */
[----:B------:R-:W-:Y:S04]  /*37d10*/  @P4 STG.E.U8 desc[UR32][R198.64], R12 ;  /* 0x0000000cc6004986 */ /* 0x000fe8000c101120 */
[----:B--2---:R0:W-:Y:S04]  /*37d20*/  @P5 STG.E.U8 desc[UR32][R220.64], R14 ;  /* 0x0000000edc005986 */ /* 0x0041e8000c101120 */
[----:B0-----:R-:W2:Y:S01]  /*37d30*/  LDL.LU.64 R220, [R1+0x400] ;  /* 0x0004000001dc7983 */ /* 0x001ea20000300a00 */
[----:B------:R-:W-:-:S03]  /*37d40*/  LOP3.LUT P2, RZ, R11, 0x800, RZ, 0xc0, !PT ;  /* 0x000008000bff7812 */ /* 0x000fc6000784c0ff */
[----:B------:R-:W2:Y:S01]  /*37d50*/  LDL.LU.64 R196, [R1+0x3f8] ;  /* 0x0003f80001c47983 */ /* 0x000ea20000300a00 */
[----:B------:R-:W-:Y:S02]  /*37d60*/  PRMT R4, R153, 0x7772, RZ ;  /* 0x0000777299047816 */ /* 0x000fe400000000ff */
[----:B------:R-:W-:Y:S02]  /*37d70*/  LOP3.LUT P6, RZ, R5, 0x2000, RZ, 0xc0, !PT ;  /* 0x0000200005ff7812 */ /* 0x000fe400078cc0ff */
[----:B------:R-:W-:Y:S02]  /*37d80*/  PRMT R153, R153, 0x7773, RZ ;  /* 0x0000777399997816 */ /* 0x000fe400000000ff */
[----:B------:R-:W-:Y:S02]  /*37d90*/  LOP3.LUT P0, RZ, R11, 0x400, RZ, 0xc0, !PT ;  /* 0x000004000bff7812 */ /* 0x000fe4000780c0ff */
[----:B------:R-:W-:Y:S02]  /*37da0*/  PRMT R10, R157, 0x7770, RZ ;  /* 0x000077709d0a7816 */ /* 0x000fe400000000ff */
[----:B------:R-:W-:-:S02]  /*37db0*/  LOP3.LUT P3, RZ, R11, 0x200, RZ, 0xc0, !PT ;  /* 0x000002000bff7812 */ /* 0x000fc4000786c0ff */
[----:B------:R-:W-:Y:S01]  /*37dc0*/  PRMT R13, R157, 0x7771, RZ ;  /* 0x000077719d0d7816 */ /* 0x000fe200000000ff */
[----:B------:R0:W-:Y:S04]  /*37dd0*/  @P2 STG.E.U8 desc[UR32][R200.64], R4 ;  /* 0x00000004c8002986 */ /* 0x0001e8000c101120 */
[----:B0-----:R-:W2:Y:S04]  /*37de0*/  LDL.LU.64 R200, [R1+0x3f0] ;  /* 0x0003f00001c87983 */ /* 0x001ea80000300a00 */
[----:B------:R0:W-:Y:S04]  /*37df0*/  @P6 STG.E.U8 desc[UR32][R170.64], R153 ;  /* 0x00000099aa006986 */ /* 0x0001e8000c101120 */
[----:B0-----:R-:W2:Y:S04]  /*37e00*/  LDL.LU.64 R170, [R1+0x3e8] ;  /* 0x0003e80001aa7983 */ /* 0x001ea80000300a00 */
[----:B------:R-:W2:Y:S04]  /*37e10*/  LDL.LU.64 R198, [R1+0x3e0] ;  /* 0x0003e00001c67983 */ /* 0x000ea80000300a00 */
[----:B---3--:R0:W-:Y:S04]  /*37e20*/  @P0 STG.E.U8 desc[UR32][R218.64], R10 ;  /* 0x0000000ada000986 */ /* 0x0081e8000c101120 */
[----:B0-----:R-:W3:Y:S04]  /*37e30*/  LDL.LU.64 R218, [R1+0x3d8] ;  /* 0x0003d80001da7983 */ /* 0x001ee80000300a00 */
[----:B------:R-:W3:Y:S01]  /*37e40*/  LDL.LU.64 R190, [R1+0x3d0] ;  /* 0x0003d00001be7983 */ /* 0x000ee20000300a00 */
[----:B------:R-:W-:-:S02]  /*37e50*/  LOP3.LUT P5, RZ, R11, 0x20, RZ, 0xc0, !PT ;  /* 0x000000200bff7812 */ /* 0x000fc400078ac0ff */
[C---:B------:R-:W-:Y:S01]  /*37e60*/  LOP3.LUT P6, RZ, R11.reuse, 0x4, RZ, 0xc0, !PT ;  /* 0x000000040bff7812 */ /* 0x040fe200078cc0ff */
[----:B----4-:R0:W-:Y:S01]  /*37e70*/  @P3 STG.E.U8 desc[UR32][R216.64], R13 ;  /* 0x0000000dd8003986 */ /* 0x0101e2000c101120 */
[----:B------:R-:W-:Y:S02]  /*37e80*/  LOP3.LUT P3, RZ, R6, 0x80000000, RZ, 0xc0, !PT ;  /* 0x8000000006ff7812 */ /* 0x000fe4000786c0ff */
[C---:B------:R-:W-:Y:S02]  /*37e90*/  LOP3.LUT P1, RZ, R11.reuse, 0x100, RZ, 0xc0, !PT ;  /* 0x000001000bff7812 */ /* 0x040fe4000782c0ff */
[----:B------:R-:W-:Y:S02]  /*37ea0*/  P2R R14, PR, RZ, 0x20 ;  /* 0x00000020ff0e7803 */ /* 0x000fe40000000000 */
[----:B------:R-:W-:Y:S02]  /*37eb0*/  P2R R16, PR, RZ, 0x40 ;  /* 0x00000040ff107803 */ /* 0x000fe40000000000 */
[----:B------:R-:W-:Y:S01]  /*37ec0*/  P2R R18, PR, RZ, 0x8 ;  /* 0x00000008ff127803 */ /* 0x000fe20000000000 */
[----:B0-----:R-:W4:Y:S01]  /*37ed0*/  LDL.LU.64 R216, [R1+0x3c8] ;  /* 0x0003c80001d87983 */ /* 0x001f220000300a00 */
[----:B------:R-:W-:-:S02]  /*37ee0*/  LOP3.LUT P5, RZ, R11, 0x40, RZ, 0xc0, !PT ;  /* 0x000000400bff7812 */ /* 0x000fc400078ac0ff */
[C---:B------:R-:W-:Y:S02]  /*37ef0*/  LOP3.LUT P6, RZ, R11.reuse, 0x8, RZ, 0xc0, !PT ;  /* 0x000000080bff7812 */ /* 0x040fe400078cc0ff */
[C---:B------:R-:W-:Y:S02]  /*37f00*/  LOP3.LUT P3, RZ, R11.reuse, 0x1, RZ, 0xc0, !PT ;  /* 0x000000010bff7812 */ /* 0x040fe4000786c0ff */
[----:B------:R-:W-:Y:S02]  /*37f10*/  P2R R12, PR, RZ, 0x20 ;  /* 0x00000020ff0c7803 */ /* 0x000fe40000000000 */
[----:B------:R-:W-:Y:S02]  /*37f20*/  P2R R15, PR, RZ, 0x40 ;  /* 0x00000040ff0f7803 */ /* 0x000fe40000000000 */
[----:B------:R-:W-:Y:S02]  /*37f30*/  P2R R17, PR, RZ, 0x8 ;  /* 0x00000008ff117803 */ /* 0x000fe40000000000 */
[----:B------:R-:W-:-:S02]  /*37f40*/  LOP3.LUT P5, RZ, R11, 0x80, RZ, 0xc0, !PT ;  /* 0x000000800bff7812 */ /* 0x000fc400078ac0ff */
[C---:B------:R-:W-:Y:S02]  /*37f50*/  LOP3.LUT P6, RZ, R11.reuse, 0x10, RZ, 0xc0, !PT ;  /* 0x000000100bff7812 */ /* 0x040fe400078cc0ff */
[----:B------:R-:W-:Y:S02]  /*37f60*/  LOP3.LUT P3, RZ, R11, 0x2, RZ, 0xc0, !PT ;  /* 0x000000020bff7812 */ /* 0x000fe4000786c0ff */
[----:B------:R-:W-:-:S05]  /*37f70*/  PRMT R11, R157, 0x7772, RZ ;  /* 0x000077729d0b7816 */ /* 0x000fca00000000ff */
[----:B--2---:R0:W-:Y:S04]  /*37f80*/  @P1 STG.E.U8 desc[UR32][R220.64], R11 ;  /* 0x0000000bdc001986 */ /* 0x0041e8000c101120 */
[----:B0-----:R-:W2:Y:S01]  /*37f90*/  LDL.LU.64 R220, [R1+0x3c0] ;  /* 0x0003c00001dc7983 */ /* 0x001ea20000300a00 */
[----:B------:R-:W-:Y:S02]  /*37fa0*/  LOP3.LUT P4, RZ, R5, 0x1000, RZ, 0xc0, !PT ;  /* 0x0000100005ff7812 */ /* 0x000fe4000788c0ff */
[----:B------:R-:W-:Y:S01]  /*37fb0*/  PRMT R157, R157, 0x7773, RZ ;  /* 0x000077739d9d7816 */ /* 0x000fe200000000ff */
[----:B------:R-:W2:Y:S01]  /*37fc0*/  LDL.LU.64 R168, [R1+0x3b8] ;  /* 0x0003b80001a87983 */ /* 0x000ea20000300a00 */
[----:B------:R-:W-:-:S09]  /*37fd0*/  PRMT R4, R154, 0x7770, RZ ;  /* 0x000077709a047816 */ /* 0x000fd200000000ff */
[----:B------:R0:W-:Y:S04]  /*37fe0*/  @P4 STG.E.U8 desc[UR32][R196.64], R157 ;  /* 0x0000009dc4004986 */ /* 0x0001e8000c101120 */
[----:B0-----:R-:W2:Y:S01]  /*37ff0*/  LDL.LU.64 R196, [R1+0x3b0] ;  /* 0x0003b00001c47983 */ /* 0x001ea20000300a00 */
[----:B------:R-:W-:Y:S02]  /*38000*/  LOP3.LUT P2, RZ, R5, 0x800, RZ, 0xc0, !PT ;  /* 0x0000080005ff7812 */ /* 0x000fe4000784c0ff */
[----:B------:R-:W-:Y:S01]  /*38010*/  PRMT R10, R154, 0x7772, RZ ;  /* 0x000077729a0a7816 */ /* 0x000fe200000000ff */
[----:B------:R0:W-:Y:S01]  /*38020*/  @P5 STG.E.U8 desc[UR32][R200.64], R4 ;  /* 0x00000004c8005986 */ /* 0x0001e2000c101120 */
[----:B------:R-:W-:Y:S02]  /*38030*/  ISETP.NE.AND P5, PT, R12, RZ, PT ;  /* 0x000000ff0c00720c */ /* 0x000fe40003fa5270 */
[C---:B------:R-:W-:Y:S01]  /*38040*/  PRMT R12, R154.reuse, 0x7771, RZ ;  /* 0x000077719a0c7816 */ /* 0x040fe200000000ff */
[----:B0-----:R-:W2:Y:S01]  /*38050*/  LDL.LU.64 R200, [R1+0x3a8] ;  /* 0x0003a80001c87983 */ /* 0x001ea20000300a00 */
[----:B------:R-:W-:-:S02]  /*38060*/  PRMT R154, R154, 0x7773, RZ ;  /* 0x000077739a9a7816 */ /* 0x000fc400000000ff */
[----:B------:R-:W-:-:S07]  /*38070*/  PRMT R11, R158, 0x7770, RZ ;  /* 0x000077709e0b7816 */ /* 0x000fce00000000ff */
[----:B------:R0:W-:Y:S01]  /*38080*/  @P5 STG.E.U8 desc[UR32][R170.64], R12 ;  /* 0x0000000caa005986 */ /* 0x0001e2000c101120 */
[----:B------:R-:W-:-:S03]  /*38090*/  ISETP.NE.AND P5, PT, R14, RZ, PT ;  /* 0x000000ff0e00720c */ /* 0x000fc60003fa5270 */
[----:B0-----:R-:W2:Y:S10]  /*380a0*/  LDL.LU.64 R170, [R1+0x3a0] ;  /* 0x0003a00001aa7983 */ /* 0x001eb40000300a00 */
[----:B------:R0:W-:Y:S01]  /*380b0*/  @P5 STG.E.U8 desc[UR32][R198.64], R10 ;  /* 0x0000000ac6005986 */ /* 0x0001e2000c101120 */
[----:B------:R-:W-:-:S03]  /*380c0*/  PRMT R13, R158, 0x7771, RZ ;  /* 0x000077719e0d7816 */ /* 0x000fc600000000ff */
[----:B0-----:R-:W2:Y:S04]  /*380d0*/  LDL.LU.64 R198, [R1+0x398] ;  /* 0x0003980001c67983 */ /* 0x001ea80000300a00 */
[----:B---3--:R0:W-:Y:S04]  /*380e0*/  @P2 STG.E.U8 desc[UR32][R218.64], R154 ;  /* 0x0000009ada002986 */ /* 0x0081e8000c101120 */
[----:B------:R-:W-:Y:S01]  /*380f0*/  @P6 STG.E.U8 desc[UR32][R190.64], R11 ;  /* 0x0000000bbe006986 */ /* 0x000fe2000c101120 */
[----:B------:R-:W-:-:S03]  /*38100*/  ISETP.NE.AND P6, PT, R15, RZ, PT ;  /* 0x000000ff0f00720c */ /* 0x000fc60003fc5270 */
[----:B0-----:R-:W3:Y:S10]  /*38110*/  LDL.LU.64 R218, [R1+0x390] ;  /* 0x0003900001da7983 */ /* 0x001ef40000300a00 */
[----:B----4-:R0:W-:Y:S01]  /*38120*/  @P6 STG.E.U8 desc[UR32][R216.64], R13 ;  /* 0x0000000dd8006986 */ /* 0x0101e2000c101120 */
[----:B------:R-:W-:-:S02]  /*38130*/  ISETP.NE.AND P6, PT, R16, RZ, PT ;  /* 0x000000ff1000720c */ /* 0x000fc40003fc5270 */
[----:B------:R-:W-:Y:S01]  /*38140*/  PRMT R4, R158, 0x7772, RZ ;  /* 0x000077729e047816 */ /* 0x000fe200000000ff */
[----:B0-----:R-:W4:Y:S10]  /*38150*/  LDL.LU.64 R216, [R1+0x388] ;  /* 0x0003880001d87983 */ /* 0x001f340000300a00 */
[----:B--2---:R0:W-:Y:S04]  /*38160*/  @P6 STG.E.U8 desc[UR32][R220.64], R4 ;  /* 0x00000004dc006986 */ /* 0x0041e8000c101120 */
[----:B0-----:R-:W2:Y:S01]  /*38170*/  LDL.LU.64 R220, [R1+0x380] ;  /* 0x0003800001dc7983 */ /* 0x001ea20000300a00 */
[----:B------:R-:W-:-:S02]  /*38180*/  LOP3.LUT P0, RZ, R5, 0x400, RZ, 0xc0, !PT ;  /* 0x0000040005ff7812 */ /* 0x000fc4000780c0ff */
[----:B------:R-:W-:Y:S02]  /*38190*/  PRMT R158, R158, 0x7773, RZ ;  /* 0x000077739e9e7816 */ /* 0x000fe400000000ff */
[----:B------:R-:W-:-:S09]  /*381a0*/  PRMT R10, R155, 0x7770, RZ ;  /* 0x000077709b0a7816 */ /* 0x000fd200000000ff */
[----:B------:R-:W-:Y:S04]  /*381b0*/  @P0 STG.E.U8 desc[UR32][R168.64], R158 ;  /* 0x0000009ea8000986 */ /* 0x000fe8000c101120 */
[----:B------:R-:W-:Y:S01]  /*381c0*/  @P3 STG.E.U8 desc[UR32][R196.64], R10 ;  /* 0x0000000ac4003986 */ /* 0x000fe2000c101120 */
[----:B------:R-:W-:Y:S02]  /*381d0*/  ISETP.NE.AND P3, PT, R17, RZ, PT ;  /* 0x000000ff1100720c */ /* 0x000fe40003f65270 */
[C---:B------:R-:W-:Y:S02]  /*381e0*/  PRMT R12, R155.reuse, 0x7771, RZ ;  /* 0x000077719b0c7816 */ /* 0x040fe400000000ff */
[----:B------:R-:W-:Y:S02]  /*381f0*/  PRMT R11, R155, 0x7772, RZ ;  /* 0x000077729b0b7816 */ /* 0x000fe400000000ff */
[----:B------:R-:W-:-:S02]  /*38200*/  LOP3.LUT P1, RZ, R5, 0x200, RZ, 0xc0, !PT ;  /* 0x0000020005ff7812 */ /* 0x000fc4000782c0ff */
[----:B------:R-:W-:Y:S02]  /*38210*/  LOP3.LUT P4, RZ, R6, 0x40000000, RZ, 0xc0, !PT ;  /* 0x4000000006ff7812 */ /* 0x000fe4000788c0ff */
[----:B------:R-:W-:-:S03]  /*38220*/  PRMT R155, R155, 0x7773, RZ ;  /* 0x000077739b9b7816 */ /* 0x000fc600000000ff */
[----:B------:R0:W-:Y:S01]  /*38230*/  @P3 STG.E.U8 desc[UR32][R200.64], R12 ;  /* 0x0000000cc8003986 */ /* 0x0001e2000c101120 */
[----:B------:R-:W-:-:S03]  /*38240*/  ISETP.NE.AND P3, PT, R18, RZ, PT ;  /* 0x000000ff1200720c */ /* 0x000fc60003f65270 */
[----:B0-----:R-:W2:Y:S01]  /*38250*/  LDL.LU.64 R200, [R1+0x378] ;  /* 0x0003780001c87983 */ /* 0x001ea20000300a00 */
[----:B------:R-:W-:Y:S02]  /*38260*/  PRMT R4, R159, 0x7770, RZ ;  /* 0x000077709f047816 */ /* 0x000fe400000000ff */
[----:B------:R-:W-:-:S07]  /*38270*/  LOP3.LUT P5, RZ, R6, 0x20000000, RZ, 0xc0, !PT ;  /* 0x2000000006ff7812 */ /* 0x000fce00078ac0ff */
[----:B------:R0:W-:Y:S04]  /*38280*/  @P3 STG.E.U8 desc[UR32][R170.64], R11 ;  /* 0x0000000baa003986 */ /* 0x0001e8000c101120 */
[----:B0-----:R-:W2:Y:S04]  /*38290*/  LDL.LU.64 R170, [R1+0x370] ;  /* 0x0003700001aa7983 */ /* 0x001ea80000300a00 */
[----:B------:R-:W-:Y:S01]  /*382a0*/  @P1 STG.E.U8 desc[UR32][R198.64], R155 ;  /* 0x0000009bc6001986 */ /* 0x000fe2000c101120 */
[----:B------:R-:W-:-:S03]  /*382b0*/  PRMT R13, R159, 0x7771, RZ ;  /* 0x000077719f0d7816 */ /* 0x000fc600000000ff */
[----:B---3--:R0:W-:Y:S04]  /*382c0*/  @P4 STG.E.U8 desc[UR32][R218.64], R4 ;  /* 0x00000004da004986 */ /* 0x0081e8000c101120 */
[----:B0-----:R-:W3:Y:S04]  /*382d0*/  LDL.LU.64 R218, [R1+0x368] ;  /* 0x0003680001da7983 */ /* 0x001ee80000300a00 */
[----:B------:R-:W3:Y:S01]  /*382e0*/  LDL.LU.64 R196, [R1+0x360] ;  /* 0x0003600001c47983 */ /* 0x000ee20000300a00 */
[----:B------:R-:W-:-:S03]  /*382f0*/  LOP3.LUT P2, RZ, R6, 0x10000000, RZ, 0xc0, !PT ;  /* 0x1000000006ff7812 */ /* 0x000fc6000784c0ff */
[----:B----4-:R0:W-:Y:S01]  /*38300*/  @P5 STG.E.U8 desc[UR32][R216.64], R13 ;  /* 0x0000000dd8005986 */ /* 0x0101e2000c101120 */
[----:B------:R-:W-:-:S03]  /*38310*/  PRMT R10, R159, 0x7772, RZ ;  /* 0x000077729f0a7816 */ /* 0x000fc600000000ff */
[----:B0-----:R-:W4:Y:S06]  /*38320*/  LDL.LU.64 R216, [R1+0x358] ;  /* 0x0003580001d87983 */ /* 0x001f2c0000300a00 */
[----:B--2---:R0:W-:Y:S04]  /*38330*/  @P2 STG.E.U8 desc[UR32][R220.64], R10 ;  /* 0x0000000adc002986 */ /* 0x0041e8000c101120 */
[----:B0-----:R-:W2:Y:S01]  /*38340*/  LDL.LU.64 R220, [R1+0x350] ;  /* 0x0003500001dc7983 */ /* 0x001ea20000300a00 */
[----:B------:R-:W-:-:S02]  /*38350*/  LOP3.LUT P6, RZ, R5, 0x100, RZ, 0xc0, !PT ;  /* 0x0000010005ff7812 */ /* 0x000fc400078cc0ff */
[----:B------:R-:W-:Y:S01]  /*38360*/  PRMT R159, R159, 0x7773, RZ ;  /* 0x000077739f9f7816 */ /* 0x000fe200000000ff */
[----:B------:R-:W2:Y:S01]  /*38370*/  LDL.LU.64 R198, [R1+0x348] ;  /* 0x0003480001c67983 */ /* 0x000ea20000300a00 */
[C---:B------:R-:W-:Y:S02]  /*38380*/  LOP3.LUT P0, RZ, R6.reuse, 0x8000000, RZ, 0xc0, !PT ;  /* 0x0800000006ff7812 */ /* 0x040fe4000780c0ff */
[----:B------:R-:W-:Y:S02]  /*38390*/  LOP3.LUT P4, RZ, R6, 0x800000, RZ, 0xc0, !PT ;  /* 0x0080000006ff7812 */ /* 0x000fe4000788c0ff */
[----:B------:R-:W-:Y:S02]  /*383a0*/  LOP3.LUT P2, RZ, R3, 0x200000, RZ, 0xc0, !PT ;  /* 0x0020000003ff7812 */ /* 0x000fe4000784c0ff */
[----:B------:R-:W-:Y:S02]  /*383b0*/  P2R R14, PR, RZ, 0x10 ;  /* 0x00000010ff0e7803 */ /* 0x000fe40000000000 */
[----:B------:R-:W-:-:S02]  /*383c0*/  P2R R15, PR, RZ, 0x4 ;  /* 0x00000004ff0f7803 */ /* 0x000fc40000000000 */
[C---:B------:R-:W-:Y:S02]  /*383d0*/  LOP3.LUT P3, RZ, R6.reuse, 0x4000000, RZ, 0xc0, !PT ;  /* 0x0400000006ff7812 */ /* 0x040fe4000786c0ff */
[C---:B------:R-:W-:Y:S02]  /*383e0*/  LOP3.LUT P1, RZ, R6.reuse, 0x2000000, RZ, 0xc0, !PT ;  /* 0x0200000006ff7812 */ /* 0x040fe4000782c0ff */
[C---:B------:R-:W-:Y:S02]  /*383f0*/  LOP3.LUT P4, RZ, R6.reuse, 0x1000000, RZ, 0xc0, !PT ;  /* 0x0100000006ff7812 */ /* 0x040fe4000788c0ff */
[C---:B------:R-:W-:Y:S02]  /*38400*/  LOP3.LUT P5, RZ, R6.reuse, 0x400000, RZ, 0xc0, !PT ;  /* 0x0040000006ff7812 */ /* 0x040fe400078ac0ff */
[----:B------:R-:W-:Y:S02]  /*38410*/  LOP3.LUT P2, RZ, R6, 0x200000, RZ, 0xc0, !PT ;  /* 0x0020000006ff7812 */ /* 0x000fe4000784c0ff */
[----:B------:R-:W-:-:S02]  /*38420*/  PRMT R6, R160, 0x7770, RZ ;  /* 0x00007770a0067816 */ /* 0x000fc400000000ff */
[C---:B------:R-:W-:Y:S01]  /*38430*/  PRMT R11, R160.reuse, 0x7771, RZ ;  /* 0x00007771a00b7816 */ /* 0x040fe200000000ff */
[----:B------:R0:W-:Y:S04]  /*38440*/  @P6 STG.E.U8 desc[UR32][R200.64], R159 ;  /* 0x0000009fc8006986 */ /* 0x0001e8000c101120 */
[----:B0-----:R-:W2:Y:S04]  /*38450*/  LDL.LU.64 R200, [R1+0x340] ;  /* 0x0003400001c87983 */ /* 0x001ea80000300a00 */
[----:B------:R-:W2:Y:S01]  /*38460*/  LDL.LU.64 R190, [R1+0x338] ;  /* 0x0003380001be7983 */ /* 0x000ea20000300a00 */
[----:B------:R-:W-:-:S03]  /*38470*/  PRMT R4, R160, 0x7772, RZ ;  /* 0x00007772a0047816 */ /* 0x000fc600000000ff */
[----:B------:R0:W-:Y:S04]  /*38480*/  @P0 STG.E.U8 desc[UR32][R170.64], R6 ;  /* 0x00000006aa000986 */ /* 0x0001e8000c101120 */
[----:B0-----:R-:W2:Y:S01]  /*38490*/  LDL.LU.64 R170, [R1+0x330] ;  /* 0x0003300001aa7983 */ /* 0x001ea20000300a00 */
[----:B------:R-:W-:Y:S02]  /*384a0*/  P2R R12, PR, RZ, 0x10 ;  /* 0x00000010ff0c7803 */ /* 0x000fe40000000000 */
[----:B------:R-:W-:Y:S02]  /*384b0*/  LOP3.LUT P4, RZ, R5, 0x80, RZ, 0xc0, !PT ;  /* 0x0000008005ff7812 */ /* 0x000fe4000788c0ff */
[----:B------:R-:W-:Y:S01]  /*384c0*/  PRMT R160, R160, 0x7773, RZ ;  /* 0x00007773a0a07816 */ /* 0x000fe200000000ff */
[----:B---3--:R0:W-:Y:S04]  /*384d0*/  @P3 STG.E.U8 desc[UR32][R218.64], R11 ;  /* 0x0000000bda003986 */ /* 0x0081e8000c101120 */
[----:B------:R1:W-:Y:S04]  /*384e0*/  @P1 STG.E.U8 desc[UR32][R196.64], R4 ;  /* 0x00000004c4001986 */ /* 0x0003e8000c101120 */
[----:B0-----:R-:W3:Y:S04]  /*384f0*/  LDL.LU.64 R218, [R1+0x328] ;  /* 0x0003280001da7983 */ /* 0x001ee80000300a00 */
[----:B------:R-:W3:Y:S04]  /*38500*/  LDL.LU.64 R168, [R1+0x320] ;  /* 0x0003200001a87983 */ /* 0x000ee80000300a00 */
[----:B-1----:R-:W3:Y:S04]  /*38510*/  LDL.LU.64 R196, [R1+0x318] ;  /* 0x0003180001c47983 */ /* 0x002ee80000300a00 */
[----:B----4-:R0:W-:Y:S01]  /*38520*/  @P4 STG.E.U8 desc[UR32][R216.64], R160 ;  /* 0x000000a0d8004986 */ /* 0x0101e2000c101120 */
[----:B------:R-:W-:-:S02]  /*38530*/  ISETP.NE.AND P4, PT, R12, RZ, PT ;  /* 0x000000ff0c00720c */ /* 0x000fc40003f85270 */
[----:B------:R-:W-:Y:S01]  /*38540*/  PRMT R10, R164, 0x7770, RZ ;  /* 0x00007770a40a7816 */ /* 0x000fe200000000ff */
[----:B0-----:R-:W4:Y:S10]  /*38550*/  LDL.LU.64 R216, [R1+0x310] ;  /* 0x0003100001d87983 */ /* 0x001f340000300a00 */
[----:B--2---:R0:W-:Y:S04]  /*38560*/  @P4 STG.E.U8 desc[UR32][R220.64], R10 ;  /* 0x0000000adc004986 */ /* 0x0041e8000c101120 */
[----:B0-----:R-:W2:Y:S01]  /*38570*/  LDL.LU.64 R220, [R1+0x308] ;  /* 0x0003080001dc7983 */ /* 0x001ea20000300a00 */
[----:B------:R-:W-:-:S02]  /*38580*/  ISETP.NE.AND P4, PT, R14, RZ, PT ;  /* 0x000000ff0e00720c */ /* 0x000fc40003f85270 */
[----:B------:R-:W-:Y:S02]  /*38590*/  P2R R13, PR, RZ, 0x4 ;  /* 0x00000004ff0d7803 */ /* 0x000fe40000000000 */
[----:B------:R-:W-:Y:S02]  /*385a0*/  LOP3.LUT P2, RZ, R5, 0x40, RZ, 0xc0, !PT ;  /* 0x0000004005ff7812 */ /* 0x000fe4000784c0ff */
[C---:B------:R-:W-:Y:S02]  /*385b0*/  PRMT R12, R164.reuse, 0x7771, RZ ;  /* 0x00007771a40c7816 */ /* 0x040fe400000000ff */
[C---:B------:R-:W-:Y:S02]  /*385c0*/  PRMT R6, R164.reuse, 0x7772, RZ ;  /* 0x00007772a4067816 */ /* 0x040fe400000000ff */
[----:B------:R-:W-:-:S03]  /*385d0*/  PRMT R164, R164, 0x7773, RZ ;  /* 0x00007773a4a47816 */ /* 0x000fc600000000ff */
[----:B------:R0:W-:Y:S01]  /*385e0*/  @P4 STG.E.U8 desc[UR32][R198.64], R12 ;  /* 0x0000000cc6004986 */ /* 0x0001e2000c101120 */
[----:B------:R-:W-:Y:S02]  /*385f0*/  LOP3.LUT P0, RZ, R3, 0x40000, RZ, 0xc0, !PT ;  /* 0x0004000003ff7812 */ /* 0x000fe4000780c0ff */
[----:B------:R-:W-:Y:S02]  /*38600*/  PRMT R4, R161, 0x7770, RZ ;  /* 0x00007770a1047816 */ /* 0x000fe400000000ff */
[----:B------:R-:W-:Y:S02]  /*38610*/  P2R R17, PR, RZ, 0x1 ;  /* 0x00000001ff117803 */ /* 0x000fe40000000000 */
[C---:B------:R-:W-:Y:S02]  /*38620*/  LOP3.LUT P0, RZ, R3.reuse, 0x80000, RZ, 0xc0, !PT ;  /* 0x0008000003ff7812 */ /* 0x040fe4000780c0ff */
[----:B------:R-:W-:Y:S01]  /*38630*/  LOP3.LUT P6, RZ, R3, 0x100000, RZ, 0xc0, !PT ;  /* 0x0010000003ff7812 */ /* 0x000fe200078cc0ff */
[----:B0-----:R-:W2:Y:S01]  /*38640*/  LDL.LU.64 R198, [R1+0x300] ;  /* 0x0003000001c67983 */ /* 0x001ea20000300a00 */
[----:B------:R-:W-:-:S02]  /*38650*/  P2R R16, PR, RZ, 0x1 ;  /* 0x00000001ff107803 */ /* 0x000fc40000000000 */
[----:B------:R-:W-:Y:S01]  /*38660*/  LOP3.LUT P0, RZ, R5, 0x20, RZ, 0xc0, !PT ;  /* 0x0000002005ff7812 */ /* 0x000fe2000780c0ff */
[----:B------:R0:W-:Y:S04]  /*38670*/  @P5 STG.E.U8 desc[UR32][R200.64], R6 ;  /* 0x00000006c8005986 */ /* 0x0001e8000c101120 */
[----:B------:R-:W-:Y:S01]  /*38680*/  @P2 STG.E.U8 desc[UR32][R190.64], R164 ;  /* 0x000000a4be002986 */ /* 0x000fe2000c101120 */
[----:B------:R-:W-:-:S03]  /*38690*/  ISETP.NE.AND P2, PT, R13, RZ, PT ;  /* 0x000000ff0d00720c */ /* 0x000fc60003f45270 */
[----:B0-----:R-:W2:Y:S01]  /*386a0*/  LDL.LU.64 R200, [R1+0x2f8] ;  /* 0x0002f80001c87983 */ /* 0x001ea20000300a00 */
[C---:B------:R-:W-:Y:S02]  /*386b0*/  PRMT R11, R161.reuse, 0x7771, RZ ;  /* 0x00007771a10b7816 */ /* 0x040fe400000000ff */
[C---:B------:R-:W-:Y:S02]  /*386c0*/  PRMT R10, R161.reuse, 0x7772, RZ ;  /* 0x00007772a10a7816 */ /* 0x040fe400000000ff */
[----:B------:R-:W-:-:S05]  /*386d0*/  PRMT R161, R161, 0x7773, RZ ;  /* 0x00007773a1a17816 */ /* 0x000fca00000000ff */
[----:B------:R0:W-:Y:S01]  /*386e0*/  @P2 STG.E.U8 desc[UR32][R170.64], R4 ;  /* 0x00000004aa002986 */ /* 0x0001e2000c101120 */
[----:B------:R-:W-:-:S03]  /*386f0*/  ISETP.NE.AND P2, PT, R15, RZ, PT ;  /* 0x000000ff0f00720c */ /* 0x000fc60003f45270 */
[----:B0-----:R-:W2:Y:S01]  /*38700*/  LDL.LU.64 R170, [R1+0x2f0] ;  /* 0x0002f00001aa7983 */ /* 0x001ea20000300a00 */
[----:B------:R-:W-:-:S09]  /*38710*/  PRMT R6, R165, 0x7770, RZ ;  /* 0x00007770a5067816 */ /* 0x000fd200000000ff */
[----:B---3--:R0:W-:Y:S04]  /*38720*/  @P2 STG.E.U8 desc[UR32][R218.64], R11 ;  /* 0x0000000bda002986 */ /* 0x0081e8000c101120 */
[----:B------:R-:W-:Y:S04]  /*38730*/  @P6 STG.E.U8 desc[UR32][R168.64], R10 ;  /* 0x0000000aa8006986 */ /* 0x000fe8000c101120 */
[----:B------:R-:W-:Y:S01]  /*38740*/  @P0 STG.E.U8 desc[UR32][R196.64], R161 ;  /* 0x000000a1c4000986 */ /* 0x000fe2000c101120 */
[----:B------:R-:W-:-:S03]  /*38750*/  ISETP.NE.AND P0, PT, R16, RZ, PT ;  /* 0x000000ff1000720c */ /* 0x000fc60003f05270 */
[----:B0-----:R-:W3:Y:S01]  /*38760*/  LDL.LU.64 R218, [R1+0x2e8] ;  /* 0x0002e80001da7983 */ /* 0x001ee20000300a00 */
[----:B------:R-:W-:-:S09]  /*38770*/  PRMT R12, R165, 0x7771, RZ ;  /* 0x00007771a50c7816 */ /* 0x000fd200000000ff */
[----:B----4-:R0:W-:Y:S01]  /*38780*/  @P0 STG.E.U8 desc[UR32][R216.64], R6 ;  /* 0x00000006d8000986 */ /* 0x0101e2000c101120 */
[----:B------:R-:W-:-:S03]  /*38790*/  ISETP.NE.AND P0, PT, R17, RZ, PT ;  /* 0x000000ff1100720c */ /* 0x000fc60003f05270 */
[----:B0-----:R-:W4:Y:S10]  /*387a0*/  LDL.LU.64 R216, [R1+0x2e0] ;  /* 0x0002e00001d87983 */ /* 0x001f340000300a00 */
[----:B--2---:R0:W-:Y:S04]  /*387b0*/  @P0 STG.E.U8 desc[UR32][R220.64], R12 ;  /* 0x0000000cdc000986 */ /* 0x0041e8000c101120 */
[----:B0-----:R-:W2:Y:S01]  /*387c0*/  LDL.LU.64 R220, [R1+0x2d8] ;  /* 0x0002d80001dc7983 */ /* 0x001ea20000300a00 */
[----:B------:R-:W-:-:S02]  /*387d0*/  LOP3.LUT P3, RZ, R3, 0x20000, RZ, 0xc0, !PT ;  /* 0x0002000003ff7812 */ /* 0x000fc4000786c0ff */
[----:B------:R-:W-:Y:S02]  /*387e0*/  LOP3.LUT P1, RZ, R5, 0x10, RZ, 0xc0, !PT ;  /* 0x0000001005ff7812 */ /* 0x000fe4000782c0ff */
[C---:B------:R-:W-:Y:S02]  /*387f0*/  PRMT R4, R165.reuse, 0x7772, RZ ;  /* 0x00007772a5047816 */ /* 0x040fe400000000ff */
[----:B------:R-:W-:Y:S02]  /*38800*/  PRMT R165, R165, 0x7773, RZ ;  /* 0x00007773a5a57816 */ /* 0x000fe400000000ff */
[----:B------:R-:W-:-:S05]  /*38810*/  LOP3.LUT P4, RZ, R3, 0x10000, RZ, 0xc0, !PT ;  /* 0x0001000003ff7812 */ /* 0x000fca000788c0ff */
[----:B------:R0:W-:Y:S01]  /*38820*/  @P3 STG.E.U8 desc[UR32][R198.64], R4 ;  /* 0x00000004c6003986 */ /* 0x0001e2000c101120 */
[----:B------:R-:W-:-:S03]  /*38830*/  PRMT R10, R162, 0x7770, RZ ;  /* 0x00007770a20a7816 */ /* 0x000fc600000000ff */
[----:B0-----:R-:W2:Y:S04]  /*38840*/  LDL.LU.64 R198, [R1+0x2d0] ;  /* 0x0002d00001c67983 */ /* 0x001ea80000300a00 */
[----:B------:R-:W2:Y:S01]  /*38850*/  LDL.LU.64 R190, [R1+0x2c8] ;  /* 0x0002c80001be7983 */ /* 0x000ea20000300a00 */
[C---:B------:R-:W-:Y:S02]  /*38860*/  LOP3.LUT P5, RZ, R3.reuse, 0x8000, RZ, 0xc0, !PT ;  /* 0x0000800003ff7812 */ /* 0x040fe400078ac0ff */
[----:B------:R-:W-:Y:S01]  /*38870*/  LOP3.LUT P2, RZ, R3, 0x4000, RZ, 0xc0, !PT ;  /* 0x0000400003ff7812 */ /* 0x000fe2000784c0ff */
[----:B------:R0:W-:Y:S04]  /*38880*/  @P1 STG.E.U8 desc[UR32][R200.64], R165 ;  /* 0x000000a5c8001986 */ /* 0x0001e8000c101120 */
[----:B0-----:R-:W2:Y:S01]  /*38890*/  LDL.LU.64 R200, [R1+0x2c0] ;  /* 0x0002c00001c87983 */ /* 0x001ea20000300a00 */
[----:B------:R-:W-:-:S02]  /*388a0*/  PRMT R11, R162, 0x7771, RZ ;  /* 0x00007771a20b7816 */ /* 0x000fc400000000ff */
[C---:B------:R-:W-:Y:S02]  /*388b0*/  PRMT R6, R162.reuse, 0x7772, RZ ;  /* 0x00007772a2067816 */ /* 0x040fe400000000ff */
[----:B------:R-:W-:Y:S01]  /*388c0*/  LOP3.LUT P6, RZ, R5, 0x8, RZ, 0xc0, !PT ;  /* 0x0000000805ff7812 */ /* 0x000fe200078cc0ff */
[----:B------:R0:W-:Y:S04]  /*388d0*/  @P4 STG.E.U8 desc[UR32][R170.64], R10 ;  /* 0x0000000aaa004986 */ /* 0x0001e8000c101120 */
[----:B0-----:R-:W2:Y:S01]  /*388e0*/  LDL.LU.64 R170, [R1+0x2b8] ;  /* 0x0002b80001aa7983 */ /* 0x001ea20000300a00 */
[----:B------:R-:W-:-:S03]  /*388f0*/  PRMT R162, R162, 0x7773, RZ ;  /* 0x00007773a2a27816 */ /* 0x000fc600000000ff */
[----:B---3--:R0:W-:Y:S04]  /*38900*/  @P5 STG.E.U8 desc[UR32][R218.64], R11 ;  /* 0x0000000bda005986 */ /* 0x0081e8000c101120 */
[----:B0-----:R-:W3:Y:S04]  /*38910*/  LDL.LU.64 R218, [R1+0x2b0] ;  /* 0x0002b00001da7983 */ /* 0x001ee80000300a00 */
[----:B------:R-:W3:Y:S04]  /*38920*/  LDL.LU.64 R168, [R1+0x2a8] ;  /* 0x0002a80001a87983 */ /* 0x000ee80000300a00 */
[----:B----4-:R0:W-:Y:S04]  /*38930*/  @P2 STG.E.U8 desc[UR32][R216.64], R6 ;  /* 0x00000006d8002986 */ /* 0x0101e8000c101120 */
[----:B0-----:R-:W4:Y:S04]  /*38940*/  LDL.LU.64 R216, [R1+0x2a0] ;  /* 0x0002a00001d87983 */ /* 0x001f280000300a00 */
[----:B--2---:R0:W-:Y:S04]  /*38950*/  @P6 STG.E.U8 desc[UR32][R220.64], R162 ;  /* 0x000000a2dc006986 */ /* 0x0041e8000c101120 */
[----:B0-----:R-:W2:Y:S01]  /*38960*/  LDL.LU.64 R220, [R1+0x298] ;  /* 0x0002980001dc7983 */ /* 0x001ea20000300a00 */
[----:B------:R-:W-:-:S02]  /*38970*/  LOP3.LUT P1, RZ, R3, 0x400, RZ, 0xc0, !PT ;  /* 0x0000040003ff7812 */ /* 0x000fc4000782c0ff */
[----:B------:R-:W-:Y:S01]  /*38980*/  LOP3.LUT P0, RZ, R3, 0x2000, RZ, 0xc0, !PT ;  /* 0x0000200003ff7812 */ /* 0x000fe2000780c0ff */
[----:B------:R-:W2:Y:S01]  /*38990*/  LDL.LU.64 R196, [R1+0x290] ;  /* 0x0002900001c47983 */ /* 0x000ea20000300a00 */
[----:B------:R-:W-:Y:S02]  /*389a0*/  P2R R13, PR, RZ, 0x2 ;  /* 0x00000002ff0d7803 */ /* 0x000fe40000000000 */
[----:B------:R-:W-:Y:S02]  /*389b0*/  LOP3.LUT P1, RZ, R5, 0x4, RZ, 0xc0, !PT ;  /* 0x0000000405ff7812 */ /* 0x000fe4000782c0ff */
[C---:B------:R-:W-:Y:S02]  /*389c0*/  LOP3.LUT P3, RZ, R3.reuse, 0x1000, RZ, 0xc0, !PT ;  /* 0x0000100003ff7812 */ /* 0x040fe4000786c0ff */
[----:B------:R-:W-:Y:S02]  /*389d0*/  P2R R12, PR, RZ, 0x2 ;  /* 0x00000002ff0c7803 */ /* 0x000fe40000000000 */
[----:B------:R-:W-:-:S02]  /*389e0*/  LOP3.LUT P1, RZ, R3, 0x800, RZ, 0xc0, !PT ;  /* 0x0000080003ff7812 */ /* 0x000fc4000782c0ff */
[C---:B------:R-:W-:Y:S02]  /*389f0*/  LOP3.LUT P5, RZ, R3.reuse, 0x80, RZ, 0xc0, !PT ;  /* 0x0000008003ff7812 */ /* 0x040fe400078ac0ff */
[----:B------:R-:W-:Y:S02]  /*38a00*/  LOP3.LUT P6, RZ, R3, 0x10, RZ, 0xc0, !PT ;  /* 0x0000001003ff7812 */ /* 0x000fe400078cc0ff */
[----:B------:R-:W-:Y:S02]  /*38a10*/  P2R R15, PR, RZ, 0x20 ;  /* 0x00000020ff0f7803 */ /* 0x000fe40000000000 */
[----:B------:R-:W-:Y:S02]  /*38a20*/  P2R R17, PR, RZ, 0x40 ;  /* 0x00000040ff117803 */ /* 0x000fe40000000000 */
[C---:B------:R-:W-:Y:S02]  /*38a30*/  LOP3.LUT P5, RZ, R5.reuse, 0x2, RZ, 0xc0, !PT ;  /* 0x0000000205ff7812 */ /* 0x040fe400078ac0ff */
[----:B------:R-:W-:-:S02]  /*38a40*/  LOP3.LUT P6, RZ, R5, 0x1, RZ, 0xc0, !PT ;  /* 0x0000000105ff7812 */ /* 0x000fc400078cc0ff */
[C---:B------:R-:W-:Y:S02]  /*38a50*/  PRMT R4, R166.reuse, 0x7770, RZ ;  /* 0x00007770a6047816 */ /* 0x040fe400000000ff */
[C---:B------:R-:W-:Y:S02]  /*38a60*/  PRMT R5, R166.reuse, 0x7771, RZ ;  /* 0x00007771a6057816 */ /* 0x040fe400000000ff */
[C---:B------:R-:W-:Y:S01]  /*38a70*/  PRMT R10, R166.reuse, 0x7772, RZ ;  /* 0x00007772a60a7816 */ /* 0x040fe200000000ff */
[----:B------:R0:W-:Y:S04]  /*38a80*/  @P0 STG.E.U8 desc[UR32][R198.64], R4 ;  /* 0x00000004c6000986 */ /* 0x0001e8000c101120 */
[----:B------:R-:W-:Y:S04]  /*38a90*/  @P3 STG.E.U8 desc[UR32][R190.64], R5 ;  /* 0x00000005be003986 */ /* 0x000fe8000c101120 */
[----:B0-----:R-:W2:Y:S01]  /*38aa0*/  LDL.LU.64 R198, [R1+0x288] ;  /* 0x0002880001c67983 */ /* 0x001ea20000300a00 */
[----:B------:R-:W-:-:S03]  /*38ab0*/  PRMT R166, R166, 0x7773, RZ ;  /* 0x00007773a6a67816 */ /* 0x000fc600000000ff */
[----:B------:R0:W-:Y:S01]  /*38ac0*/  @P1 STG.E.U8 desc[UR32][R200.64], R10 ;  /* 0x0000000ac8001986 */ /* 0x0001e2000c101120 */
[----:B------:R-:W-:-:S03]  /*38ad0*/  ISETP.NE.AND P1, PT, R12, RZ, PT ;  /* 0x000000ff0c00720c */ /* 0x000fc60003f25270 */
[----:B0-----:R-:W2:Y:S01]  /*38ae0*/  LDL.LU.64 R200, [R1+0x280] ;  /* 0x0002800001c87983 */ /* 0x001ea20000300a00 */
[C---:B------:R-:W-:Y:S02]  /*38af0*/  LOP3.LUT P4, RZ, R3.reuse, 0x200, RZ, 0xc0, !PT ;  /* 0x0000020003ff7812 */ /* 0x040fe4000788c0ff */
[----:B------:R-:W-:Y:S02]  /*38b00*/  P2R R14, PR, RZ, 0x20 ;  /* 0x00000020ff0e7803 */ /* 0x000fe40000000000 */
[----:B------:R-:W-:Y:S02]  /*38b10*/  LOP3.LUT P5, RZ, R3, 0x100, RZ, 0xc0, !PT ;  /* 0x0000010003ff7812 */ /* 0x000fe400078ac0ff */
[C---:B------:R-:W-:Y:S02]  /*38b20*/  PRMT R6, R163.reuse, 0x7770, RZ ;  /* 0x00007770a3067816 */ /* 0x040fe400000000ff */
[C---:B------:R-:W-:Y:S02]  /*38b30*/  PRMT R11, R163.reuse, 0x7771, RZ ;  /* 0x00007771a30b7816 */ /* 0x040fe400000000ff */
[----:B------:R-:W-:Y:S01]  /*38b40*/  PRMT R4, R163, 0x7772, RZ ;  /* 0x00007772a3047816 */ /* 0x000fe200000000ff */
[----:B------:R0:W-:Y:S01]  /*38b50*/  @P1 STG.E.U8 desc[UR32][R170.64], R166 ;  /* 0x000000a6aa001986 */ /* 0x0001e2000c101120 */
[----:B------:R-:W-:-:S03]  /*38b60*/  ISETP.NE.AND P1, PT, R13, RZ, PT ;  /* 0x000000ff0d00720c */ /* 0x000fc60003f25270 */
[----:B0-----:R-:W2:Y:S01]  /*38b70*/  LDL.LU.64 R170, [R1+0x278] ;  /* 0x0002780001aa7983 */ /* 0x001ea20000300a00 */
[----:B------:R-:W-:-:S09]  /*38b80*/  PRMT R163, R163, 0x7773, RZ ;  /* 0x00007773a3a37816 */ /* 0x000fd200000000ff */
[----:B---3--:R0:W-:Y:S04]  /*38b90*/  @P1 STG.E.U8 desc[UR32][R218.64], R6 ;  /* 0x00000006da001986 */ /* 0x0081e8000c101120 */
[----:B------:R-:W-:Y:S04]  /*38ba0*/  @P4 STG.E.U8 desc[UR32][R168.64], R11 ;  /* 0x0000000ba8004986 */ /* 0x000fe8000c101120 */
[----:B0-----:R-:W3:Y:S04]  /*38bb0*/  LDL.LU.64 R218, [R1+0x270] ;  /* 0x0002700001da7983 */ /* 0x001ee80000300a00 */
[----:B------:R-:W3:Y:S04]  /*38bc0*/  LDL.LU.64 R190, [R1+0x268] ;  /* 0x0002680001be7983 */ /* 0x000ee80000300a00 */
[----:B----4-:R0:W-:Y:S01]  /*38bd0*/  @P5 STG.E.U8 desc[UR32][R216.64], R4 ;  /* 0x00000004d8005986 */ /* 0x0101e2000c101120 */
[----:B------:R-:W-:-:S03]  /*38be0*/  ISETP.NE.AND P5, PT, R14, RZ, PT ;  /* 0x000000ff0e00720c */ /* 0x000fc60003fa5270 */
[----:B0-----:R-:W4:Y:S10]  /*38bf0*/  LDL.LU.64 R216, [R1+0x260] ;  /* 0x0002600001d87983 */ /* 0x001f340000300a00 */
[----:B--2---:R0:W-:Y:S04]  /*38c00*/  @P5 STG.E.U8 desc[UR32][R220.64], R163 ;  /* 0x000000a3dc005986 */ /* 0x0041e8000c101120 */
[----:B0-----:R-:W2:Y:S01]  /*38c10*/  LDL.LU.64 R220, [R1+0x250] ;  /* 0x0002500001dc7983 */ /* 0x001ea20000300a00 */
[----:B------:R-:W-:-:S02]  /*38c20*/  ISETP.NE.AND P5, PT, R15, RZ, PT ;  /* 0x000000ff0f00720c */ /* 0x000fc40003fa5270 */
[C---:B------:R-:W-:Y:S01]  /*38c30*/  LOP3.LUT P2, RZ, R3.reuse, 0x40, RZ, 0xc0, !PT ;  /* 0x0000004003ff7812 */ /* 0x040fe2000784c0ff */
[----:B------:R-:W2:Y:S01]  /*38c40*/  LDL.LU.64 R168, [R1+0x248] ;  /* 0x0002480001a87983 */ /* 0x000ea20000300a00 */
[----:B------:R-:W-:Y:S02]  /*38c50*/  P2R R16, PR, RZ, 0x40 ;  /* 0x00000040ff107803 */ /* 0x000fe40000000000 */
[----:B------:R-:W-:Y:S01]  /*38c60*/  LOP3.LUT P6, RZ, R3, 0x20, RZ, 0xc0, !PT ;  /* 0x0000002003ff7812 */ /* 0x000fe200078cc0ff */
[----:B------:R-:W0:Y:S01]  /*38c70*/  LDS.128 R12, [R2] ;  /* 0x00000000020c7984 */ /* 0x000e220000000c00 */
[C---:B------:R-:W-:Y:S02]  /*38c80*/  PRMT R5, R167.reuse, 0x7770, RZ ;  /* 0x00007770a7057816 */ /* 0x040fe400000000ff */
[C---:B------:R-:W-:Y:S02]  /*38c90*/  PRMT R10, R167.reuse, 0x7771, RZ ;  /* 0x00007771a70a7816 */ /* 0x040fe400000000ff */
[C---:B------:R-:W-:Y:S01]  /*38ca0*/  PRMT R6, R167.reuse, 0x7772, RZ ;  /* 0x00007772a7067816 */ /* 0x040fe200000000ff */
[----:B------:R1:W-:Y:S01]  /*38cb0*/  @P5 STG.E.U8 desc[UR32][R196.64], R5 ;  /* 0x00000005c4005986 */ /* 0x0003e2000c101120 */
[----:B------:R-:W-:-:S02]  /*38cc0*/  PRMT R167, R167, 0x7773, RZ ;  /* 0x00007773a7a77816 */ /* 0x000fc400000000ff */
[C---:B------:R-:W-:Y:S02]  /*38cd0*/  LOP3.LUT P0, RZ, R3.reuse, 0x8, RZ, 0xc0, !PT ;  /* 0x0000000803ff7812 */ /* 0x040fe4000780c0ff */
[C---:B------:R-:W-:Y:S02]  /*38ce0*/  PRMT R4, R172.reuse, 0x7770, RZ ;  /* 0x00007770ac047816 */ /* 0x040fe400000000ff */
[C---:B------:R-:W-:Y:S02]  /*38cf0*/  PRMT R11, R172.reuse, 0x7771, RZ ;  /* 0x00007771ac0b7816 */ /* 0x040fe400000000ff */
[----:B------:R-:W-:Y:S01]  /*38d00*/  LOP3.LUT P3, RZ, R3, 0x4, RZ, 0xc0, !PT ;  /* 0x0000000403ff7812 */ /* 0x000fe2000786c0ff */
[----:B-1----:R-:W2:Y:S04]  /*38d10*/  LDL.LU.64 R196, [R1+0x240] ;  /* 0x0002400001c47983 */ /* 0x002ea80000300a00 */
[----:B------:R1:W-:Y:S01]  /*38d20*/  @P2 STG.E.U8 desc[UR32][R198.64], R10 ;  /* 0x0000000ac6002986 */ /* 0x0003e2000c101120 */
[----:B------:R-:W-:-:S03]  /*38d30*/  PRMT R5, R172, 0x7772, RZ ;  /* 0x00007772ac057816 */ /* 0x000fc600000000ff */
[----:B-1----:R-:W2:Y:S04]  /*38d40*/  LDL.LU.64 R198, [R1+0x238] ;  /* 0x0002380001c67983 */ /* 0x002ea80000300a00 */
[----:B------:R1:W-:Y:S01]  /*38d50*/  @P6 STG.E.U8 desc[UR32][R200.64], R6 ;  /* 0x00000006c8006986 */ /* 0x0003e2000c101120 */
[----:B------:R-:W-:Y:S02]  /*38d60*/  ISETP.NE.AND P6, PT, R16, RZ, PT ;  /* 0x000000ff1000720c */ /* 0x000fe40003fc5270 */
[----:B------:R-:W-:Y:S01]  /*38d70*/  PRMT R172, R172, 0x7773, RZ ;  /* 0x00007773acac7816 */ /* 0x000fe200000000ff */
[----:B-1----:R-:W2:Y:S10]  /*38d80*/  LDL.LU.64 R200, [R1+0x228] ;  /* 0x0002280001c87983 */ /* 0x002eb40000300a00 */
[----:B------:R1:W-:Y:S01]  /*38d90*/  @P6 STG.E.U8 desc[UR32][R170.64], R167 ;  /* 0x000000a7aa006986 */ /* 0x0003e2000c101120 */
[----:B------:R-:W-:-:S03]  /*38da0*/  ISETP.NE.AND P6, PT, R17, RZ, PT ;  /* 0x000000ff1100720c */ /* 0x000fc60003fc5270 */
[----:B-1----:R-:W2:Y:S10]  /*38db0*/  LDL.LU.64 R170, [R1+0x218] ;  /* 0x0002180001aa7983 */ /* 0x002eb40000300a00 */
[----:B---3--:R1:W-:Y:S04]  /*38dc0*/  @P6 STG.E.U8 desc[UR32][R218.64], R4 ;  /* 0x00000004da006986 */ /* 0x0083e8000c101120 */
[----:B------:R-:W-:Y:S01]  /*38dd0*/  @P0 STG.E.U8 desc[UR32][R190.64], R11 ;  /* 0x0000000bbe000986 */ /* 0x000fe2000c101120 */
[----:B------:R-:W-:-:S03]  /*38de0*/  LOP3.LUT P0, RZ, R7, 0x40000000, RZ, 0xc0, !PT ;  /* 0x4000000007ff7812 */ /* 0x000fc6000780c0ff */
[----:B-1----:R-:W3:Y:S04]  /*38df0*/  LDL.LU.64 R218, [R1+0x1e0] ;  /* 0x0001e00001da7983 */ /* 0x002ee80000300a00 */
[----:B----4-:R1:W-:Y:S04]  /*38e00*/  @P3 STG.E.U8 desc[UR32][R216.64], R5 ;  /* 0x00000005d8003986 */ /* 0x0103e8000c101120 */
[----:B-1----:R-:W4:Y:S04]  /*38e10*/  LDL.LU.64 R216, [R1+0x190] ;  /* 0x0001900001d87983 */ /* 0x002f280000300a00 */
[----:B--2---:R1:W-:Y:S04]  /*38e20*/  @P0 STG.E.U8 desc[UR32][R220.64], R172 ;  /* 0x000000acdc000986 */ /* 0x0043e8000c101120 */
[----:B-1----:R-:W2:Y:S01]  /*38e30*/  LDL.LU.64 R220, [R1+0x128] ;  /* 0x0001280001dc7983 */ /* 0x002ea20000300a00 */
[----:B------:R-:W-:-:S02]  /*38e40*/  LOP3.LUT P1, RZ, R3, 0x2, RZ, 0xc0, !PT ;  /* 0x0000000203ff7812 */ /* 0x000fc4000782c0ff */
[----:B------:R-:W-:Y:S02]  /*38e50*/  LOP3.LUT P0, RZ, R3, 0x1, RZ, 0xc0, !PT ;  /* 0x0000000103ff7812 */ /* 0x000fe4000780c0ff */
[----:B0-----:R-:W-:Y:S02]  /*38e60*/  PRMT R3, R12, 0x7770, RZ ;  /* 0x000077700c037816 */ /* 0x001fe400000000ff */
[C---:B------:R-:W-:Y:S02]  /*38e70*/  LOP3.LUT P4, RZ, R0.reuse, 0x80000000, RZ, 0xc0, !PT ;  /* 0x8000000000ff7812 */ /* 0x040fe4000788c0ff */
[----:B------:R-:W-:-:S05]  /*38e80*/  LOP3.LUT P2, RZ, R0, 0x40000000, RZ, 0xc0, !PT ;  /* 0x4000000000ff7812 */ /* 0x000fca000784c0ff */
[----:B------:R0:W-:Y:S01]  /*38e90*/  @P1 STG.E.U8 desc[UR32][R168.64], R3 ;  /* 0x00000003a8001986 */ /* 0x0001e2000c101120 */
[----:B------:R-:W-:Y:S02]  /*38ea0*/  LOP3.LUT P1, RZ, R7, 0x20000000, RZ, 0xc0, !PT ;  /* 0x2000000007ff7812 */ /* 0x000fe4000782c0ff */
[C---:B------:R-:W-:Y:S02]  /*38eb0*/  PRMT R6, R12.reuse, 0x7771, RZ ;  /* 0x000077710c067816 */ /* 0x040fe400000000ff */
[C---:B------:R-:W-:Y:S02]  /*38ec0*/  PRMT R4, R12.reuse, 0x7772, RZ ;  /* 0x000077720c047816 */ /* 0x040fe400000000ff */
[----:B------:R-:W-:Y:S02]  /*38ed0*/  PRMT R12, R12, 0x7773, RZ ;  /* 0x000077730c0c7816 */ /* 0x000fe400000000ff */
[----:B------:R-:W-:Y:S01]  /*38ee0*/  PRMT R5, R173, 0x7770, RZ ;  /* 0x00007770ad057816 */ /* 0x000fe200000000ff */
[----:B------:R-:W-:Y:S01]  /*38ef0*/  @P0 STG.E.U8 desc[UR32][R196.64], R6 ;  /* 0x00000006c4000986 */ /* 0x000fe2000c101120 */
[----:B------:R-:W-:-:S02]  /*38f00*/  LOP3.LUT P5, RZ, R0, 0x20000000, RZ, 0xc0, !PT ;  /* 0x2000000000ff7812 */ /* 0x000fc400078ac0ff */
[----:B------:R-:W-:Y:S01]  /*38f10*/  LOP3.LUT P6, RZ, R0, 0x10000000, RZ, 0xc0, !PT ;  /* 0x1000000000ff7812 */ /* 0x000fe200078cc0ff */
[----:B------:R-:W-:Y:S01]  /*38f20*/  @P4 STG.E.U8 desc[UR32][R198.64], R4 ;  /* 0x00000004c6004986 */ /* 0x000fe2000c101120 */
[C---:B------:R-:W-:Y:S02]  /*38f30*/  PRMT R2, R173.reuse, 0x7771, RZ ;  /* 0x00007771ad027816 */ /* 0x040fe400000000ff */
[C---:B0-----:R-:W-:Y:S02]  /*38f40*/  PRMT R3, R173.reuse, 0x7772, RZ ;  /* 0x00007772ad037816 */ /* 0x041fe400000000ff */
[----:B------:R-:W-:Y:S01]  /*38f50*/  PRMT R173, R173, 0x7773, RZ ;  /* 0x00007773adad7816 */ /* 0x000fe200000000ff */
[----:B------:R-:W-:Y:S04]  /*38f60*/  @P1 STG.E.U8 desc[UR32][R200.64], R12 ;  /* 0x0000000cc8001986 */ /* 0x000fe8000c101120 */
[----:B------:R-:W-:Y:S01]  /*38f70*/  @P2 STG.E.U8 desc[UR32][R170.64], R5 ;  /* 0x00000005aa002986 */ /* 0x000fe2000c101120 */
[----:B------:R-:W-:-:S03]  /*38f80*/  LOP3.LUT P2, RZ, R7, 0x10000000, RZ, 0xc0, !PT ;  /* 0x1000000007ff7812 */ /* 0x000fc6000784c0ff */
[----:B---3--:R-:W-:Y:S04]  /*38f90*/  @P5 STG.E.U8 desc[UR32][R218.64], R2 ;  /* 0x00000002da005986 */ /* 0x008fe8000c101120 */
[----:B----4-:R-:W-:Y:S06]  /*38fa0*/  @P6 STG.E.U8 desc[UR32][R216.64], R3 ;  /* 0x00000003d8006986 */ /* 0x010fec000c101120 */
[----:B--2---:R0:W-:Y:S04]  /*38fb0*/  @P2 STG.E.U8 desc[UR32][R220.64], R173 ;  /* 0x000000addc002986 */ /* 0x0041e8000c101120 */
[----:B0-----:R-:W2:Y:S01]  /*38fc0*/  LDL.LU.64 R220, [R1+0x220] ;  /* 0x0002200001dc7983 */ /* 0x001ea20000300a00 */
[----:B------:R-:W-:-:S02]  /*38fd0*/  LOP3.LUT P3, RZ, R0, 0x8000000, RZ, 0xc0, !PT ;  /* 0x0800000000ff7812 */ /* 0x000fc4000786c0ff */
[----:B------:R-:W-:Y:S02]  /*38fe0*/  PRMT R11, R13, 0x7770, RZ ;  /* 0x000077700d0b7816 */ /* 0x000fe400000000ff */
[C---:B------:R-:W-:Y:S02]  /*38ff0*/  LOP3.LUT P4, RZ, R0.reuse, 0x400000, RZ, 0xc0, !PT ;  /* 0x0040000000ff7812 */ /* 0x040fe4000788c0ff */
[C---:B------:R-:W-:Y:S02]  /*39000*/  LOP3.LUT P2, RZ, R0.reuse, 0x4000000, RZ, 0xc0, !PT ;  /* 0x0400000000ff7812 */ /* 0x040fe4000784c0ff */
[C---:B------:R-:W-:Y:S02]  /*39010*/  LOP3.LUT P1, RZ, R0.reuse, 0x2000000, RZ, 0xc0, !PT ;  /* 0x0200000000ff7812 */ /* 0x040fe4000782c0ff */
[----:B------:R-:W-:-:S03]  /*39020*/  LOP3.LUT P0, RZ, R0, 0x1000000, RZ, 0xc0, !PT ;  /* 0x0100000000ff7812 */ /* 0x000fc6000780c0ff */
[----:B------:R0:W-:Y:S01]  /*39030*/  @P3 STG.E.U8 desc[UR32][R208.64], R11 ;  /* 0x0000000bd0003986 */ /* 0x0001e2000c101120 */
[----:B------:R-:W-:Y:S02]  /*39040*/  LOP3.LUT P3, RZ, R7, 0x8000000, RZ, 0xc0, !PT ;  /* 0x0800000007ff7812 */ /* 0x000fe4000786c0ff */
[----:B------:R-:W-:Y:S02]  /*39050*/  P2R R4, PR, RZ, 0x10 ;  /* 0x00000010ff047803 */ /* 0x000fe40000000000 */
[----:B------:R-:W-:Y:S02]  /*39060*/  LOP3.LUT P4, RZ, R0, 0x800000, RZ, 0xc0, !PT ;  /* 0x0080000000ff7812 */ /* 0x000fe4000788c0ff */
[C---:B------:R-:W-:Y:S02]  /*39070*/  PRMT R17, R13.reuse, 0x7771, RZ ;  /* 0x000077710d117816 */ /* 0x040fe400000000ff */
[C---:B------:R-:W-:Y:S02]  /*39080*/  PRMT R5, R13.reuse, 0x7772, RZ ;  /* 0x000077720d057816 */ /* 0x040fe400000000ff */
[----:B------:R-:W-:-:S02]  /*39090*/  PRMT R13, R13, 0x7773, RZ ;  /* 0x000077730d0d7816 */ /* 0x000fc400000000ff */
[C---:B------:R-:W-:Y:S01]  /*390a0*/  PRMT R3, R174.reuse, 0x7770, RZ ;  /* 0x00007770ae037816 */ /* 0x040fe200000000ff */
[----:B------:R1:W-:Y:S01]  /*390b0*/  @P2 STG.E.U8 desc[UR32][R206.64], R17 ;  /* 0x00000011ce002986 */ /* 0x0003e2000c101120 */
[----:B------:R-:W-:-:S03]  /*390c0*/  PRMT R19, R174, 0x7771, RZ ;  /* 0x00007771ae137816 */ /* 0x000fc600000000ff */
[----:B------:R3:W-:Y:S04]  /*390d0*/  @P1 STG.E.U8 desc[UR32][R204.64], R5 ;  /* 0x00000005cc001986 */ /* 0x0007e8000c101120 */
[----:B------:R4:W-:Y:S04]  /*390e0*/  @P3 STG.E.U8 desc[UR32][R202.64], R13 ;  /* 0x0000000dca003986 */ /* 0x0009e8000c101120 */
[----:B------:R4:W-:Y:S04]  /*390f0*/  @P0 STG.E.U8 desc[UR32][R46.64], R3 ;  /* 0x000000032e000986 */ /* 0x0009e8000c101120 */
[----:B------:R4:W-:Y:S01]  /*39100*/  @P4 STG.E.U8 desc[UR32][R44.64], R19 ;  /* 0x000000132c004986 */ /* 0x0009e2000c101120 */
[----:B------:R-:W-:-:S02]  /*39110*/  ISETP.NE.AND P4, PT, R4, RZ, PT ;  /* 0x000000ff0400720c */ /* 0x000fc40003f85270 */
[----:B------:R-:W-:Y:S02]  /*39120*/  LOP3.LUT P5, RZ, R0, 0x80000, RZ, 0xc0, !PT ;  /* 0x0008000000ff7812 */ /* 0x000fe400078ac0ff */
[----:B0-----:R-:W-:Y:S02]  /*39130*/  PRMT R11, R174, 0x7772, RZ ;  /* 0x00007772ae0b7816 */ /* 0x001fe400000000ff */
[----:B------:R-:W-:Y:S02]  /*39140*/  P2R R6, PR, RZ, 0x20 ;  /* 0x00000020ff067803 */ /* 0x000fe40000000000 */
[----:B------:R-:W-:-:S04]  /*39150*/  LOP3.LUT P5, RZ, R0, 0x100000, RZ, 0xc0, !PT ;  /* 0x0010000000ff7812 */ /* 0x000fc800078ac0ff */
[----:B------:R-:W-:Y:S01]  /*39160*/  P2R R2, PR, RZ, 0x20 ;  /* 0x00000020ff027803 */ /* 0x000fe20000000000 */
[----:B------:R0:W-:Y:S01]  /*39170*/  @P4 STG.E.U8 desc[UR32][R42.64], R11 ;  /* 0x0000000b2a004986 */ /* 0x0001e2000c101120 */
[----:B------:R-:W-:Y:S02]  /*39180*/  LOP3.LUT P4, RZ, R7, 0x4000000, RZ, 0xc0, !PT ;  /* 0x0400000007ff7812 */ /* 0x000fe4000788c0ff */
[----:B------:R-:W-:Y:S02]  /*39190*/  LOP3.LUT P5, RZ, R0, 0x200000, RZ, 0xc0, !PT ;  /* 0x0020000000ff7812 */ /* 0x000fe400078ac0ff */
[----:B-1----:R-:W-:Y:S02]  /*391a0*/  PRMT R17, R174, 0x7773, RZ ;  /* 0x00007773ae117816 */ /* 0x002fe400000000ff */
[----:B---3--:R-:W-:-:S07]  /*391b0*/  PRMT R5, R14, 0x7770, RZ ;  /* 0x000077700e057816 */ /* 0x008fce00000000ff */
[----:B------:R1:W-:Y:S04]  /*391c0*/  @P4 STG.E.U8 desc[UR32][R40.64], R17 ;  /* 0x0000001128004986 */ /* 0x0003e8000c101120 */
[----:B------:R3:W-:Y:S01]  /*391d0*/  @P5 STG.E.U8 desc[UR32][R38.64], R5 ;  /* 0x0000000526005986 */ /* 0x0007e2000c101120 */
[----:B------:R-:W-:Y:S02]  /*391e0*/  ISETP.NE.AND P5, PT, R2, RZ, PT ;  /* 0x000000ff0200720c */ /* 0x000fe40003fa5270 */
[C---:B----4-:R-:W-:Y:S02]  /*391f0*/  PRMT R13, R14.reuse, 0x7771, RZ ;  /* 0x000077710e0d7816 */ /* 0x050fe400000000ff */
[----:B------:R-:W-:-:S09]  /*39200*/  PRMT R3, R14, 0x7772, RZ ;  /* 0x000077720e037816 */ /* 0x000fd200000000ff */
[----:B------:R4:W-:Y:S01]  /*39210*/  @P5 STG.E.U8 desc[UR32][R36.64], R13 ;  /* 0x0000000d24005986 */ /* 0x0009e2000c101120 */
[----:B------:R-:W-:Y:S02]  /*39220*/  ISETP.NE.AND P5, PT, R6, RZ, PT ;  /* 0x000000ff0600720c */ /* 0x000fe40003fa5270 */
[----:B------:R-:W-:Y:S02]  /*39230*/  LOP3.LUT P6, RZ, R0, 0x40000, RZ, 0xc0, !PT ;  /* 0x0004000000ff7812 */ /* 0x000fe400078cc0ff */
[----:B------:R-:W-:-:S09]  /*39240*/  PRMT R19, R14, 0x7773, RZ ;  /* 0x000077730e137816 */ /* 0x000fd200000000ff */
[----:B------:R1:W-:Y:S01]  /*39250*/  @P5 STG.E.U8 desc[UR32][R34.64], R3 ;  /* 0x0000000322005986 */ /* 0x0003e2000c101120 */
[----:B------:R-:W-:Y:S02]  /*39260*/  LOP3.LUT P5, RZ, R7, 0x2000000, RZ, 0xc0, !PT ;  /* 0x0200000007ff7812 */ /* 0x000fe400078ac0ff */
[----:B0-----:R-:W-:Y:S02]  /*39270*/  PRMT R11, R175, 0x7770, RZ ;  /* 0x00007770af0b7816 */ /* 0x001fe400000000ff */
[----:B------:R-:W-:Y:S02]  /*39280*/  LOP3.LUT P4, RZ, R0, 0x10000, RZ, 0xc0, !PT ;  /* 0x0001000000ff7812 */ /* 0x000fe4000788c0ff */
[C---:B------:R-:W-:Y:S02]  /*39290*/  LOP3.LUT P3, RZ, R7.reuse, 0x800000, RZ, 0xc0, !PT ;  /* 0x0080000007ff7812 */ /* 0x040fe4000786c0ff */
[----:B------:R-:W-:-:S05]  /*392a0*/  LOP3.LUT P2, RZ, R7, 0x400000, RZ, 0xc0, !PT ;  /* 0x0040000007ff7812 */ /* 0x000fca000784c0ff */
[----:B------:R0:W-:Y:S01]  /*392b0*/  @P5 STG.E.U8 desc[UR32][R32.64], R19 ;  /* 0x0000001320005986 */ /* 0x0001e2000c101120 */
[----:B------:R-:W-:-:S03]  /*392c0*/  LOP3.LUT P5, RZ, R0, 0x20000, RZ, 0xc0, !PT ;  /* 0x0002000000ff7812 */ /* 0x000fc600078ac0ff */
[----:B------:R0:W-:Y:S01]  /*392d0*/  @P6 STG.E.U8 desc[UR32][R30.64], R11 ;  /* 0x0000000b1e006986 */ /* 0x0001e2000c101120 */
[C---:B------:R-:W-:Y:S02]  /*392e0*/  LOP3.LUT P6, RZ, R7.reuse, 0x1000000, RZ, 0xc0, !PT ;  /* 0x0100000007ff7812 */ /* 0x040fe400078cc0ff */
[C---:B------:R-:W-:Y:S02]  /*392f0*/  LOP3.LUT P1, RZ, R7.reuse, 0x200000, RZ, 0xc0, !PT ;  /* 0x0020000007ff7812 */ /* 0x040fe4000782c0ff */
[----:B------:R-:W-:Y:S02]  /*39300*/  LOP3.LUT P0, RZ, R7, 0x100000, RZ, 0xc0, !PT ;  /* 0x0010000007ff7812 */ /* 0x000fe4000780c0ff */
[C---:B------:R-:W-:Y:S02]  /*39310*/  PRMT R7, R175.reuse, 0x7771, RZ ;  /* 0x00007771af077816 */ /* 0x040fe400000000ff */
[C---:B-1----:R-:W-:Y:S02]  /*39320*/  PRMT R17, R175.reuse, 0x7772, RZ ;  /* 0x00007772af117816 */ /* 0x042fe400000000ff */
[----:B------:R-:W-:-:S02]  /*39330*/  PRMT R175, R175, 0x7773, RZ ;  /* 0x00007773afaf7816 */ /* 0x000fc400000000ff */
[C---:B------:R-:W-:Y:S01]  /*39340*/  PRMT R0, R15.reuse, 0x7770, RZ ;  /* 0x000077700f007816 */ /* 0x040fe200000000ff */
[----:B------:R0:W-:Y:S01]  /*39350*/  @P5 STG.E.U8 desc[UR32][R20.64], R7 ;  /* 0x0000000714005986 */ /* 0x0001e2000c101120 */
[C---:B---3--:R-:W-:Y:S02]  /*39360*/  PRMT R5, R15.reuse, 0x7771, RZ ;  /* 0x000077710f057816 */ /* 0x048fe400000000ff */
[C---:B----4-:R-:W-:Y:S01]  /*39370*/  PRMT R13, R15.reuse, 0x7772, RZ ;  /* 0x000077720f0d7816 */ /* 0x050fe200000000ff */
[----:B------:R0:W-:Y:S04]  /*39380*/  @P4 STG.E.U8 desc[UR32][R28.64], R17 ;  /* 0x000000111c004986 */ /* 0x0001e8000c101120 */
[----:B------:R0:W-:Y:S01]  /*39390*/  @P6 STG.E.U8 desc[UR32][R24.64], R175 ;  /* 0x000000af18006986 */ /* 0x0001e2000c101120 */
[----:B------:R-:W-:-:S03]  /*393a0*/  PRMT R15, R15, 0x7773, RZ ;  /* 0x000077730f0f7816 */ /* 0x000fc600000000ff */
[----:B--2---:R0:W-:Y:S04]  /*393b0*/  @P3 STG.E.U8 desc[UR32][R220.64], R0 ;  /* 0x00000000dc003986 */ /* 0x0041e8000c101120 */
[----:B------:R0:W-:Y:S04]  /*393c0*/  @P2 STG.E.U8 desc[UR32][R26.64], R5 ;  /* 0x000000051a002986 */ /* 0x0001e8000c101120 */
[----:B------:R0:W-:Y:S01]  /*393d0*/  @P1 STG.E.U8 desc[UR32][R22.64], R13 ;  /* 0x0000000d16001986 */ /* 0x0001e2000c101120 */
[----:B------:R-:W-:Y:S05]  /*393e0*/  @!P0 EXIT ;  /* 0x000000000000894d */ /* 0x000fea0003800000 */
[----:B------:R-:W-:Y:S01]  /*393f0*/  STG.E.U8 desc[UR32][R8.64], R15 ;  /* 0x0000000f08007986 */ /* 0x000fe2000c101120 */
[----:B------:R-:W-:Y:S05]  /*39400*/  EXIT ;  /* 0x000000000000794d */ /* 0x000fea0003800000 */
.L_x_2:
[----:B------:R-:W-:-:S00]  /*39410*/  BRA `(.L_x_2) ;  /* 0xfffffffc00fc7947 */ /* 0x000fc0000383ffff */
[----:B------:R-:W-:-:S00]  /*39420*/  NOP ;  /* 0x0000000000007918 */ /* 0x000fc00000000000 */
        /* <DEDUP_REMOVED lines=13> */
.L_x_3:


//--------------------- .nv.shared.matmul_kernel  --------------------------
	.section	.nv.shared.matmul_kernel,"aw",@nobits
	.sectionflags	@""
	.align	16
	.zero		1024


//--------------------- .nv.shared.reserved.0     --------------------------
	.section	.nv.shared.reserved.0,"aw",@nobits
	.weak		__nv_reservedSMEM_offset_0_alias
	.size		__nv_reservedSMEM_offset_0_alias, 0, 0
	.other		__nv_reservedSMEM_offset_0_alias,@"STO_CUDA_RESERVED_SHARED STV_DEFAULT"
__nv_reservedSMEM_offset_0_alias:
	.zero		0


//--------------------- .nv.constant0.matmul_kernel --------------------------
	.section	.nv.constant0.matmul_kernel,"a",@progbits
	.sectionflags	@""
	.align	4
.nv.constant0.matmul_kernel:
	.zero		608


//--------------------- SYMBOLS --------------------------

	.type		.nv.reservedSmem.offset0,@object
	.size		.nv.reservedSmem.offset0,0x4
